//
// Generated by NVIDIA NVVM Compiler
//
// Compiler Build ID: CL-36424714
// Cuda compilation tools, release 13.0, V13.0.88
// Based on NVVM 20.0.0
//

.version 9.0
.target sm_100
.address_size 64

	// .globl	_Z16histogram_kernelPiS_i
// _ZZ13odd_even_sortPfPiiiE4data has been demoted
// _ZZ11scan_blocksPiS_S_bE4data has been demoted
.global .align 1 .b8 _ZN34_INTERNAL_6b533408_4_k_cu_286e3ddc4cuda3std3__45__cpo5beginE[1];
.global .align 1 .b8 _ZN34_INTERNAL_6b533408_4_k_cu_286e3ddc4cuda3std3__45__cpo3endE[1];
.global .align 1 .b8 _ZN34_INTERNAL_6b533408_4_k_cu_286e3ddc4cuda3std3__45__cpo6cbeginE[1];
.global .align 1 .b8 _ZN34_INTERNAL_6b533408_4_k_cu_286e3ddc4cuda3std3__45__cpo4cendE[1];
.global .align 1 .b8 _ZN34_INTERNAL_6b533408_4_k_cu_286e3ddc4cuda3std3__45__cpo6rbeginE[1];
.global .align 1 .b8 _ZN34_INTERNAL_6b533408_4_k_cu_286e3ddc4cuda3std3__45__cpo4rendE[1];
.global .align 1 .b8 _ZN34_INTERNAL_6b533408_4_k_cu_286e3ddc4cuda3std3__45__cpo7crbeginE[1];
.global .align 1 .b8 _ZN34_INTERNAL_6b533408_4_k_cu_286e3ddc4cuda3std3__45__cpo5crendE[1];
.global .align 1 .b8 _ZN34_INTERNAL_6b533408_4_k_cu_286e3ddc4cuda3std3__436_GLOBAL__N__6b533408_4_k_cu_286e3ddc6ignoreE[1];
.global .align 1 .b8 _ZN34_INTERNAL_6b533408_4_k_cu_286e3ddc4cuda3std3__419piecewise_constructE[1];
.global .align 1 .b8 _ZN34_INTERNAL_6b533408_4_k_cu_286e3ddc4cuda3std3__48in_placeE[1];
.global .align 1 .b8 _ZN34_INTERNAL_6b533408_4_k_cu_286e3ddc4cuda3std3__420unreachable_sentinelE[1];
.global .align 1 .b8 _ZN34_INTERNAL_6b533408_4_k_cu_286e3ddc4cuda3std3__47nulloptE[1];
.global .align 1 .b8 _ZN34_INTERNAL_6b533408_4_k_cu_286e3ddc4cuda3std3__48unexpectE[1];
.global .align 1 .b8 _ZN34_INTERNAL_6b533408_4_k_cu_286e3ddc4cuda3std6ranges3__45__cpo4swapE[1];
.global .align 1 .b8 _ZN34_INTERNAL_6b533408_4_k_cu_286e3ddc4cuda3std6ranges3__45__cpo9iter_moveE[1];
.global .align 1 .b8 _ZN34_INTERNAL_6b533408_4_k_cu_286e3ddc4cuda3std6ranges3__45__cpo5beginE[1];
.global .align 1 .b8 _ZN34_INTERNAL_6b533408_4_k_cu_286e3ddc4cuda3std6ranges3__45__cpo3endE[1];
.global .align 1 .b8 _ZN34_INTERNAL_6b533408_4_k_cu_286e3ddc4cuda3std6ranges3__45__cpo6cbeginE[1];
.global .align 1 .b8 _ZN34_INTERNAL_6b533408_4_k_cu_286e3ddc4cuda3std6ranges3__45__cpo4cendE[1];
.global .align 1 .b8 _ZN34_INTERNAL_6b533408_4_k_cu_286e3ddc4cuda3std6ranges3__45__cpo7advanceE[1];
.global .align 1 .b8 _ZN34_INTERNAL_6b533408_4_k_cu_286e3ddc4cuda3std6ranges3__45__cpo9iter_swapE[1];
.global .align 1 .b8 _ZN34_INTERNAL_6b533408_4_k_cu_286e3ddc4cuda3std6ranges3__45__cpo4nextE[1];
.global .align 1 .b8 _ZN34_INTERNAL_6b533408_4_k_cu_286e3ddc4cuda3std6ranges3__45__cpo4prevE[1];
.global .align 1 .b8 _ZN34_INTERNAL_6b533408_4_k_cu_286e3ddc4cuda3std6ranges3__45__cpo4dataE[1];
.global .align 1 .b8 _ZN34_INTERNAL_6b533408_4_k_cu_286e3ddc4cuda3std6ranges3__45__cpo5cdataE[1];
.global .align 1 .b8 _ZN34_INTERNAL_6b533408_4_k_cu_286e3ddc4cuda3std6ranges3__45__cpo4sizeE[1];
.global .align 1 .b8 _ZN34_INTERNAL_6b533408_4_k_cu_286e3ddc4cuda3std6ranges3__45__cpo5ssizeE[1];
.global .align 1 .b8 _ZN34_INTERNAL_6b533408_4_k_cu_286e3ddc4cuda3std6ranges3__45__cpo8distanceE[1];
.global .align 1 .b8 _ZN34_INTERNAL_6b533408_4_k_cu_286e3ddc6thrust24THRUST_300001_SM_1000_NS8cuda_cub3parE[1];
.global .align 1 .b8 _ZN34_INTERNAL_6b533408_4_k_cu_286e3ddc6thrust24THRUST_300001_SM_1000_NS8cuda_cub10par_nosyncE[1];
.global .align 1 .b8 _ZN34_INTERNAL_6b533408_4_k_cu_286e3ddc6thrust24THRUST_300001_SM_1000_NS6system6detail10sequential3seqE[1];
.global .align 1 .b8 _ZN34_INTERNAL_6b533408_4_k_cu_286e3ddc6thrust24THRUST_300001_SM_1000_NS6system3cpp3parE[1];
.global .align 1 .b8 _ZN34_INTERNAL_6b533408_4_k_cu_286e3ddc6thrust24THRUST_300001_SM_1000_NS12placeholders2_1E[1];
.global .align 1 .b8 _ZN34_INTERNAL_6b533408_4_k_cu_286e3ddc6thrust24THRUST_300001_SM_1000_NS12placeholders2_2E[1];
.global .align 1 .b8 _ZN34_INTERNAL_6b533408_4_k_cu_286e3ddc6thrust24THRUST_300001_SM_1000_NS12placeholders2_3E[1];
.global .align 1 .b8 _ZN34_INTERNAL_6b533408_4_k_cu_286e3ddc6thrust24THRUST_300001_SM_1000_NS12placeholders2_4E[1];
.global .align 1 .b8 _ZN34_INTERNAL_6b533408_4_k_cu_286e3ddc6thrust24THRUST_300001_SM_1000_NS12placeholders2_5E[1];
.global .align 1 .b8 _ZN34_INTERNAL_6b533408_4_k_cu_286e3ddc6thrust24THRUST_300001_SM_1000_NS12placeholders2_6E[1];
.global .align 1 .b8 _ZN34_INTERNAL_6b533408_4_k_cu_286e3ddc6thrust24THRUST_300001_SM_1000_NS12placeholders2_7E[1];
.global .align 1 .b8 _ZN34_INTERNAL_6b533408_4_k_cu_286e3ddc6thrust24THRUST_300001_SM_1000_NS12placeholders2_8E[1];
.global .align 1 .b8 _ZN34_INTERNAL_6b533408_4_k_cu_286e3ddc6thrust24THRUST_300001_SM_1000_NS12placeholders2_9E[1];
.global .align 1 .b8 _ZN34_INTERNAL_6b533408_4_k_cu_286e3ddc6thrust24THRUST_300001_SM_1000_NS12placeholders3_10E[1];
.global .align 1 .b8 _ZN34_INTERNAL_6b533408_4_k_cu_286e3ddc6thrust24THRUST_300001_SM_1000_NS3seqE[1];
.global .align 1 .b8 _ZN34_INTERNAL_6b533408_4_k_cu_286e3ddc6thrust24THRUST_300001_SM_1000_NS6deviceE[1];
.extern .shared .align 16 .b8 _ZN6thrust24THRUST_300001_SM_1000_NS8cuda_cub4core6detail5shmemE[];

.visible .entry _Z16histogram_kernelPiS_i(
	.param .u64 .ptr .align 1 _Z16histogram_kernelPiS_i_param_0,
	.param .u64 .ptr .align 1 _Z16histogram_kernelPiS_i_param_1,
	.param .u32 _Z16histogram_kernelPiS_i_param_2
)
{
	.reg .pred 	%p<7>;
	.reg .b32 	%r<41>;
	.reg .b64 	%rd<23>;

	ld.param.u64 	%rd3, [_Z16histogram_kernelPiS_i_param_0];
	ld.param.u64 	%rd4, [_Z16histogram_kernelPiS_i_param_1];
	ld.param.u32 	%r12, [_Z16histogram_kernelPiS_i_param_2];
	cvta.to.global.u64 	%rd1, %rd4;
	cvta.to.global.u64 	%rd2, %rd3;
	mov.u32 	%r13, %tid.x;
	mov.u32 	%r14, %ctaid.x;
	mov.u32 	%r15, %ntid.x;
	mad.lo.s32 	%r39, %r14, %r15, %r13;
	mov.u32 	%r16, %nctaid.x;
	mul.lo.s32 	%r2, %r15, %r16;
	setp.ge.s32 	%p1, %r39, %r12;
	@%p1 bra 	$L__BB0_7;
	add.s32 	%r17, %r39, %r2;
	max.s32 	%r18, %r12, %r17;
	setp.lt.s32 	%p2, %r17, %r12;
	selp.u32 	%r19, 1, 0, %p2;
	add.s32 	%r20, %r17, %r19;
	sub.s32 	%r21, %r18, %r20;
	div.u32 	%r22, %r21, %r2;
	add.s32 	%r3, %r22, %r19;
	and.b32  	%r23, %r3, 3;
	setp.eq.s32 	%p3, %r23, 3;
	@%p3 bra 	$L__BB0_4;
	add.s32 	%r24, %r3, 1;
	and.b32  	%r25, %r24, 3;
	neg.s32 	%r37, %r25;
$L__BB0_3:
	.pragma "nounroll";
	mul.wide.s32 	%rd5, %r39, 4;
	add.s64 	%rd6, %rd2, %rd5;
	ld.global.u32 	%r26, [%rd6];
	mul.wide.s32 	%rd7, %r26, 4;
	add.s64 	%rd8, %rd1, %rd7;
	atom.global.add.u32 	%r27, [%rd8], 1;
	add.s32 	%r39, %r39, %r2;
	add.s32 	%r37, %r37, 1;
	setp.ne.s32 	%p4, %r37, 0;
	@%p4 bra 	$L__BB0_3;
$L__BB0_4:
	setp.lt.u32 	%p5, %r3, 3;
	@%p5 bra 	$L__BB0_7;
	mul.wide.s32 	%rd13, %r2, 4;
	shl.b32 	%r36, %r2, 2;
$L__BB0_6:
	mul.wide.s32 	%rd9, %r39, 4;
	add.s64 	%rd10, %rd2, %rd9;
	ld.global.u32 	%r28, [%rd10];
	mul.wide.s32 	%rd11, %r28, 4;
	add.s64 	%rd12, %rd1, %rd11;
	atom.global.add.u32 	%r29, [%rd12], 1;
	add.s64 	%rd14, %rd10, %rd13;
	ld.global.u32 	%r30, [%rd14];
	mul.wide.s32 	%rd15, %r30, 4;
	add.s64 	%rd16, %rd1, %rd15;
	atom.global.add.u32 	%r31, [%rd16], 1;
	add.s64 	%rd17, %rd14, %rd13;
	ld.global.u32 	%r32, [%rd17];
	mul.wide.s32 	%rd18, %r32, 4;
	add.s64 	%rd19, %rd1, %rd18;
	atom.global.add.u32 	%r33, [%rd19], 1;
	add.s64 	%rd20, %rd17, %rd13;
	ld.global.u32 	%r34, [%rd20];
	mul.wide.s32 	%rd21, %r34, 4;
	add.s64 	%rd22, %rd1, %rd21;
	atom.global.add.u32 	%r35, [%rd22], 1;
	add.s32 	%r39, %r36, %r39;
	setp.lt.s32 	%p6, %r39, %r12;
	@%p6 bra 	$L__BB0_6;
$L__BB0_7:
	ret;

}
	// .globl	_Z13odd_even_sortPfPiii
.visible .entry _Z13odd_even_sortPfPiii(
	.param .u64 .ptr .align 1 _Z13odd_even_sortPfPiii_param_0,
	.param .u64 .ptr .align 1 _Z13odd_even_sortPfPiii_param_1,
	.param .u32 _Z13odd_even_sortPfPiii_param_2,
	.param .u32 _Z13odd_even_sortPfPiii_param_3
)
{
	.reg .pred 	%p<46>;
	.reg .b32 	%r<35>;
	.reg .b32 	%f<31>;
	.reg .b64 	%rd<11>;
	// demoted variable
	.shared .align 4 .b8 _ZZ13odd_even_sortPfPiiiE4data[4096];
	ld.param.u64 	%rd5, [_Z13odd_even_sortPfPiii_param_0];
	ld.param.u64 	%rd4, [_Z13odd_even_sortPfPiii_param_1];
	ld.param.u32 	%r19, [_Z13odd_even_sortPfPiii_param_2];
	cvta.to.global.u64 	%rd1, %rd5;
	mov.u32 	%r1, %tid.x;
	mov.u32 	%r32, %ctaid.x;
	add.s32 	%r3, %r19, -1;
	setp.ge.s32 	%p3, %r32, %r3;
	@%p3 bra 	$L__BB1_61;
	shl.b32 	%r20, %r1, 2;
	mov.u32 	%r21, _ZZ13odd_even_sortPfPiiiE4data;
	add.s32 	%r4, %r21, %r20;
	and.b32  	%r5, %r1, 1;
	add.s32 	%r6, %r1, 1;
	mov.u32 	%r7, %nctaid.x;
	cvta.to.global.u64 	%rd2, %rd4;
$L__BB1_2:
	mul.wide.s32 	%rd6, %r32, 4;
	add.s64 	%rd3, %rd2, %rd6;
	ld.global.u32 	%r22, [%rd3+4];
	ld.global.u32 	%r9, [%rd3];
	sub.s32 	%r10, %r22, %r9;
	setp.gt.s32 	%p4, %r10, 1024;
	@%p4 bra 	$L__BB1_60;
	setp.ge.s32 	%p5, %r1, %r10;
	@%p5 bra 	$L__BB1_5;
	add.s32 	%r23, %r9, %r1;
	mul.wide.s32 	%rd7, %r23, 4;
	add.s64 	%rd8, %rd1, %rd7;
	ld.global.f32 	%f29, [%rd8];
	st.shared.f32 	[%r4], %f29;
$L__BB1_5:
	bar.sync 	0;
	and.b32  	%r24, %r10, 1;
	setp.eq.b32 	%p6, %r24, 1;
	@%p6 bra 	$L__BB1_7;
	shr.s32 	%r33, %r10, 1;
	bra.uni 	$L__BB1_8;
$L__BB1_7:
	shr.u32 	%r25, %r10, 31;
	add.s32 	%r26, %r10, %r25;
	shr.s32 	%r27, %r26, 1;
	add.s32 	%r33, %r27, 1;
$L__BB1_8:
	setp.lt.s32 	%p7, %r33, 1;
	@%p7 bra 	$L__BB1_58;
	setp.ne.s32 	%p8, %r5, 0;
	setp.eq.s32 	%p9, %r5, 0;
	setp.gt.s32 	%p10, %r10, %r6;
	and.pred  	%p1, %p9, %p10;
	and.pred  	%p2, %p8, %p10;
	and.b32  	%r14, %r33, 3;
	setp.lt.u32 	%p11, %r33, 4;
	@%p11 bra 	$L__BB1_36;
	and.b32  	%r29, %r33, 2147483644;
	neg.s32 	%r34, %r29;
	not.pred 	%p12, %p1;
$L__BB1_11:
	@%p12 bra 	$L__BB1_14;
	ld.shared.f32 	%f1, [%r4];
	ld.shared.f32 	%f2, [%r4+4];
	setp.leu.f32 	%p13, %f1, %f2;
	@%p13 bra 	$L__BB1_14;
	st.shared.f32 	[%r4], %f2;
	st.shared.f32 	[%r4+4], %f1;
$L__BB1_14:
	bar.sync 	0;
	not.pred 	%p14, %p2;
	@%p14 bra 	$L__BB1_17;
	ld.shared.f32 	%f3, [%r4];
	ld.shared.f32 	%f4, [%r4+4];
	setp.leu.f32 	%p15, %f3, %f4;
	@%p15 bra 	$L__BB1_17;
	st.shared.f32 	[%r4], %f4;
	st.shared.f32 	[%r4+4], %f3;
$L__BB1_17:
	bar.sync 	0;
	@%p12 bra 	$L__BB1_20;
	ld.shared.f32 	%f5, [%r4];
	ld.shared.f32 	%f6, [%r4+4];
	setp.leu.f32 	%p17, %f5, %f6;
	@%p17 bra 	$L__BB1_20;
	st.shared.f32 	[%r4], %f6;
	st.shared.f32 	[%r4+4], %f5;
$L__BB1_20:
	bar.sync 	0;
	@%p14 bra 	$L__BB1_23;
	ld.shared.f32 	%f7, [%r4];
	ld.shared.f32 	%f8, [%r4+4];
	setp.leu.f32 	%p19, %f7, %f8;
	@%p19 bra 	$L__BB1_23;
	st.shared.f32 	[%r4], %f8;
	st.shared.f32 	[%r4+4], %f7;
$L__BB1_23:
	bar.sync 	0;
	@%p12 bra 	$L__BB1_26;
	ld.shared.f32 	%f9, [%r4];
	ld.shared.f32 	%f10, [%r4+4];
	setp.leu.f32 	%p21, %f9, %f10;
	@%p21 bra 	$L__BB1_26;
	st.shared.f32 	[%r4], %f10;
	st.shared.f32 	[%r4+4], %f9;
$L__BB1_26:
	bar.sync 	0;
	@%p14 bra 	$L__BB1_29;
	ld.shared.f32 	%f11, [%r4];
	ld.shared.f32 	%f12, [%r4+4];
	setp.leu.f32 	%p23, %f11, %f12;
	@%p23 bra 	$L__BB1_29;
	st.shared.f32 	[%r4], %f12;
	st.shared.f32 	[%r4+4], %f11;
$L__BB1_29:
	bar.sync 	0;
	@%p12 bra 	$L__BB1_32;
	ld.shared.f32 	%f13, [%r4];
	ld.shared.f32 	%f14, [%r4+4];
	setp.leu.f32 	%p25, %f13, %f14;
	@%p25 bra 	$L__BB1_32;
	st.shared.f32 	[%r4], %f14;
	st.shared.f32 	[%r4+4], %f13;
$L__BB1_32:
	bar.sync 	0;
	@%p14 bra 	$L__BB1_35;
	ld.shared.f32 	%f15, [%r4];
	ld.shared.f32 	%f16, [%r4+4];
	setp.leu.f32 	%p27, %f15, %f16;
	@%p27 bra 	$L__BB1_35;
	st.shared.f32 	[%r4], %f16;
	st.shared.f32 	[%r4+4], %f15;
$L__BB1_35:
	bar.sync 	0;
	add.s32 	%r34, %r34, 4;
	setp.ne.s32 	%p28, %r34, 0;
	@%p28 bra 	$L__BB1_11;
$L__BB1_36:
	setp.eq.s32 	%p29, %r14, 0;
	@%p29 bra 	$L__BB1_58;
	not.pred 	%p30, %p1;
	@%p30 bra 	$L__BB1_40;
	ld.shared.f32 	%f17, [%r4];
	ld.shared.f32 	%f18, [%r4+4];
	setp.leu.f32 	%p31, %f17, %f18;
	@%p31 bra 	$L__BB1_40;
	st.shared.f32 	[%r4], %f18;
	st.shared.f32 	[%r4+4], %f17;
$L__BB1_40:
	bar.sync 	0;
	not.pred 	%p32, %p2;
	@%p32 bra 	$L__BB1_43;
	ld.shared.f32 	%f19, [%r4];
	ld.shared.f32 	%f20, [%r4+4];
	setp.leu.f32 	%p33, %f19, %f20;
	@%p33 bra 	$L__BB1_43;
	st.shared.f32 	[%r4], %f20;
	st.shared.f32 	[%r4+4], %f19;
$L__BB1_43:
	bar.sync 	0;
	setp.eq.s32 	%p34, %r14, 1;
	@%p34 bra 	$L__BB1_58;
	@%p30 bra 	$L__BB1_47;
	ld.shared.f32 	%f21, [%r4];
	ld.shared.f32 	%f22, [%r4+4];
	setp.leu.f32 	%p36, %f21, %f22;
	@%p36 bra 	$L__BB1_47;
	st.shared.f32 	[%r4], %f22;
	st.shared.f32 	[%r4+4], %f21;
$L__BB1_47:
	bar.sync 	0;
	@%p32 bra 	$L__BB1_50;
	ld.shared.f32 	%f23, [%r4];
	ld.shared.f32 	%f24, [%r4+4];
	setp.leu.f32 	%p38, %f23, %f24;
	@%p38 bra 	$L__BB1_50;
	st.shared.f32 	[%r4], %f24;
	st.shared.f32 	[%r4+4], %f23;
$L__BB1_50:
	bar.sync 	0;
	setp.eq.s32 	%p39, %r14, 2;
	@%p39 bra 	$L__BB1_58;
	@%p30 bra 	$L__BB1_54;
	ld.shared.f32 	%f25, [%r4];
	ld.shared.f32 	%f26, [%r4+4];
	setp.leu.f32 	%p41, %f25, %f26;
	@%p41 bra 	$L__BB1_54;
	st.shared.f32 	[%r4], %f26;
	st.shared.f32 	[%r4+4], %f25;
$L__BB1_54:
	bar.sync 	0;
	@%p32 bra 	$L__BB1_57;
	ld.shared.f32 	%f27, [%r4];
	ld.shared.f32 	%f28, [%r4+4];
	setp.leu.f32 	%p43, %f27, %f28;
	@%p43 bra 	$L__BB1_57;
	st.shared.f32 	[%r4], %f28;
	st.shared.f32 	[%r4+4], %f27;
$L__BB1_57:
	bar.sync 	0;
$L__BB1_58:
	setp.ge.s32 	%p44, %r1, %r10;
	@%p44 bra 	$L__BB1_60;
	ld.shared.f32 	%f30, [%r4];
	ld.global.u32 	%r30, [%rd3];
	add.s32 	%r31, %r30, %r1;
	mul.wide.s32 	%rd9, %r31, 4;
	add.s64 	%rd10, %rd1, %rd9;
	st.global.f32 	[%rd10], %f30;
$L__BB1_60:
	add.s32 	%r32, %r32, %r7;
	setp.lt.s32 	%p45, %r32, %r3;
	@%p45 bra 	$L__BB1_2;
$L__BB1_61:
	ret;

}
	// .globl	_Z11scan_blocksPiS_S_b
.visible .entry _Z11scan_blocksPiS_S_b(
	.param .u64 .ptr .align 1 _Z11scan_blocksPiS_S_b_param_0,
	.param .u64 .ptr .align 1 _Z11scan_blocksPiS_S_b_param_1,
	.param .u64 .ptr .align 1 _Z11scan_blocksPiS_S_b_param_2,
	.param .u8 _Z11scan_blocksPiS_S_b_param_3
)
{
	.reg .pred 	%p<23>;
	.reg .b16 	%rs<2>;
	.reg .b32 	%r<87>;
	.reg .b64 	%rd<13>;
	// demoted variable
	.shared .align 4 .b8 _ZZ11scan_blocksPiS_S_bE4data[4096];
	ld.param.u64 	%rd3, [_Z11scan_blocksPiS_S_b_param_0];
	ld.param.u64 	%rd1, [_Z11scan_blocksPiS_S_b_param_1];
	ld.param.u64 	%rd2, [_Z11scan_blocksPiS_S_b_param_2];
	ld.param.s8 	%rs1, [_Z11scan_blocksPiS_S_b_param_3];
	cvta.to.global.u64 	%rd4, %rd3;
	mov.u32 	%r15, %ntid.x;
	mov.u32 	%r1, %ctaid.x;
	mov.u32 	%r2, %tid.x;
	mad.lo.s32 	%r16, %r15, %r1, %r2;
	shl.b32 	%r3, %r16, 1;
	mul.wide.s32 	%rd5, %r3, 4;
	add.s64 	%rd6, %rd4, %rd5;
	ld.global.u32 	%r17, [%rd6];
	shl.b32 	%r18, %r2, 3;
	mov.u32 	%r19, _ZZ11scan_blocksPiS_S_bE4data;
	add.s32 	%r4, %r19, %r18;
	st.shared.u32 	[%r4], %r17;
	ld.global.u32 	%r20, [%rd6+4];
	shl.b32 	%r21, %r2, 1;
	or.b32  	%r5, %r21, 1;
	st.shared.u32 	[%r4+4], %r20;
	bar.sync 	0;
	setp.gt.u32 	%p1, %r2, 511;
	@%p1 bra 	$L__BB2_2;
	ld.shared.u32 	%r22, [%r4];
	ld.shared.u32 	%r23, [%r4+4];
	add.s32 	%r24, %r23, %r22;
	st.shared.u32 	[%r4+4], %r24;
$L__BB2_2:
	bar.sync 	0;
	setp.gt.u32 	%p2, %r2, 255;
	shl.b32 	%r6, %r5, 3;
	add.s32 	%r7, %r19, %r6;
	@%p2 bra 	$L__BB2_4;
	ld.shared.u32 	%r26, [%r7+-4];
	ld.shared.u32 	%r27, [%r7+4];
	add.s32 	%r28, %r27, %r26;
	st.shared.u32 	[%r7+4], %r28;
$L__BB2_4:
	bar.sync 	0;
	setp.gt.u32 	%p3, %r2, 127;
	add.s32 	%r8, %r7, %r6;
	@%p3 bra 	$L__BB2_6;
	ld.shared.u32 	%r29, [%r8+-4];
	ld.shared.u32 	%r30, [%r8+12];
	add.s32 	%r31, %r30, %r29;
	st.shared.u32 	[%r8+12], %r31;
$L__BB2_6:
	bar.sync 	0;
	setp.gt.u32 	%p4, %r2, 63;
	mad.lo.s32 	%r9, %r5, 24, %r7;
	@%p4 bra 	$L__BB2_8;
	ld.shared.u32 	%r32, [%r9+-4];
	ld.shared.u32 	%r33, [%r9+28];
	add.s32 	%r34, %r33, %r32;
	st.shared.u32 	[%r9+28], %r34;
$L__BB2_8:
	bar.sync 	0;
	setp.gt.u32 	%p5, %r2, 31;
	mad.lo.s32 	%r10, %r5, 56, %r7;
	@%p5 bra 	$L__BB2_10;
	ld.shared.u32 	%r35, [%r10+-4];
	ld.shared.u32 	%r36, [%r10+60];
	add.s32 	%r37, %r36, %r35;
	st.shared.u32 	[%r10+60], %r37;
$L__BB2_10:
	bar.sync 	0;
	setp.gt.u32 	%p6, %r2, 15;
	mad.lo.s32 	%r11, %r5, 120, %r7;
	@%p6 bra 	$L__BB2_12;
	ld.shared.u32 	%r38, [%r11+-4];
	ld.shared.u32 	%r39, [%r11+124];
	add.s32 	%r40, %r39, %r38;
	st.shared.u32 	[%r11+124], %r40;
$L__BB2_12:
	bar.sync 	0;
	setp.gt.u32 	%p7, %r2, 7;
	mad.lo.s32 	%r12, %r5, 248, %r7;
	@%p7 bra 	$L__BB2_14;
	ld.shared.u32 	%r41, [%r12+-4];
	ld.shared.u32 	%r42, [%r12+252];
	add.s32 	%r43, %r42, %r41;
	st.shared.u32 	[%r12+252], %r43;
$L__BB2_14:
	bar.sync 	0;
	setp.gt.u32 	%p8, %r2, 3;
	mad.lo.s32 	%r13, %r5, 504, %r7;
	@%p8 bra 	$L__BB2_16;
	ld.shared.u32 	%r44, [%r13+-4];
	ld.shared.u32 	%r45, [%r13+508];
	add.s32 	%r46, %r45, %r44;
	st.shared.u32 	[%r13+508], %r46;
$L__BB2_16:
	bar.sync 	0;
	setp.gt.u32 	%p9, %r2, 1;
	mad.lo.s32 	%r14, %r5, 1016, %r7;
	@%p9 bra 	$L__BB2_18;
	ld.shared.u32 	%r47, [%r14+-4];
	ld.shared.u32 	%r48, [%r14+1020];
	add.s32 	%r49, %r48, %r47;
	st.shared.u32 	[%r14+1020], %r49;
$L__BB2_18:
	bar.sync 	0;
	setp.ne.s32 	%p10, %r2, 0;
	@%p10 bra 	$L__BB2_20;
	ld.shared.u32 	%r50, [_ZZ11scan_blocksPiS_S_bE4data+2044];
	ld.shared.u32 	%r51, [_ZZ11scan_blocksPiS_S_bE4data+4092];
	add.s32 	%r52, %r51, %r50;
	st.shared.u32 	[_ZZ11scan_blocksPiS_S_bE4data+4092], %r52;
$L__BB2_20:
	setp.ne.s32 	%p11, %r2, 0;
	bar.sync 	0;
	@%p11 bra 	$L__BB2_24;
	setp.ne.s16 	%p12, %rs1, 0;
	@%p12 bra 	$L__BB2_23;
	ld.shared.u32 	%r53, [_ZZ11scan_blocksPiS_S_bE4data+4092];
	cvta.to.global.u64 	%rd7, %rd2;
	mul.wide.u32 	%rd8, %r1, 4;
	add.s64 	%rd9, %rd7, %rd8;
	st.global.u32 	[%rd9], %r53;
$L__BB2_23:
	mov.b32 	%r54, 0;
	st.shared.u32 	[_ZZ11scan_blocksPiS_S_bE4data+4092], %r54;
$L__BB2_24:
	setp.ne.s32 	%p13, %r2, 0;
	bar.sync 	0;
	@%p13 bra 	$L__BB2_26;
	ld.shared.u32 	%r55, [_ZZ11scan_blocksPiS_S_bE4data+2044];
	ld.shared.u32 	%r56, [_ZZ11scan_blocksPiS_S_bE4data+4092];
	st.shared.u32 	[_ZZ11scan_blocksPiS_S_bE4data+2044], %r56;
	add.s32 	%r57, %r56, %r55;
	st.shared.u32 	[_ZZ11scan_blocksPiS_S_bE4data+4092], %r57;
$L__BB2_26:
	setp.gt.u32 	%p14, %r2, 1;
	bar.sync 	0;
	@%p14 bra 	$L__BB2_28;
	ld.shared.u32 	%r58, [%r14+-4];
	ld.shared.u32 	%r59, [%r14+1020];
	st.shared.u32 	[%r14+-4], %r59;
	add.s32 	%r60, %r59, %r58;
	st.shared.u32 	[%r14+1020], %r60;
$L__BB2_28:
	setp.gt.u32 	%p15, %r2, 3;
	bar.sync 	0;
	@%p15 bra 	$L__BB2_30;
	ld.shared.u32 	%r61, [%r13+-4];
	ld.shared.u32 	%r62, [%r13+508];
	st.shared.u32 	[%r13+-4], %r62;
	add.s32 	%r63, %r62, %r61;
	st.shared.u32 	[%r13+508], %r63;
$L__BB2_30:
	setp.gt.u32 	%p16, %r2, 7;
	bar.sync 	0;
	@%p16 bra 	$L__BB2_32;
	ld.shared.u32 	%r64, [%r12+-4];
	ld.shared.u32 	%r65, [%r12+252];
	st.shared.u32 	[%r12+-4], %r65;
	add.s32 	%r66, %r65, %r64;
	st.shared.u32 	[%r12+252], %r66;
$L__BB2_32:
	setp.gt.u32 	%p17, %r2, 15;
	bar.sync 	0;
	@%p17 bra 	$L__BB2_34;
	ld.shared.u32 	%r67, [%r11+-4];
	ld.shared.u32 	%r68, [%r11+124];
	st.shared.u32 	[%r11+-4], %r68;
	add.s32 	%r69, %r68, %r67;
	st.shared.u32 	[%r11+124], %r69;
$L__BB2_34:
	setp.gt.u32 	%p18, %r2, 31;
	bar.sync 	0;
	@%p18 bra 	$L__BB2_36;
	ld.shared.u32 	%r70, [%r10+-4];
	ld.shared.u32 	%r71, [%r10+60];
	st.shared.u32 	[%r10+-4], %r71;
	add.s32 	%r72, %r71, %r70;
	st.shared.u32 	[%r10+60], %r72;
$L__BB2_36:
	setp.gt.u32 	%p19, %r2, 63;
	bar.sync 	0;
	@%p19 bra 	$L__BB2_38;
	ld.shared.u32 	%r73, [%r9+-4];
	ld.shared.u32 	%r74, [%r9+28];
	st.shared.u32 	[%r9+-4], %r74;
	add.s32 	%r75, %r74, %r73;
	st.shared.u32 	[%r9+28], %r75;
$L__BB2_38:
	setp.gt.u32 	%p20, %r2, 127;
	bar.sync 	0;
	@%p20 bra 	$L__BB2_40;
	ld.shared.u32 	%r76, [%r8+-4];
	ld.shared.u32 	%r77, [%r8+12];
	st.shared.u32 	[%r8+-4], %r77;
	add.s32 	%r78, %r77, %r76;
	st.shared.u32 	[%r8+12], %r78;
$L__BB2_40:
	setp.gt.u32 	%p21, %r2, 255;
	bar.sync 	0;
	@%p21 bra 	$L__BB2_42;
	ld.shared.u32 	%r79, [%r7+-4];
	ld.shared.u32 	%r80, [%r7+4];
	st.shared.u32 	[%r7+-4], %r80;
	add.s32 	%r81, %r80, %r79;
	st.shared.u32 	[%r7+4], %r81;
$L__BB2_42:
	setp.gt.u32 	%p22, %r2, 511;
	bar.sync 	0;
	@%p22 bra 	$L__BB2_44;
	ld.shared.u32 	%r82, [%r4];
	ld.shared.u32 	%r83, [%r4+4];
	st.shared.u32 	[%r4], %r83;
	add.s32 	%r84, %r83, %r82;
	st.shared.u32 	[%r4+4], %r84;
$L__BB2_44:
	cvta.to.global.u64 	%rd10, %rd1;
	bar.sync 	0;
	ld.shared.u32 	%r85, [%r4];
	add.s64 	%rd12, %rd10, %rd5;
	st.global.u32 	[%rd12], %r85;
	ld.shared.u32 	%r86, [%r4+4];
	st.global.u32 	[%rd12+4], %r86;
	ret;

}
	// .globl	_Z8add_summPiS_i
.visible .entry _Z8add_summPiS_i(
	.param .u64 .ptr .align 1 _Z8add_summPiS_i_param_0,
	.param .u64 .ptr .align 1 _Z8add_summPiS_i_param_1,
	.param .u32 _Z8add_summPiS_i_param_2
)
{
	.reg .pred 	%p<3>;
	.reg .b32 	%r<13>;
	.reg .b64 	%rd<9>;

	ld.param.u64 	%rd3, [_Z8add_summPiS_i_param_0];
	ld.param.u64 	%rd4, [_Z8add_summPiS_i_param_1];
	ld.param.u32 	%r7, [_Z8add_summPiS_i_param_2];
	mov.u32 	%r12, %ctaid.x;
	setp.ge.s32 	%p1, %r12, %r7;
	@%p1 bra 	$L__BB3_3;
	mov.u32 	%r2, %ntid.x;
	mov.u32 	%r3, %tid.x;
	mov.u32 	%r4, %nctaid.x;
	cvta.to.global.u64 	%rd1, %rd4;
	cvta.to.global.u64 	%rd2, %rd3;
$L__BB3_2:
	mul.wide.s32 	%rd5, %r12, 4;
	add.s64 	%rd6, %rd1, %rd5;
	ld.global.u32 	%r8, [%rd6];
	mad.lo.s32 	%r9, %r12, %r2, %r3;
	mul.wide.u32 	%rd7, %r9, 4;
	add.s64 	%rd8, %rd2, %rd7;
	ld.global.u32 	%r10, [%rd8];
	add.s32 	%r11, %r10, %r8;
	st.global.u32 	[%rd8], %r11;
	add.s32 	%r12, %r12, %r4;
	setp.lt.s32 	%p2, %r12, %r7;
	@%p2 bra 	$L__BB3_2;
$L__BB3_3:
	ret;

}
	// .globl	_ZN6thrust24THRUST_300001_SM_1000_NS8cuda_cub4core6detail13_kernel_agentINS1_8__reduce11ReduceAgentINS0_12zip_iteratorIN4cuda3std3__45tupleIJNS0_10device_ptrIfEENS0_17counting_iteratorIlNS0_11use_defaultESF_SF_EEEEEEEPNSB_IJflEEESJ_iNS1_9__extrema9arg_max_fIfl10comparatorEEEEJSI_SK_iSO_EEEvDpT0_
.visible .entry _ZN6thrust24THRUST_300001_SM_1000_NS8cuda_cub4core6detail13_kernel_agentINS1_8__reduce11ReduceAgentINS0_12zip_iteratorIN4cuda3std3__45tupleIJNS0_10device_ptrIfEENS0_17counting_iteratorIlNS0_11use_defaultESF_SF_EEEEEEEPNSB_IJflEEESJ_iNS1_9__extrema9arg_max_fIfl10comparatorEEEEJSI_SK_iSO_EEEvDpT0_(
	.param .align 8 .b8 _ZN6thrust24THRUST_300001_SM_1000_NS8cuda_cub4core6detail13_kernel_agentINS1_8__reduce11ReduceAgentINS0_12zip_iteratorIN4cuda3std3__45tupleIJNS0_10device_ptrIfEENS0_17counting_iteratorIlNS0_11use_defaultESF_SF_EEEEEEEPNSB_IJflEEESJ_iNS1_9__extrema9arg_max_fIfl10comparatorEEEEJSI_SK_iSO_EEEvDpT0__param_0[16],
	.param .u64 .ptr .align 1 _ZN6thrust24THRUST_300001_SM_1000_NS8cuda_cub4core6detail13_kernel_agentINS1_8__reduce11ReduceAgentINS0_12zip_iteratorIN4cuda3std3__45tupleIJNS0_10device_ptrIfEENS0_17counting_iteratorIlNS0_11use_defaultESF_SF_EEEEEEEPNSB_IJflEEESJ_iNS1_9__extrema9arg_max_fIfl10comparatorEEEEJSI_SK_iSO_EEEvDpT0__param_1,
	.param .u32 _ZN6thrust24THRUST_300001_SM_1000_NS8cuda_cub4core6detail13_kernel_agentINS1_8__reduce11ReduceAgentINS0_12zip_iteratorIN4cuda3std3__45tupleIJNS0_10device_ptrIfEENS0_17counting_iteratorIlNS0_11use_defaultESF_SF_EEEEEEEPNSB_IJflEEESJ_iNS1_9__extrema9arg_max_fIfl10comparatorEEEEJSI_SK_iSO_EEEvDpT0__param_2,
	.param .align 1 .b8 _ZN6thrust24THRUST_300001_SM_1000_NS8cuda_cub4core6detail13_kernel_agentINS1_8__reduce11ReduceAgentINS0_12zip_iteratorIN4cuda3std3__45tupleIJNS0_10device_ptrIfEENS0_17counting_iteratorIlNS0_11use_defaultESF_SF_EEEEEEEPNSB_IJflEEESJ_iNS1_9__extrema9arg_max_fIfl10comparatorEEEEJSI_SK_iSO_EEEvDpT0__param_3[1]
)
.maxntid 256
{
	.reg .pred 	%p<213>;
	.reg .b32 	%r<400>;
	.reg .b32 	%f<242>;
	.reg .b64 	%rd<305>;

	ld.param.u64 	%rd195, [_ZN6thrust24THRUST_300001_SM_1000_NS8cuda_cub4core6detail13_kernel_agentINS1_8__reduce11ReduceAgentINS0_12zip_iteratorIN4cuda3std3__45tupleIJNS0_10device_ptrIfEENS0_17counting_iteratorIlNS0_11use_defaultESF_SF_EEEEEEEPNSB_IJflEEESJ_iNS1_9__extrema9arg_max_fIfl10comparatorEEEEJSI_SK_iSO_EEEvDpT0__param_0+8];
	ld.param.u64 	%rd194, [_ZN6thrust24THRUST_300001_SM_1000_NS8cuda_cub4core6detail13_kernel_agentINS1_8__reduce11ReduceAgentINS0_12zip_iteratorIN4cuda3std3__45tupleIJNS0_10device_ptrIfEENS0_17counting_iteratorIlNS0_11use_defaultESF_SF_EEEEEEEPNSB_IJflEEESJ_iNS1_9__extrema9arg_max_fIfl10comparatorEEEEJSI_SK_iSO_EEEvDpT0__param_0];
	ld.param.u32 	%r36, [_ZN6thrust24THRUST_300001_SM_1000_NS8cuda_cub4core6detail13_kernel_agentINS1_8__reduce11ReduceAgentINS0_12zip_iteratorIN4cuda3std3__45tupleIJNS0_10device_ptrIfEENS0_17counting_iteratorIlNS0_11use_defaultESF_SF_EEEEEEEPNSB_IJflEEESJ_iNS1_9__extrema9arg_max_fIfl10comparatorEEEEJSI_SK_iSO_EEEvDpT0__param_2];
	setp.eq.s32 	%p1, %r36, 0;
	@%p1 bra 	$L__BB4_206;
	cvta.to.global.u64 	%rd1, %rd194;
	setp.gt.s32 	%p2, %r36, 1279;
	@%p2 bra 	$L__BB4_122;
	mov.u32 	%r1, %tid.x;
	setp.ge.s32 	%p96, %r1, %r36;
	mov.f32 	%f188, 0f00000000;
	mov.b64 	%rd246, 0;
	mov.u32 	%r391, %r1;
	@%p96 bra 	$L__BB4_4;
	cvt.u64.u32 	%rd222, %r1;
	mul.wide.u32 	%rd223, %r1, 4;
	add.s64 	%rd224, %rd1, %rd223;
	add.s64 	%rd246, %rd195, %rd222;
	ld.global.f32 	%f188, [%rd224];
	add.s32 	%r391, %r1, 256;
$L__BB4_4:
	setp.ge.s32 	%p97, %r391, %r36;
	@%p97 bra 	$L__BB4_26;
	not.b32 	%r160, %r391;
	add.s32 	%r4, %r36, %r160;
	and.b32  	%r161, %r4, 768;
	setp.eq.s32 	%p98, %r161, 768;
	@%p98 bra 	$L__BB4_11;
	cvt.u64.u32 	%rd226, %r391;
	add.s64 	%rd237, %rd195, %rd226;
	mul.wide.u32 	%rd227, %r391, 4;
	add.s64 	%rd236, %rd1, %rd227;
	shr.u32 	%r162, %r4, 8;
	add.s32 	%r163, %r162, 1;
	and.b32  	%r164, %r163, 3;
	neg.s32 	%r389, %r164;
$L__BB4_7:
	.pragma "nounroll";
	mov.u64 	%rd9, %rd246;
	mov.f32 	%f3, %f188;
	ld.global.f32 	%f4, [%rd236];
	setp.lt.f32 	%p99, %f3, %f4;
	mov.u64 	%rd246, %rd237;
	mov.f32 	%f188, %f4;
	@%p99 bra 	$L__BB4_10;
	setp.lt.f32 	%p100, %f4, %f3;
	mov.u64 	%rd246, %rd9;
	mov.f32 	%f188, %f3;
	@%p100 bra 	$L__BB4_10;
	setp.lt.s64 	%p101, %rd9, %rd237;
	min.s64 	%rd246, %rd9, %rd237;
	selp.f32 	%f188, %f3, %f4, %p101;
$L__BB4_10:
	add.s32 	%r391, %r391, 256;
	add.s64 	%rd237, %rd237, 256;
	add.s64 	%rd236, %rd236, 1024;
	add.s32 	%r389, %r389, 1;
	setp.ne.s32 	%p102, %r389, 0;
	@%p102 bra 	$L__BB4_7;
$L__BB4_11:
	setp.lt.u32 	%p103, %r4, 768;
	@%p103 bra 	$L__BB4_26;
	add.s32 	%r392, %r391, 512;
$L__BB4_13:
	mov.u32 	%r12, %r392;
	add.s32 	%r165, %r12, -512;
	cvt.s64.s32 	%rd228, %r165;
	mul.wide.s32 	%rd229, %r165, 4;
	add.s64 	%rd17, %rd1, %rd229;
	add.s64 	%rd18, %rd195, %rd228;
	ld.global.f32 	%f10, [%rd17];
	setp.lt.f32 	%p104, %f188, %f10;
	mov.u64 	%rd243, %rd18;
	mov.f32 	%f185, %f10;
	@%p104 bra 	$L__BB4_16;
	setp.lt.f32 	%p105, %f10, %f188;
	mov.u64 	%rd243, %rd246;
	mov.f32 	%f185, %f188;
	@%p105 bra 	$L__BB4_16;
	setp.lt.s64 	%p106, %rd246, %rd18;
	min.s64 	%rd243, %rd246, %rd18;
	selp.f32 	%f185, %f188, %f10, %p106;
$L__BB4_16:
	add.s32 	%r166, %r12, -256;
	cvt.s64.s32 	%rd230, %r166;
	add.s64 	%rd21, %rd195, %rd230;
	ld.global.f32 	%f13, [%rd17+1024];
	setp.lt.f32 	%p107, %f185, %f13;
	mov.u64 	%rd244, %rd21;
	mov.f32 	%f186, %f13;
	@%p107 bra 	$L__BB4_19;
	setp.lt.f32 	%p108, %f13, %f185;
	mov.u64 	%rd244, %rd243;
	mov.f32 	%f186, %f185;
	@%p108 bra 	$L__BB4_19;
	setp.lt.s64 	%p109, %rd243, %rd21;
	min.s64 	%rd244, %rd243, %rd21;
	selp.f32 	%f186, %f185, %f13, %p109;
$L__BB4_19:
	cvt.s64.s32 	%rd231, %r12;
	add.s64 	%rd24, %rd195, %rd231;
	ld.global.f32 	%f16, [%rd17+2048];
	setp.lt.f32 	%p110, %f186, %f16;
	mov.u64 	%rd245, %rd24;
	mov.f32 	%f187, %f16;
	@%p110 bra 	$L__BB4_22;
	setp.lt.f32 	%p111, %f16, %f186;
	mov.u64 	%rd245, %rd244;
	mov.f32 	%f187, %f186;
	@%p111 bra 	$L__BB4_22;
	setp.lt.s64 	%p112, %rd244, %rd24;
	min.s64 	%rd245, %rd244, %rd24;
	selp.f32 	%f187, %f186, %f16, %p112;
$L__BB4_22:
	add.s32 	%r167, %r12, 256;
	cvt.s64.s32 	%rd232, %r167;
	add.s64 	%rd27, %rd195, %rd232;
	ld.global.f32 	%f19, [%rd17+3072];
	setp.lt.f32 	%p113, %f187, %f19;
	mov.u64 	%rd246, %rd27;
	mov.f32 	%f188, %f19;
	@%p113 bra 	$L__BB4_25;
	setp.lt.f32 	%p114, %f19, %f187;
	mov.u64 	%rd246, %rd245;
	mov.f32 	%f188, %f187;
	@%p114 bra 	$L__BB4_25;
	setp.lt.s64 	%p115, %rd245, %rd27;
	min.s64 	%rd246, %rd245, %rd27;
	selp.f32 	%f188, %f187, %f19, %p115;
$L__BB4_25:
	add.s32 	%r392, %r12, 1024;
	add.s32 	%r168, %r12, 512;
	setp.lt.s32 	%p116, %r168, %r36;
	@%p116 bra 	$L__BB4_13;
$L__BB4_26:
	setp.lt.s32 	%p117, %r36, 256;
	@%p117 bra 	$L__BB4_71;
	// begin inline asm
	mov.u32 %r282, %laneid;
	// end inline asm
	mov.b32 	%r284, %f188;
	mov.b32 	%r300, 1;
	mov.b32 	%r301, 31;
	mov.b32 	%r302, -1;
	// begin inline asm
	shfl.sync.down.b32 %r283, %r284, %r300, %r301, %r302;
	// end inline asm
	mov.b32 	%f23, %r283;
	// begin inline asm
	shfl.sync.down.b32 %r288, %r289, %r300, %r301, %r302;
	// end inline asm
	mov.b64 	{%r294, %r299}, %rd246;
	// begin inline asm
	shfl.sync.down.b32 %r293, %r294, %r300, %r301, %r302;
	// end inline asm
	// begin inline asm
	shfl.sync.down.b32 %r298, %r299, %r300, %r301, %r302;
	// end inline asm
	mov.b64 	%rd31, {%r293, %r298};
	setp.gt.s32 	%p169, %r282, 30;
	mov.u64 	%rd248, %rd246;
	mov.f32 	%f190, %f188;
	@%p169 bra 	$L__BB4_31;
	setp.lt.f32 	%p170, %f188, %f23;
	mov.u64 	%rd248, %rd31;
	mov.f32 	%f190, %f23;
	@%p170 bra 	$L__BB4_31;
	setp.gt.f32 	%p171, %f188, %f23;
	mov.u64 	%rd248, %rd246;
	mov.f32 	%f190, %f188;
	@%p171 bra 	$L__BB4_31;
	setp.lt.s64 	%p172, %rd246, %rd31;
	min.s64 	%rd248, %rd246, %rd31;
	selp.f32 	%f190, %f188, %f23, %p172;
$L__BB4_31:
	mov.b32 	%r304, %f190;
	mov.b32 	%r320, 2;
	mov.b32 	%r321, 31;
	mov.b32 	%r322, -1;
	// begin inline asm
	shfl.sync.down.b32 %r303, %r304, %r320, %r321, %r322;
	// end inline asm
	mov.b32 	%f26, %r303;
	// begin inline asm
	shfl.sync.down.b32 %r308, %r309, %r320, %r321, %r322;
	// end inline asm
	mov.b64 	{%r314, %r319}, %rd248;
	// begin inline asm
	shfl.sync.down.b32 %r313, %r314, %r320, %r321, %r322;
	// end inline asm
	// begin inline asm
	shfl.sync.down.b32 %r318, %r319, %r320, %r321, %r322;
	// end inline asm
	mov.b64 	%rd34, {%r313, %r318};
	setp.gt.s32 	%p173, %r282, 29;
	mov.u64 	%rd249, %rd248;
	mov.f32 	%f191, %f190;
	@%p173 bra 	$L__BB4_35;
	setp.lt.f32 	%p174, %f190, %f26;
	mov.u64 	%rd249, %rd34;
	mov.f32 	%f191, %f26;
	@%p174 bra 	$L__BB4_35;
	setp.gt.f32 	%p175, %f190, %f26;
	mov.u64 	%rd249, %rd248;
	mov.f32 	%f191, %f190;
	@%p175 bra 	$L__BB4_35;
	setp.lt.s64 	%p176, %rd248, %rd34;
	min.s64 	%rd249, %rd248, %rd34;
	selp.f32 	%f191, %f190, %f26, %p176;
$L__BB4_35:
	mov.b32 	%r324, %f191;
	mov.b32 	%r340, 4;
	mov.b32 	%r341, 31;
	mov.b32 	%r342, -1;
	// begin inline asm
	shfl.sync.down.b32 %r323, %r324, %r340, %r341, %r342;
	// end inline asm
	mov.b32 	%f29, %r323;
	// begin inline asm
	shfl.sync.down.b32 %r328, %r329, %r340, %r341, %r342;
	// end inline asm
	mov.b64 	{%r334, %r339}, %rd249;
	// begin inline asm
	shfl.sync.down.b32 %r333, %r334, %r340, %r341, %r342;
	// end inline asm
	// begin inline asm
	shfl.sync.down.b32 %r338, %r339, %r340, %r341, %r342;
	// end inline asm
	mov.b64 	%rd37, {%r333, %r338};
	setp.gt.s32 	%p177, %r282, 27;
	mov.u64 	%rd250, %rd249;
	mov.f32 	%f192, %f191;
	@%p177 bra 	$L__BB4_39;
	setp.lt.f32 	%p178, %f191, %f29;
	mov.u64 	%rd250, %rd37;
	mov.f32 	%f192, %f29;
	@%p178 bra 	$L__BB4_39;
	setp.gt.f32 	%p179, %f191, %f29;
	mov.u64 	%rd250, %rd249;
	mov.f32 	%f192, %f191;
	@%p179 bra 	$L__BB4_39;
	setp.lt.s64 	%p180, %rd249, %rd37;
	min.s64 	%rd250, %rd249, %rd37;
	selp.f32 	%f192, %f191, %f29, %p180;
$L__BB4_39:
	mov.b32 	%r344, %f192;
	mov.b32 	%r360, 8;
	mov.b32 	%r361, 31;
	mov.b32 	%r362, -1;
	// begin inline asm
	shfl.sync.down.b32 %r343, %r344, %r360, %r361, %r362;
	// end inline asm
	mov.b32 	%f32, %r343;
	// begin inline asm
	shfl.sync.down.b32 %r348, %r349, %r360, %r361, %r362;
	// end inline asm
	mov.b64 	{%r354, %r359}, %rd250;
	// begin inline asm
	shfl.sync.down.b32 %r353, %r354, %r360, %r361, %r362;
	// end inline asm
	// begin inline asm
	shfl.sync.down.b32 %r358, %r359, %r360, %r361, %r362;
	// end inline asm
	mov.b64 	%rd40, {%r353, %r358};
	setp.gt.s32 	%p181, %r282, 23;
	mov.u64 	%rd251, %rd250;
	mov.f32 	%f193, %f192;
	@%p181 bra 	$L__BB4_43;
	setp.lt.f32 	%p182, %f192, %f32;
	mov.u64 	%rd251, %rd40;
	mov.f32 	%f193, %f32;
	@%p182 bra 	$L__BB4_43;
	setp.gt.f32 	%p183, %f192, %f32;
	mov.u64 	%rd251, %rd250;
	mov.f32 	%f193, %f192;
	@%p183 bra 	$L__BB4_43;
	setp.lt.s64 	%p184, %rd250, %rd40;
	min.s64 	%rd251, %rd250, %rd40;
	selp.f32 	%f193, %f192, %f32, %p184;
$L__BB4_43:
	mov.b32 	%r364, %f193;
	mov.b32 	%r380, 16;
	mov.b32 	%r381, 31;
	mov.b32 	%r382, -1;
	// begin inline asm
	shfl.sync.down.b32 %r363, %r364, %r380, %r381, %r382;
	// end inline asm
	mov.b32 	%f35, %r363;
	// begin inline asm
	shfl.sync.down.b32 %r368, %r369, %r380, %r381, %r382;
	// end inline asm
	mov.b64 	{%r374, %r379}, %rd251;
	// begin inline asm
	shfl.sync.down.b32 %r373, %r374, %r380, %r381, %r382;
	// end inline asm
	// begin inline asm
	shfl.sync.down.b32 %r378, %r379, %r380, %r381, %r382;
	// end inline asm
	mov.b64 	%rd43, {%r373, %r378};
	setp.gt.s32 	%p185, %r282, 15;
	mov.u64 	%rd304, %rd251;
	mov.f32 	%f241, %f193;
	@%p185 bra 	$L__BB4_47;
	setp.lt.f32 	%p186, %f193, %f35;
	mov.u64 	%rd304, %rd43;
	mov.f32 	%f241, %f35;
	@%p186 bra 	$L__BB4_47;
	setp.gt.f32 	%p187, %f193, %f35;
	mov.u64 	%rd304, %rd251;
	mov.f32 	%f241, %f193;
	@%p187 bra 	$L__BB4_47;
	setp.lt.s64 	%p188, %rd251, %rd43;
	min.s64 	%rd304, %rd251, %rd43;
	selp.f32 	%f241, %f193, %f35, %p188;
$L__BB4_47:
	setp.ne.s32 	%p189, %r282, 0;
	@%p189 bra 	$L__BB4_49;
	shr.u32 	%r383, %r1, 1;
	and.b32  	%r384, %r383, 496;
	mov.u32 	%r385, _ZN6thrust24THRUST_300001_SM_1000_NS8cuda_cub4core6detail5shmemE;
	add.s32 	%r386, %r385, %r384;
	st.shared.f32 	[%r386+8], %f241;
	st.shared.u64 	[%r386+16], %rd304;
$L__BB4_49:
	bar.sync 	0;
	setp.ne.s32 	%p190, %r1, 0;
	@%p190 bra 	$L__BB4_204;
	ld.shared.f32 	%f38, [_ZN6thrust24THRUST_300001_SM_1000_NS8cuda_cub4core6detail5shmemE+24];
	ld.shared.u64 	%rd46, [_ZN6thrust24THRUST_300001_SM_1000_NS8cuda_cub4core6detail5shmemE+32];
	setp.lt.f32 	%p191, %f241, %f38;
	mov.u64 	%rd253, %rd46;
	mov.f32 	%f195, %f38;
	@%p191 bra 	$L__BB4_53;
	setp.lt.f32 	%p192, %f38, %f241;
	mov.u64 	%rd253, %rd304;
	mov.f32 	%f195, %f241;
	@%p192 bra 	$L__BB4_53;
	setp.lt.s64 	%p193, %rd304, %rd46;
	min.s64 	%rd253, %rd304, %rd46;
	selp.f32 	%f195, %f241, %f38, %p193;
$L__BB4_53:
	ld.shared.f32 	%f41, [_ZN6thrust24THRUST_300001_SM_1000_NS8cuda_cub4core6detail5shmemE+40];
	ld.shared.u64 	%rd49, [_ZN6thrust24THRUST_300001_SM_1000_NS8cuda_cub4core6detail5shmemE+48];
	setp.lt.f32 	%p194, %f195, %f41;
	mov.u64 	%rd254, %rd49;
	mov.f32 	%f196, %f41;
	@%p194 bra 	$L__BB4_56;
	setp.lt.f32 	%p195, %f41, %f195;
	mov.u64 	%rd254, %rd253;
	mov.f32 	%f196, %f195;
	@%p195 bra 	$L__BB4_56;
	setp.lt.s64 	%p196, %rd253, %rd49;
	min.s64 	%rd254, %rd253, %rd49;
	selp.f32 	%f196, %f195, %f41, %p196;
$L__BB4_56:
	ld.shared.f32 	%f44, [_ZN6thrust24THRUST_300001_SM_1000_NS8cuda_cub4core6detail5shmemE+56];
	ld.shared.u64 	%rd52, [_ZN6thrust24THRUST_300001_SM_1000_NS8cuda_cub4core6detail5shmemE+64];
	setp.lt.f32 	%p197, %f196, %f44;
	mov.u64 	%rd255, %rd52;
	mov.f32 	%f197, %f44;
	@%p197 bra 	$L__BB4_59;
	setp.lt.f32 	%p198, %f44, %f196;
	mov.u64 	%rd255, %rd254;
	mov.f32 	%f197, %f196;
	@%p198 bra 	$L__BB4_59;
	setp.lt.s64 	%p199, %rd254, %rd52;
	min.s64 	%rd255, %rd254, %rd52;
	selp.f32 	%f197, %f196, %f44, %p199;
$L__BB4_59:
	ld.shared.f32 	%f47, [_ZN6thrust24THRUST_300001_SM_1000_NS8cuda_cub4core6detail5shmemE+72];
	ld.shared.u64 	%rd55, [_ZN6thrust24THRUST_300001_SM_1000_NS8cuda_cub4core6detail5shmemE+80];
	setp.lt.f32 	%p200, %f197, %f47;
	mov.u64 	%rd256, %rd55;
	mov.f32 	%f198, %f47;
	@%p200 bra 	$L__BB4_62;
	setp.lt.f32 	%p201, %f47, %f197;
	mov.u64 	%rd256, %rd255;
	mov.f32 	%f198, %f197;
	@%p201 bra 	$L__BB4_62;
	setp.lt.s64 	%p202, %rd255, %rd55;
	min.s64 	%rd256, %rd255, %rd55;
	selp.f32 	%f198, %f197, %f47, %p202;
$L__BB4_62:
	ld.shared.f32 	%f50, [_ZN6thrust24THRUST_300001_SM_1000_NS8cuda_cub4core6detail5shmemE+88];
	ld.shared.u64 	%rd58, [_ZN6thrust24THRUST_300001_SM_1000_NS8cuda_cub4core6detail5shmemE+96];
	setp.lt.f32 	%p203, %f198, %f50;
	mov.u64 	%rd257, %rd58;
	mov.f32 	%f199, %f50;
	@%p203 bra 	$L__BB4_65;
	setp.lt.f32 	%p204, %f50, %f198;
	mov.u64 	%rd257, %rd256;
	mov.f32 	%f199, %f198;
	@%p204 bra 	$L__BB4_65;
	setp.lt.s64 	%p205, %rd256, %rd58;
	min.s64 	%rd257, %rd256, %rd58;
	selp.f32 	%f199, %f198, %f50, %p205;
$L__BB4_65:
	ld.shared.f32 	%f53, [_ZN6thrust24THRUST_300001_SM_1000_NS8cuda_cub4core6detail5shmemE+104];
	ld.shared.u64 	%rd61, [_ZN6thrust24THRUST_300001_SM_1000_NS8cuda_cub4core6detail5shmemE+112];
	setp.lt.f32 	%p206, %f199, %f53;
	mov.u64 	%rd258, %rd61;
	mov.f32 	%f200, %f53;
	@%p206 bra 	$L__BB4_68;
	setp.lt.f32 	%p207, %f53, %f199;
	mov.u64 	%rd258, %rd257;
	mov.f32 	%f200, %f199;
	@%p207 bra 	$L__BB4_68;
	setp.lt.s64 	%p208, %rd257, %rd61;
	min.s64 	%rd258, %rd257, %rd61;
	selp.f32 	%f200, %f199, %f53, %p208;
$L__BB4_68:
	ld.shared.f32 	%f56, [_ZN6thrust24THRUST_300001_SM_1000_NS8cuda_cub4core6detail5shmemE+120];
	ld.shared.u64 	%rd64, [_ZN6thrust24THRUST_300001_SM_1000_NS8cuda_cub4core6detail5shmemE+128];
	setp.lt.f32 	%p209, %f200, %f56;
	mov.f32 	%f241, %f56;
	mov.u64 	%rd304, %rd64;
	@%p209 bra 	$L__BB4_204;
	setp.lt.f32 	%p210, %f56, %f200;
	mov.f32 	%f241, %f200;
	mov.u64 	%rd304, %rd258;
	@%p210 bra 	$L__BB4_204;
	setp.lt.s64 	%p211, %rd258, %rd64;
	min.s64 	%rd304, %rd258, %rd64;
	selp.f32 	%f241, %f200, %f56, %p211;
	bra.uni 	$L__BB4_204;
$L__BB4_71:
	// begin inline asm
	mov.u32 %r169, %laneid;
	// end inline asm
	and.b32  	%r190, %r1, 992;
	add.s32 	%r191, %r190, 32;
	setp.gt.s32 	%p118, %r191, %r36;
	not.b32 	%r192, %r190;
	add.s32 	%r193, %r36, %r192;
	selp.b32 	%r188, %r193, 31, %p118;
	mov.b32 	%r171, %f188;
	mov.b32 	%r187, 1;
	mov.b32 	%r189, -1;
	// begin inline asm
	shfl.sync.down.b32 %r170, %r171, %r187, %r188, %r189;
	// end inline asm
	mov.b32 	%f58, %r170;
	// begin inline asm
	shfl.sync.down.b32 %r175, %r176, %r187, %r188, %r189;
	// end inline asm
	mov.b64 	{%r181, %r186}, %rd246;
	// begin inline asm
	shfl.sync.down.b32 %r180, %r181, %r187, %r188, %r189;
	// end inline asm
	// begin inline asm
	shfl.sync.down.b32 %r185, %r186, %r187, %r188, %r189;
	// end inline asm
	mov.b64 	%rd66, {%r180, %r185};
	setp.ge.s32 	%p119, %r169, %r188;
	mov.u64 	%rd259, %rd246;
	mov.f32 	%f201, %f188;
	@%p119 bra 	$L__BB4_75;
	setp.lt.f32 	%p120, %f188, %f58;
	mov.u64 	%rd259, %rd66;
	mov.f32 	%f201, %f58;
	@%p120 bra 	$L__BB4_75;
	setp.gt.f32 	%p121, %f188, %f58;
	mov.u64 	%rd259, %rd246;
	mov.f32 	%f201, %f188;
	@%p121 bra 	$L__BB4_75;
	setp.lt.s64 	%p122, %rd246, %rd66;
	min.s64 	%rd259, %rd246, %rd66;
	selp.f32 	%f201, %f188, %f58, %p122;
$L__BB4_75:
	mov.b32 	%r195, %f201;
	mov.b32 	%r211, 2;
	mov.b32 	%r213, -1;
	// begin inline asm
	shfl.sync.down.b32 %r194, %r195, %r211, %r188, %r213;
	// end inline asm
	mov.b32 	%f61, %r194;
	// begin inline asm
	shfl.sync.down.b32 %r199, %r200, %r211, %r188, %r213;
	// end inline asm
	mov.b64 	{%r205, %r210}, %rd259;
	// begin inline asm
	shfl.sync.down.b32 %r204, %r205, %r211, %r188, %r213;
	// end inline asm
	// begin inline asm
	shfl.sync.down.b32 %r209, %r210, %r211, %r188, %r213;
	// end inline asm
	mov.b64 	%rd69, {%r204, %r209};
	add.s32 	%r214, %r169, 2;
	setp.gt.s32 	%p123, %r214, %r188;
	mov.u64 	%rd260, %rd259;
	mov.f32 	%f202, %f201;
	@%p123 bra 	$L__BB4_79;
	setp.lt.f32 	%p124, %f201, %f61;
	mov.u64 	%rd260, %rd69;
	mov.f32 	%f202, %f61;
	@%p124 bra 	$L__BB4_79;
	setp.gt.f32 	%p125, %f201, %f61;
	mov.u64 	%rd260, %rd259;
	mov.f32 	%f202, %f201;
	@%p125 bra 	$L__BB4_79;
	setp.lt.s64 	%p126, %rd259, %rd69;
	min.s64 	%rd260, %rd259, %rd69;
	selp.f32 	%f202, %f201, %f61, %p126;
$L__BB4_79:
	mov.b32 	%r216, %f202;
	mov.b32 	%r232, 4;
	mov.b32 	%r234, -1;
	// begin inline asm
	shfl.sync.down.b32 %r215, %r216, %r232, %r188, %r234;
	// end inline asm
	mov.b32 	%f64, %r215;
	// begin inline asm
	shfl.sync.down.b32 %r220, %r221, %r232, %r188, %r234;
	// end inline asm
	mov.b64 	{%r226, %r231}, %rd260;
	// begin inline asm
	shfl.sync.down.b32 %r225, %r226, %r232, %r188, %r234;
	// end inline asm
	// begin inline asm
	shfl.sync.down.b32 %r230, %r231, %r232, %r188, %r234;
	// end inline asm
	mov.b64 	%rd72, {%r225, %r230};
	add.s32 	%r235, %r169, 4;
	setp.gt.s32 	%p127, %r235, %r188;
	mov.u64 	%rd261, %rd260;
	mov.f32 	%f203, %f202;
	@%p127 bra 	$L__BB4_83;
	setp.lt.f32 	%p128, %f202, %f64;
	mov.u64 	%rd261, %rd72;
	mov.f32 	%f203, %f64;
	@%p128 bra 	$L__BB4_83;
	setp.gt.f32 	%p129, %f202, %f64;
	mov.u64 	%rd261, %rd260;
	mov.f32 	%f203, %f202;
	@%p129 bra 	$L__BB4_83;
	setp.lt.s64 	%p130, %rd260, %rd72;
	min.s64 	%rd261, %rd260, %rd72;
	selp.f32 	%f203, %f202, %f64, %p130;
$L__BB4_83:
	mov.b32 	%r237, %f203;
	mov.b32 	%r253, 8;
	mov.b32 	%r255, -1;
	// begin inline asm
	shfl.sync.down.b32 %r236, %r237, %r253, %r188, %r255;
	// end inline asm
	mov.b32 	%f67, %r236;
	// begin inline asm
	shfl.sync.down.b32 %r241, %r242, %r253, %r188, %r255;
	// end inline asm
	mov.b64 	{%r247, %r252}, %rd261;
	// begin inline asm
	shfl.sync.down.b32 %r246, %r247, %r253, %r188, %r255;
	// end inline asm
	// begin inline asm
	shfl.sync.down.b32 %r251, %r252, %r253, %r188, %r255;
	// end inline asm
	mov.b64 	%rd75, {%r246, %r251};
	add.s32 	%r256, %r169, 8;
	setp.gt.s32 	%p131, %r256, %r188;
	mov.f32 	%f204, %f203;
	mov.u64 	%rd262, %rd261;
	@%p131 bra 	$L__BB4_87;
	setp.lt.f32 	%p132, %f203, %f67;
	mov.f32 	%f204, %f67;
	mov.u64 	%rd262, %rd75;
	@%p132 bra 	$L__BB4_87;
	setp.gt.f32 	%p133, %f203, %f67;
	mov.f32 	%f204, %f203;
	mov.u64 	%rd262, %rd261;
	@%p133 bra 	$L__BB4_87;
	setp.lt.s64 	%p134, %rd261, %rd75;
	selp.f32 	%f204, %f203, %f67, %p134;
	min.s64 	%rd262, %rd261, %rd75;
$L__BB4_87:
	mov.b32 	%r258, %f204;
	mov.b32 	%r274, 16;
	mov.b32 	%r276, -1;
	// begin inline asm
	shfl.sync.down.b32 %r257, %r258, %r274, %r188, %r276;
	// end inline asm
	mov.b32 	%f70, %r257;
	// begin inline asm
	shfl.sync.down.b32 %r262, %r263, %r274, %r188, %r276;
	// end inline asm
	mov.b64 	{%r268, %r273}, %rd262;
	// begin inline asm
	shfl.sync.down.b32 %r267, %r268, %r274, %r188, %r276;
	// end inline asm
	// begin inline asm
	shfl.sync.down.b32 %r272, %r273, %r274, %r188, %r276;
	// end inline asm
	mov.b64 	%rd78, {%r267, %r272};
	add.s32 	%r277, %r169, 16;
	setp.gt.s32 	%p135, %r277, %r188;
	mov.f32 	%f241, %f204;
	mov.u64 	%rd304, %rd262;
	@%p135 bra 	$L__BB4_91;
	setp.lt.f32 	%p136, %f204, %f70;
	mov.f32 	%f241, %f70;
	mov.u64 	%rd304, %rd78;
	@%p136 bra 	$L__BB4_91;
	setp.gt.f32 	%p137, %f204, %f70;
	mov.f32 	%f241, %f204;
	mov.u64 	%rd304, %rd262;
	@%p137 bra 	$L__BB4_91;
	setp.lt.s64 	%p138, %rd262, %rd78;
	selp.f32 	%f241, %f204, %f70, %p138;
	min.s64 	%rd304, %rd262, %rd78;
$L__BB4_91:
	setp.ne.s32 	%p139, %r169, 0;
	@%p139 bra 	$L__BB4_93;
	shr.u32 	%r278, %r1, 1;
	and.b32  	%r279, %r278, 496;
	mov.u32 	%r280, _ZN6thrust24THRUST_300001_SM_1000_NS8cuda_cub4core6detail5shmemE;
	add.s32 	%r281, %r280, %r279;
	st.shared.f32 	[%r281+8], %f241;
	st.shared.u64 	[%r281+16], %rd304;
$L__BB4_93:
	bar.sync 	0;
	setp.ne.s32 	%p140, %r1, 0;
	@%p140 bra 	$L__BB4_204;
	setp.lt.s32 	%p141, %r36, 33;
	mov.f32 	%f206, %f241;
	mov.u64 	%rd264, %rd304;
	@%p141 bra 	$L__BB4_98;
	ld.shared.f32 	%f73, [_ZN6thrust24THRUST_300001_SM_1000_NS8cuda_cub4core6detail5shmemE+24];
	ld.shared.u64 	%rd81, [_ZN6thrust24THRUST_300001_SM_1000_NS8cuda_cub4core6detail5shmemE+32];
	setp.lt.f32 	%p142, %f241, %f73;
	mov.f32 	%f206, %f73;
	mov.u64 	%rd264, %rd81;
	@%p142 bra 	$L__BB4_98;
	setp.lt.f32 	%p143, %f73, %f241;
	mov.f32 	%f206, %f241;
	mov.u64 	%rd264, %rd304;
	@%p143 bra 	$L__BB4_98;
	setp.lt.s64 	%p144, %rd304, %rd81;
	selp.f32 	%f206, %f241, %f73, %p144;
	min.s64 	%rd264, %rd304, %rd81;
$L__BB4_98:
	setp.lt.s32 	%p145, %r36, 65;
	mov.f32 	%f207, %f206;
	mov.u64 	%rd265, %rd264;
	@%p145 bra 	$L__BB4_102;
	ld.shared.f32 	%f76, [_ZN6thrust24THRUST_300001_SM_1000_NS8cuda_cub4core6detail5shmemE+40];
	ld.shared.u64 	%rd84, [_ZN6thrust24THRUST_300001_SM_1000_NS8cuda_cub4core6detail5shmemE+48];
	setp.lt.f32 	%p146, %f206, %f76;
	mov.f32 	%f207, %f76;
	mov.u64 	%rd265, %rd84;
	@%p146 bra 	$L__BB4_102;
	setp.lt.f32 	%p147, %f76, %f206;
	mov.f32 	%f207, %f206;
	mov.u64 	%rd265, %rd264;
	@%p147 bra 	$L__BB4_102;
	setp.lt.s64 	%p148, %rd264, %rd84;
	selp.f32 	%f207, %f206, %f76, %p148;
	min.s64 	%rd265, %rd264, %rd84;
$L__BB4_102:
	setp.lt.s32 	%p149, %r36, 97;
	mov.f32 	%f208, %f207;
	mov.u64 	%rd266, %rd265;
	@%p149 bra 	$L__BB4_106;
	ld.shared.f32 	%f79, [_ZN6thrust24THRUST_300001_SM_1000_NS8cuda_cub4core6detail5shmemE+56];
	ld.shared.u64 	%rd87, [_ZN6thrust24THRUST_300001_SM_1000_NS8cuda_cub4core6detail5shmemE+64];
	setp.lt.f32 	%p150, %f207, %f79;
	mov.f32 	%f208, %f79;
	mov.u64 	%rd266, %rd87;
	@%p150 bra 	$L__BB4_106;
	setp.lt.f32 	%p151, %f79, %f207;
	mov.f32 	%f208, %f207;
	mov.u64 	%rd266, %rd265;
	@%p151 bra 	$L__BB4_106;
	setp.lt.s64 	%p152, %rd265, %rd87;
	selp.f32 	%f208, %f207, %f79, %p152;
	min.s64 	%rd266, %rd265, %rd87;
$L__BB4_106:
	setp.lt.s32 	%p153, %r36, 129;
	mov.f32 	%f209, %f208;
	mov.u64 	%rd267, %rd266;
	@%p153 bra 	$L__BB4_110;
	ld.shared.f32 	%f82, [_ZN6thrust24THRUST_300001_SM_1000_NS8cuda_cub4core6detail5shmemE+72];
	ld.shared.u64 	%rd90, [_ZN6thrust24THRUST_300001_SM_1000_NS8cuda_cub4core6detail5shmemE+80];
	setp.lt.f32 	%p154, %f208, %f82;
	mov.f32 	%f209, %f82;
	mov.u64 	%rd267, %rd90;
	@%p154 bra 	$L__BB4_110;
	setp.lt.f32 	%p155, %f82, %f208;
	mov.f32 	%f209, %f208;
	mov.u64 	%rd267, %rd266;
	@%p155 bra 	$L__BB4_110;
	setp.lt.s64 	%p156, %rd266, %rd90;
	selp.f32 	%f209, %f208, %f82, %p156;
	min.s64 	%rd267, %rd266, %rd90;
$L__BB4_110:
	setp.lt.s32 	%p157, %r36, 161;
	mov.f32 	%f210, %f209;
	mov.u64 	%rd268, %rd267;
	@%p157 bra 	$L__BB4_114;
	ld.shared.f32 	%f85, [_ZN6thrust24THRUST_300001_SM_1000_NS8cuda_cub4core6detail5shmemE+88];
	ld.shared.u64 	%rd93, [_ZN6thrust24THRUST_300001_SM_1000_NS8cuda_cub4core6detail5shmemE+96];
	setp.lt.f32 	%p158, %f209, %f85;
	mov.f32 	%f210, %f85;
	mov.u64 	%rd268, %rd93;
	@%p158 bra 	$L__BB4_114;
	setp.lt.f32 	%p159, %f85, %f209;
	mov.f32 	%f210, %f209;
	mov.u64 	%rd268, %rd267;
	@%p159 bra 	$L__BB4_114;
	setp.lt.s64 	%p160, %rd267, %rd93;
	selp.f32 	%f210, %f209, %f85, %p160;
	min.s64 	%rd268, %rd267, %rd93;
$L__BB4_114:
	setp.lt.s32 	%p161, %r36, 193;
	mov.f32 	%f211, %f210;
	mov.u64 	%rd269, %rd268;
	@%p161 bra 	$L__BB4_118;
	ld.shared.f32 	%f88, [_ZN6thrust24THRUST_300001_SM_1000_NS8cuda_cub4core6detail5shmemE+104];
	ld.shared.u64 	%rd96, [_ZN6thrust24THRUST_300001_SM_1000_NS8cuda_cub4core6detail5shmemE+112];
	setp.lt.f32 	%p162, %f210, %f88;
	mov.f32 	%f211, %f88;
	mov.u64 	%rd269, %rd96;
	@%p162 bra 	$L__BB4_118;
	setp.lt.f32 	%p163, %f88, %f210;
	mov.f32 	%f211, %f210;
	mov.u64 	%rd269, %rd268;
	@%p163 bra 	$L__BB4_118;
	setp.lt.s64 	%p164, %rd268, %rd96;
	selp.f32 	%f211, %f210, %f88, %p164;
	min.s64 	%rd269, %rd268, %rd96;
$L__BB4_118:
	setp.lt.s32 	%p165, %r36, 225;
	mov.f32 	%f241, %f211;
	mov.u64 	%rd304, %rd269;
	@%p165 bra 	$L__BB4_204;
	ld.shared.f32 	%f91, [_ZN6thrust24THRUST_300001_SM_1000_NS8cuda_cub4core6detail5shmemE+120];
	ld.shared.u64 	%rd99, [_ZN6thrust24THRUST_300001_SM_1000_NS8cuda_cub4core6detail5shmemE+128];
	setp.lt.f32 	%p166, %f211, %f91;
	mov.f32 	%f241, %f91;
	mov.u64 	%rd304, %rd99;
	@%p166 bra 	$L__BB4_204;
	setp.lt.f32 	%p167, %f91, %f211;
	mov.f32 	%f241, %f211;
	mov.u64 	%rd304, %rd269;
	@%p167 bra 	$L__BB4_204;
	setp.lt.s64 	%p168, %rd269, %rd99;
	selp.f32 	%f241, %f211, %f91, %p168;
	min.s64 	%rd304, %rd269, %rd99;
	bra.uni 	$L__BB4_204;
$L__BB4_122:
	mov.u32 	%r17, %tid.x;
	cvt.u64.u32 	%rd101, %r17;
	mul.wide.u32 	%rd197, %r17, 4;
	add.s64 	%rd102, %rd1, %rd197;
	ld.global.f32 	%f170, [%rd102];
	add.s32 	%r37, %r17, 256;
	cvt.u64.u32 	%rd198, %r37;
	ld.global.f32 	%f171, [%rd102+1024];
	add.s32 	%r38, %r17, 512;
	cvt.u64.u32 	%rd199, %r38;
	ld.global.f32 	%f172, [%rd102+2048];
	add.s32 	%r39, %r17, 768;
	cvt.u64.u32 	%rd200, %r39;
	ld.global.f32 	%f173, [%rd102+3072];
	or.b32  	%r40, %r17, 1024;
	cvt.u64.u32 	%rd103, %r40;
	add.s64 	%rd291, %rd195, %rd103;
	ld.global.f32 	%f228, [%rd102+4096];
	setp.geu.f32 	%p3, %f170, %f171;
	selp.f32 	%f174, %f170, %f171, %p3;
	selp.b64 	%rd201, %rd101, %rd198, %p3;
	setp.geu.f32 	%p4, %f174, %f172;
	selp.f32 	%f175, %f174, %f172, %p4;
	selp.b64 	%rd202, %rd201, %rd199, %p4;
	setp.geu.f32 	%p5, %f175, %f173;
	selp.f32 	%f94, %f175, %f173, %p5;
	selp.b64 	%rd105, %rd202, %rd200, %p5;
	setp.lt.f32 	%p6, %f94, %f228;
	@%p6 bra 	$L__BB4_124;
	setp.lt.f32 	%p7, %f228, %f94;
	setp.lt.u64 	%p8, %rd105, %rd103;
	or.pred  	%p9, %p7, %p8;
	selp.f32 	%f228, %f94, %f228, %p9;
	add.s64 	%rd203, %rd195, %rd105;
	selp.b64 	%rd291, %rd203, %rd291, %p9;
$L__BB4_124:
	setp.lt.u32 	%p10, %r36, 2560;
	mov.b32 	%r394, 1280;
	@%p10 bra 	$L__BB4_137;
	mov.b32 	%r393, 1280;
	mov.f32 	%f213, %f228;
	mov.u64 	%rd271, %rd291;
$L__BB4_126:
	cvt.u64.u32 	%rd204, %r393;
	add.s64 	%rd205, %rd101, %rd204;
	mul.wide.u32 	%rd206, %r393, 4;
	add.s64 	%rd207, %rd102, %rd206;
	add.s64 	%rd272, %rd205, %rd195;
	ld.global.f32 	%f214, [%rd207];
	add.s64 	%rd273, %rd272, 256;
	ld.global.f32 	%f215, [%rd207+1024];
	add.s64 	%rd274, %rd272, 512;
	ld.global.f32 	%f216, [%rd207+2048];
	add.s64 	%rd275, %rd272, 768;
	ld.global.f32 	%f217, [%rd207+3072];
	add.s64 	%rd291, %rd272, 1024;
	ld.global.f32 	%f228, [%rd207+4096];
	setp.lt.f32 	%p11, %f213, %f214;
	@%p11 bra 	$L__BB4_128;
	setp.lt.f32 	%p12, %f214, %f213;
	setp.lt.s64 	%p13, %rd271, %rd272;
	or.pred  	%p14, %p12, %p13;
	selp.f32 	%f214, %f213, %f214, %p14;
	selp.b64 	%rd272, %rd271, %rd272, %p14;
$L__BB4_128:
	setp.lt.f32 	%p15, %f214, %f215;
	@%p15 bra 	$L__BB4_130;
	setp.lt.f32 	%p16, %f215, %f214;
	setp.lt.s64 	%p17, %rd272, %rd273;
	or.pred  	%p18, %p16, %p17;
	selp.f32 	%f215, %f214, %f215, %p18;
	selp.b64 	%rd273, %rd272, %rd273, %p18;
$L__BB4_130:
	setp.lt.f32 	%p19, %f215, %f216;
	@%p19 bra 	$L__BB4_132;
	setp.lt.f32 	%p20, %f216, %f215;
	setp.lt.s64 	%p21, %rd273, %rd274;
	or.pred  	%p22, %p20, %p21;
	selp.f32 	%f216, %f215, %f216, %p22;
	selp.b64 	%rd274, %rd273, %rd274, %p22;
$L__BB4_132:
	setp.lt.f32 	%p23, %f216, %f217;
	@%p23 bra 	$L__BB4_134;
	setp.lt.f32 	%p24, %f217, %f216;
	setp.lt.s64 	%p25, %rd274, %rd275;
	or.pred  	%p26, %p24, %p25;
	selp.f32 	%f217, %f216, %f217, %p26;
	selp.b64 	%rd275, %rd274, %rd275, %p26;
$L__BB4_134:
	setp.lt.f32 	%p27, %f217, %f228;
	@%p27 bra 	$L__BB4_136;
	setp.lt.f32 	%p28, %f228, %f217;
	setp.lt.s64 	%p29, %rd275, %rd291;
	or.pred  	%p30, %p28, %p29;
	selp.f32 	%f228, %f217, %f228, %p30;
	selp.b64 	%rd291, %rd275, %rd291, %p30;
$L__BB4_136:
	add.s32 	%r394, %r393, 1280;
	add.s32 	%r43, %r393, 2560;
	setp.le.s32 	%p31, %r43, %r36;
	mov.u32 	%r393, %r394;
	mov.f32 	%f213, %f228;
	mov.u64 	%rd271, %rd291;
	@%p31 bra 	$L__BB4_126;
$L__BB4_137:
	setp.le.s32 	%p32, %r36, %r394;
	@%p32 bra 	$L__BB4_160;
	sub.s32 	%r21, %r36, %r394;
	setp.ge.s32 	%p33, %r17, %r21;
	@%p33 bra 	$L__BB4_160;
	not.b32 	%r44, %r17;
	add.s32 	%r45, %r36, %r44;
	sub.s32 	%r22, %r45, %r394;
	and.b32  	%r46, %r22, 768;
	setp.eq.s32 	%p34, %r46, 768;
	mov.u32 	%r397, %r17;
	@%p34 bra 	$L__BB4_145;
	add.s32 	%r47, %r17, %r394;
	cvt.u64.u32 	%rd209, %r47;
	add.s64 	%rd279, %rd195, %rd209;
	mul.wide.u32 	%rd210, %r47, 4;
	add.s64 	%rd278, %rd1, %rd210;
	shr.u32 	%r48, %r22, 8;
	add.s32 	%r49, %r48, 1;
	and.b32  	%r50, %r49, 3;
	neg.s32 	%r395, %r50;
	mov.u32 	%r397, %r17;
$L__BB4_141:
	.pragma "nounroll";
	mov.u64 	%rd129, %rd291;
	mov.f32 	%f114, %f228;
	ld.global.f32 	%f115, [%rd278];
	setp.lt.f32 	%p35, %f114, %f115;
	mov.f32 	%f228, %f115;
	mov.u64 	%rd291, %rd279;
	@%p35 bra 	$L__BB4_144;
	setp.lt.f32 	%p36, %f115, %f114;
	mov.f32 	%f228, %f114;
	mov.u64 	%rd291, %rd129;
	@%p36 bra 	$L__BB4_144;
	setp.lt.s64 	%p37, %rd129, %rd279;
	selp.f32 	%f228, %f114, %f115, %p37;
	min.s64 	%rd291, %rd129, %rd279;
$L__BB4_144:
	add.s32 	%r397, %r397, 256;
	add.s64 	%rd279, %rd279, 256;
	add.s64 	%rd278, %rd278, 1024;
	add.s32 	%r395, %r395, 1;
	setp.ne.s32 	%p38, %r395, 0;
	@%p38 bra 	$L__BB4_141;
$L__BB4_145:
	setp.lt.u32 	%p39, %r22, 768;
	@%p39 bra 	$L__BB4_160;
	add.s32 	%r398, %r397, %r394;
	cvt.u64.u32 	%rd211, %r398;
	add.s64 	%rd286, %rd195, %rd211;
	cvt.u64.u32 	%rd212, %r397;
	cvt.u64.u32 	%rd213, %r394;
	add.s64 	%rd214, %rd212, %rd213;
	shl.b64 	%rd215, %rd214, 2;
	add.s64 	%rd216, %rd215, %rd1;
	add.s64 	%rd285, %rd216, 3072;
	mul.wide.u32 	%rd217, %r398, 4;
	add.s64 	%rd284, %rd1, %rd217;
	add.s32 	%r399, %r397, 512;
$L__BB4_147:
	mov.u32 	%r32, %r399;
	ld.global.f32 	%f121, [%rd284];
	setp.lt.f32 	%p40, %f228, %f121;
	mov.f32 	%f225, %f121;
	mov.u64 	%rd288, %rd286;
	@%p40 bra 	$L__BB4_150;
	setp.lt.f32 	%p41, %f121, %f228;
	mov.f32 	%f225, %f228;
	mov.u64 	%rd288, %rd291;
	@%p41 bra 	$L__BB4_150;
	setp.lt.s64 	%p42, %rd291, %rd286;
	selp.f32 	%f225, %f228, %f121, %p42;
	min.s64 	%rd288, %rd291, %rd286;
$L__BB4_150:
	add.s32 	%r51, %r398, 256;
	cvt.u64.u32 	%rd218, %r51;
	add.s64 	%rd145, %rd195, %rd218;
	ld.global.f32 	%f124, [%rd285+-2048];
	setp.lt.f32 	%p43, %f225, %f124;
	mov.f32 	%f226, %f124;
	mov.u64 	%rd289, %rd145;
	@%p43 bra 	$L__BB4_153;
	setp.lt.f32 	%p44, %f124, %f225;
	mov.f32 	%f226, %f225;
	mov.u64 	%rd289, %rd288;
	@%p44 bra 	$L__BB4_153;
	setp.lt.s64 	%p45, %rd288, %rd145;
	selp.f32 	%f226, %f225, %f124, %p45;
	min.s64 	%rd289, %rd288, %rd145;
$L__BB4_153:
	add.s32 	%r52, %r398, 512;
	cvt.u64.u32 	%rd219, %r52;
	add.s64 	%rd148, %rd195, %rd219;
	ld.global.f32 	%f127, [%rd285+-1024];
	setp.lt.f32 	%p46, %f226, %f127;
	mov.f32 	%f227, %f127;
	mov.u64 	%rd290, %rd148;
	@%p46 bra 	$L__BB4_156;
	setp.lt.f32 	%p47, %f127, %f226;
	mov.f32 	%f227, %f226;
	mov.u64 	%rd290, %rd289;
	@%p47 bra 	$L__BB4_156;
	setp.lt.s64 	%p48, %rd289, %rd148;
	selp.f32 	%f227, %f226, %f127, %p48;
	min.s64 	%rd290, %rd289, %rd148;
$L__BB4_156:
	add.s32 	%r53, %r398, 768;
	cvt.u64.u32 	%rd220, %r53;
	add.s64 	%rd151, %rd195, %rd220;
	ld.global.f32 	%f130, [%rd285];
	setp.lt.f32 	%p49, %f227, %f130;
	mov.f32 	%f228, %f130;
	mov.u64 	%rd291, %rd151;
	@%p49 bra 	$L__BB4_159;
	setp.lt.f32 	%p50, %f130, %f227;
	mov.f32 	%f228, %f227;
	mov.u64 	%rd291, %rd290;
	@%p50 bra 	$L__BB4_159;
	setp.lt.s64 	%p51, %rd290, %rd151;
	selp.f32 	%f228, %f227, %f130, %p51;
	min.s64 	%rd291, %rd290, %rd151;
$L__BB4_159:
	add.s64 	%rd286, %rd286, 1024;
	add.s64 	%rd285, %rd285, 4096;
	add.s64 	%rd284, %rd284, 4096;
	add.s32 	%r399, %r32, 1024;
	add.s32 	%r54, %r32, 512;
	add.s32 	%r398, %r398, 1024;
	setp.lt.s32 	%p52, %r54, %r21;
	@%p52 bra 	$L__BB4_147;
$L__BB4_160:
	// begin inline asm
	mov.u32 %r55, %laneid;
	// end inline asm
	mov.b32 	%r57, %f228;
	mov.b32 	%r73, 1;
	mov.b32 	%r74, 31;
	mov.b32 	%r75, -1;
	// begin inline asm
	shfl.sync.down.b32 %r56, %r57, %r73, %r74, %r75;
	// end inline asm
	mov.b32 	%f134, %r56;
	// begin inline asm
	shfl.sync.down.b32 %r61, %r62, %r73, %r74, %r75;
	// end inline asm
	mov.b64 	{%r67, %r72}, %rd291;
	// begin inline asm
	shfl.sync.down.b32 %r66, %r67, %r73, %r74, %r75;
	// end inline asm
	// begin inline asm
	shfl.sync.down.b32 %r71, %r72, %r73, %r74, %r75;
	// end inline asm
	mov.b64 	%rd158, {%r66, %r71};
	setp.gt.s32 	%p53, %r55, 30;
	mov.f32 	%f230, %f228;
	mov.u64 	%rd293, %rd291;
	@%p53 bra 	$L__BB4_164;
	setp.lt.f32 	%p54, %f228, %f134;
	mov.f32 	%f230, %f134;
	mov.u64 	%rd293, %rd158;
	@%p54 bra 	$L__BB4_164;
	setp.gt.f32 	%p55, %f228, %f134;
	mov.f32 	%f230, %f228;
	mov.u64 	%rd293, %rd291;
	@%p55 bra 	$L__BB4_164;
	setp.lt.s64 	%p56, %rd291, %rd158;
	selp.f32 	%f230, %f228, %f134, %p56;
	min.s64 	%rd293, %rd291, %rd158;
$L__BB4_164:
	mov.b32 	%r77, %f230;
	mov.b32 	%r93, 2;
	mov.b32 	%r94, 31;
	mov.b32 	%r95, -1;
	// begin inline asm
	shfl.sync.down.b32 %r76, %r77, %r93, %r94, %r95;
	// end inline asm
	mov.b32 	%f137, %r76;
	// begin inline asm
	shfl.sync.down.b32 %r81, %r82, %r93, %r94, %r95;
	// end inline asm
	mov.b64 	{%r87, %r92}, %rd293;
	// begin inline asm
	shfl.sync.down.b32 %r86, %r87, %r93, %r94, %r95;
	// end inline asm
	// begin inline asm
	shfl.sync.down.b32 %r91, %r92, %r93, %r94, %r95;
	// end inline asm
	mov.b64 	%rd161, {%r86, %r91};
	setp.gt.s32 	%p57, %r55, 29;
	mov.f32 	%f231, %f230;
	mov.u64 	%rd294, %rd293;
	@%p57 bra 	$L__BB4_168;
	setp.lt.f32 	%p58, %f230, %f137;
	mov.f32 	%f231, %f137;
	mov.u64 	%rd294, %rd161;
	@%p58 bra 	$L__BB4_168;
	setp.gt.f32 	%p59, %f230, %f137;
	mov.f32 	%f231, %f230;
	mov.u64 	%rd294, %rd293;
	@%p59 bra 	$L__BB4_168;
	setp.lt.s64 	%p60, %rd293, %rd161;
	selp.f32 	%f231, %f230, %f137, %p60;
	min.s64 	%rd294, %rd293, %rd161;
$L__BB4_168:
	mov.b32 	%r97, %f231;
	mov.b32 	%r113, 4;
	mov.b32 	%r114, 31;
	mov.b32 	%r115, -1;
	// begin inline asm
	shfl.sync.down.b32 %r96, %r97, %r113, %r114, %r115;
	// end inline asm
	mov.b32 	%f140, %r96;
	// begin inline asm
	shfl.sync.down.b32 %r101, %r102, %r113, %r114, %r115;
	// end inline asm
	mov.b64 	{%r107, %r112}, %rd294;
	// begin inline asm
	shfl.sync.down.b32 %r106, %r107, %r113, %r114, %r115;
	// end inline asm
	// begin inline asm
	shfl.sync.down.b32 %r111, %r112, %r113, %r114, %r115;
	// end inline asm
	mov.b64 	%rd164, {%r106, %r111};
	setp.gt.s32 	%p61, %r55, 27;
	mov.f32 	%f232, %f231;
	mov.u64 	%rd295, %rd294;
	@%p61 bra 	$L__BB4_172;
	setp.lt.f32 	%p62, %f231, %f140;
	mov.f32 	%f232, %f140;
	mov.u64 	%rd295, %rd164;
	@%p62 bra 	$L__BB4_172;
	setp.gt.f32 	%p63, %f231, %f140;
	mov.f32 	%f232, %f231;
	mov.u64 	%rd295, %rd294;
	@%p63 bra 	$L__BB4_172;
	setp.lt.s64 	%p64, %rd294, %rd164;
	selp.f32 	%f232, %f231, %f140, %p64;
	min.s64 	%rd295, %rd294, %rd164;
$L__BB4_172:
	mov.b32 	%r117, %f232;
	mov.b32 	%r133, 8;
	mov.b32 	%r134, 31;
	mov.b32 	%r135, -1;
	// begin inline asm
	shfl.sync.down.b32 %r116, %r117, %r133, %r134, %r135;
	// end inline asm
	mov.b32 	%f143, %r116;
	// begin inline asm
	shfl.sync.down.b32 %r121, %r122, %r133, %r134, %r135;
	// end inline asm
	mov.b64 	{%r127, %r132}, %rd295;
	// begin inline asm
	shfl.sync.down.b32 %r126, %r127, %r133, %r134, %r135;
	// end inline asm
	// begin inline asm
	shfl.sync.down.b32 %r131, %r132, %r133, %r134, %r135;
	// end inline asm
	mov.b64 	%rd167, {%r126, %r131};
	setp.gt.s32 	%p65, %r55, 23;
	mov.f32 	%f233, %f232;
	mov.u64 	%rd296, %rd295;
	@%p65 bra 	$L__BB4_176;
	setp.lt.f32 	%p66, %f232, %f143;
	mov.f32 	%f233, %f143;
	mov.u64 	%rd296, %rd167;
	@%p66 bra 	$L__BB4_176;
	setp.gt.f32 	%p67, %f232, %f143;
	mov.f32 	%f233, %f232;
	mov.u64 	%rd296, %rd295;
	@%p67 bra 	$L__BB4_176;
	setp.lt.s64 	%p68, %rd295, %rd167;
	selp.f32 	%f233, %f232, %f143, %p68;
	min.s64 	%rd296, %rd295, %rd167;
$L__BB4_176:
	mov.b32 	%r137, %f233;
	mov.b32 	%r153, 16;
	mov.b32 	%r154, 31;
	mov.b32 	%r155, -1;
	// begin inline asm
	shfl.sync.down.b32 %r136, %r137, %r153, %r154, %r155;
	// end inline asm
	mov.b32 	%f146, %r136;
	// begin inline asm
	shfl.sync.down.b32 %r141, %r142, %r153, %r154, %r155;
	// end inline asm
	mov.b64 	{%r147, %r152}, %rd296;
	// begin inline asm
	shfl.sync.down.b32 %r146, %r147, %r153, %r154, %r155;
	// end inline asm
	// begin inline asm
	shfl.sync.down.b32 %r151, %r152, %r153, %r154, %r155;
	// end inline asm
	mov.b64 	%rd170, {%r146, %r151};
	setp.gt.s32 	%p69, %r55, 15;
	mov.f32 	%f241, %f233;
	mov.u64 	%rd304, %rd296;
	@%p69 bra 	$L__BB4_180;
	setp.lt.f32 	%p70, %f233, %f146;
	mov.f32 	%f241, %f146;
	mov.u64 	%rd304, %rd170;
	@%p70 bra 	$L__BB4_180;
	setp.gt.f32 	%p71, %f233, %f146;
	mov.f32 	%f241, %f233;
	mov.u64 	%rd304, %rd296;
	@%p71 bra 	$L__BB4_180;
	setp.lt.s64 	%p72, %rd296, %rd170;
	selp.f32 	%f241, %f233, %f146, %p72;
	min.s64 	%rd304, %rd296, %rd170;
$L__BB4_180:
	setp.ne.s32 	%p73, %r55, 0;
	@%p73 bra 	$L__BB4_182;
	shr.u32 	%r156, %r17, 1;
	and.b32  	%r157, %r156, 496;
	mov.u32 	%r158, _ZN6thrust24THRUST_300001_SM_1000_NS8cuda_cub4core6detail5shmemE;
	add.s32 	%r159, %r158, %r157;
	st.shared.f32 	[%r159+8], %f241;
	st.shared.u64 	[%r159+16], %rd304;
$L__BB4_182:
	bar.sync 	0;
	setp.ne.s32 	%p74, %r17, 0;
	@%p74 bra 	$L__BB4_204;
	ld.shared.f32 	%f149, [_ZN6thrust24THRUST_300001_SM_1000_NS8cuda_cub4core6detail5shmemE+24];
	ld.shared.u64 	%rd173, [_ZN6thrust24THRUST_300001_SM_1000_NS8cuda_cub4core6detail5shmemE+32];
	setp.lt.f32 	%p75, %f241, %f149;
	mov.f32 	%f235, %f149;
	mov.u64 	%rd298, %rd173;
	@%p75 bra 	$L__BB4_186;
	setp.lt.f32 	%p76, %f149, %f241;
	mov.f32 	%f235, %f241;
	mov.u64 	%rd298, %rd304;
	@%p76 bra 	$L__BB4_186;
	setp.lt.s64 	%p77, %rd304, %rd173;
	selp.f32 	%f235, %f241, %f149, %p77;
	min.s64 	%rd298, %rd304, %rd173;
$L__BB4_186:
	ld.shared.f32 	%f152, [_ZN6thrust24THRUST_300001_SM_1000_NS8cuda_cub4core6detail5shmemE+40];
	ld.shared.u64 	%rd176, [_ZN6thrust24THRUST_300001_SM_1000_NS8cuda_cub4core6detail5shmemE+48];
	setp.lt.f32 	%p78, %f235, %f152;
	mov.f32 	%f236, %f152;
	mov.u64 	%rd299, %rd176;
	@%p78 bra 	$L__BB4_189;
	setp.lt.f32 	%p79, %f152, %f235;
	mov.f32 	%f236, %f235;
	mov.u64 	%rd299, %rd298;
	@%p79 bra 	$L__BB4_189;
	setp.lt.s64 	%p80, %rd298, %rd176;
	selp.f32 	%f236, %f235, %f152, %p80;
	min.s64 	%rd299, %rd298, %rd176;
$L__BB4_189:
	ld.shared.f32 	%f155, [_ZN6thrust24THRUST_300001_SM_1000_NS8cuda_cub4core6detail5shmemE+56];
	ld.shared.u64 	%rd179, [_ZN6thrust24THRUST_300001_SM_1000_NS8cuda_cub4core6detail5shmemE+64];
	setp.lt.f32 	%p81, %f236, %f155;
	mov.f32 	%f237, %f155;
	mov.u64 	%rd300, %rd179;
	@%p81 bra 	$L__BB4_192;
	setp.lt.f32 	%p82, %f155, %f236;
	mov.f32 	%f237, %f236;
	mov.u64 	%rd300, %rd299;
	@%p82 bra 	$L__BB4_192;
	setp.lt.s64 	%p83, %rd299, %rd179;
	selp.f32 	%f237, %f236, %f155, %p83;
	min.s64 	%rd300, %rd299, %rd179;
$L__BB4_192:
	ld.shared.f32 	%f158, [_ZN6thrust24THRUST_300001_SM_1000_NS8cuda_cub4core6detail5shmemE+72];
	ld.shared.u64 	%rd182, [_ZN6thrust24THRUST_300001_SM_1000_NS8cuda_cub4core6detail5shmemE+80];
	setp.lt.f32 	%p84, %f237, %f158;
	mov.f32 	%f238, %f158;
	mov.u64 	%rd301, %rd182;
	@%p84 bra 	$L__BB4_195;
	setp.lt.f32 	%p85, %f158, %f237;
	mov.f32 	%f238, %f237;
	mov.u64 	%rd301, %rd300;
	@%p85 bra 	$L__BB4_195;
	setp.lt.s64 	%p86, %rd300, %rd182;
	selp.f32 	%f238, %f237, %f158, %p86;
	min.s64 	%rd301, %rd300, %rd182;
$L__BB4_195:
	ld.shared.f32 	%f161, [_ZN6thrust24THRUST_300001_SM_1000_NS8cuda_cub4core6detail5shmemE+88];
	ld.shared.u64 	%rd185, [_ZN6thrust24THRUST_300001_SM_1000_NS8cuda_cub4core6detail5shmemE+96];
	setp.lt.f32 	%p87, %f238, %f161;
	mov.f32 	%f239, %f161;
	mov.u64 	%rd302, %rd185;
	@%p87 bra 	$L__BB4_198;
	setp.lt.f32 	%p88, %f161, %f238;
	mov.f32 	%f239, %f238;
	mov.u64 	%rd302, %rd301;
	@%p88 bra 	$L__BB4_198;
	setp.lt.s64 	%p89, %rd301, %rd185;
	selp.f32 	%f239, %f238, %f161, %p89;
	min.s64 	%rd302, %rd301, %rd185;
$L__BB4_198:
	ld.shared.f32 	%f164, [_ZN6thrust24THRUST_300001_SM_1000_NS8cuda_cub4core6detail5shmemE+104];
	ld.shared.u64 	%rd188, [_ZN6thrust24THRUST_300001_SM_1000_NS8cuda_cub4core6detail5shmemE+112];
	setp.lt.f32 	%p90, %f239, %f164;
	mov.f32 	%f240, %f164;
	mov.u64 	%rd303, %rd188;
	@%p90 bra 	$L__BB4_201;
	setp.lt.f32 	%p91, %f164, %f239;
	mov.f32 	%f240, %f239;
	mov.u64 	%rd303, %rd302;
	@%p91 bra 	$L__BB4_201;
	setp.lt.s64 	%p92, %rd302, %rd188;
	selp.f32 	%f240, %f239, %f164, %p92;
	min.s64 	%rd303, %rd302, %rd188;
$L__BB4_201:
	ld.shared.f32 	%f167, [_ZN6thrust24THRUST_300001_SM_1000_NS8cuda_cub4core6detail5shmemE+120];
	ld.shared.u64 	%rd191, [_ZN6thrust24THRUST_300001_SM_1000_NS8cuda_cub4core6detail5shmemE+128];
	setp.lt.f32 	%p93, %f240, %f167;
	mov.f32 	%f241, %f167;
	mov.u64 	%rd304, %rd191;
	@%p93 bra 	$L__BB4_204;
	setp.lt.f32 	%p94, %f167, %f240;
	mov.f32 	%f241, %f240;
	mov.u64 	%rd304, %rd303;
	@%p94 bra 	$L__BB4_204;
	setp.lt.s64 	%p95, %rd303, %rd191;
	selp.f32 	%f241, %f240, %f167, %p95;
	min.s64 	%rd304, %rd303, %rd191;
$L__BB4_204:
	mov.u32 	%r387, %tid.x;
	setp.ne.s32 	%p212, %r387, 0;
	@%p212 bra 	$L__BB4_206;
	ld.param.u64 	%rd234, [_ZN6thrust24THRUST_300001_SM_1000_NS8cuda_cub4core6detail13_kernel_agentINS1_8__reduce11ReduceAgentINS0_12zip_iteratorIN4cuda3std3__45tupleIJNS0_10device_ptrIfEENS0_17counting_iteratorIlNS0_11use_defaultESF_SF_EEEEEEEPNSB_IJflEEESJ_iNS1_9__extrema9arg_max_fIfl10comparatorEEEEJSI_SK_iSO_EEEvDpT0__param_1];
	cvta.to.global.u64 	%rd233, %rd234;
	st.global.f32 	[%rd233], %f241;
	st.global.u64 	[%rd233+8], %rd304;
$L__BB4_206:
	ret;

}
	// .globl	_ZN6thrust24THRUST_300001_SM_1000_NS8cuda_cub4core6detail13_kernel_agentINS1_8__reduce11ReduceAgentINS0_12zip_iteratorIN4cuda3std3__45tupleIJNS0_10device_ptrIfEENS0_17counting_iteratorIlNS0_11use_defaultESF_SF_EEEEEEEPNSB_IJflEEESJ_iNS1_9__extrema9arg_max_fIfl10comparatorEEEEJSI_SK_iN3cub18CUB_300001_SM_100013GridEvenShareIiEENSR_9GridQueueIjEESO_EEEvDpT0_
.visible .entry _ZN6thrust24THRUST_300001_SM_1000_NS8cuda_cub4core6detail13_kernel_agentINS1_8__reduce11ReduceAgentINS0_12zip_iteratorIN4cuda3std3__45tupleIJNS0_10device_ptrIfEENS0_17counting_iteratorIlNS0_11use_defaultESF_SF_EEEEEEEPNSB_IJflEEESJ_iNS1_9__extrema9arg_max_fIfl10comparatorEEEEJSI_SK_iN3cub18CUB_300001_SM_100013GridEvenShareIiEENSR_9GridQueueIjEESO_EEEvDpT0_(
	.param .align 8 .b8 _ZN6thrust24THRUST_300001_SM_1000_NS8cuda_cub4core6detail13_kernel_agentINS1_8__reduce11ReduceAgentINS0_12zip_iteratorIN4cuda3std3__45tupleIJNS0_10device_ptrIfEENS0_17counting_iteratorIlNS0_11use_defaultESF_SF_EEEEEEEPNSB_IJflEEESJ_iNS1_9__extrema9arg_max_fIfl10comparatorEEEEJSI_SK_iN3cub18CUB_300001_SM_100013GridEvenShareIiEENSR_9GridQueueIjEESO_EEEvDpT0__param_0[16],
	.param .u64 .ptr .align 1 _ZN6thrust24THRUST_300001_SM_1000_NS8cuda_cub4core6detail13_kernel_agentINS1_8__reduce11ReduceAgentINS0_12zip_iteratorIN4cuda3std3__45tupleIJNS0_10device_ptrIfEENS0_17counting_iteratorIlNS0_11use_defaultESF_SF_EEEEEEEPNSB_IJflEEESJ_iNS1_9__extrema9arg_max_fIfl10comparatorEEEEJSI_SK_iN3cub18CUB_300001_SM_100013GridEvenShareIiEENSR_9GridQueueIjEESO_EEEvDpT0__param_1,
	.param .u32 _ZN6thrust24THRUST_300001_SM_1000_NS8cuda_cub4core6detail13_kernel_agentINS1_8__reduce11ReduceAgentINS0_12zip_iteratorIN4cuda3std3__45tupleIJNS0_10device_ptrIfEENS0_17counting_iteratorIlNS0_11use_defaultESF_SF_EEEEEEEPNSB_IJflEEESJ_iNS1_9__extrema9arg_max_fIfl10comparatorEEEEJSI_SK_iN3cub18CUB_300001_SM_100013GridEvenShareIiEENSR_9GridQueueIjEESO_EEEvDpT0__param_2,
	.param .align 4 .b8 _ZN6thrust24THRUST_300001_SM_1000_NS8cuda_cub4core6detail13_kernel_agentINS1_8__reduce11ReduceAgentINS0_12zip_iteratorIN4cuda3std3__45tupleIJNS0_10device_ptrIfEENS0_17counting_iteratorIlNS0_11use_defaultESF_SF_EEEEEEEPNSB_IJflEEESJ_iNS1_9__extrema9arg_max_fIfl10comparatorEEEEJSI_SK_iN3cub18CUB_300001_SM_100013GridEvenShareIiEENSR_9GridQueueIjEESO_EEEvDpT0__param_3[40],
	.param .align 8 .b8 _ZN6thrust24THRUST_300001_SM_1000_NS8cuda_cub4core6detail13_kernel_agentINS1_8__reduce11ReduceAgentINS0_12zip_iteratorIN4cuda3std3__45tupleIJNS0_10device_ptrIfEENS0_17counting_iteratorIlNS0_11use_defaultESF_SF_EEEEEEEPNSB_IJflEEESJ_iNS1_9__extrema9arg_max_fIfl10comparatorEEEEJSI_SK_iN3cub18CUB_300001_SM_100013GridEvenShareIiEENSR_9GridQueueIjEESO_EEEvDpT0__param_4[8],
	.param .align 1 .b8 _ZN6thrust24THRUST_300001_SM_1000_NS8cuda_cub4core6detail13_kernel_agentINS1_8__reduce11ReduceAgentINS0_12zip_iteratorIN4cuda3std3__45tupleIJNS0_10device_ptrIfEENS0_17counting_iteratorIlNS0_11use_defaultESF_SF_EEEEEEEPNSB_IJflEEESJ_iNS1_9__extrema9arg_max_fIfl10comparatorEEEEJSI_SK_iN3cub18CUB_300001_SM_100013GridEvenShareIiEENSR_9GridQueueIjEESO_EEEvDpT0__param_5[1]
)
.maxntid 256
{
	.reg .pred 	%p<215>;
	.reg .b32 	%r<437>;
	.reg .b32 	%f<242>;
	.reg .b64 	%rd<286>;

	ld.param.u64 	%rd3, [_ZN6thrust24THRUST_300001_SM_1000_NS8cuda_cub4core6detail13_kernel_agentINS1_8__reduce11ReduceAgentINS0_12zip_iteratorIN4cuda3std3__45tupleIJNS0_10device_ptrIfEENS0_17counting_iteratorIlNS0_11use_defaultESF_SF_EEEEEEEPNSB_IJflEEESJ_iNS1_9__extrema9arg_max_fIfl10comparatorEEEEJSI_SK_iN3cub18CUB_300001_SM_100013GridEvenShareIiEENSR_9GridQueueIjEESO_EEEvDpT0__param_0+8];
	ld.param.u64 	%rd181, [_ZN6thrust24THRUST_300001_SM_1000_NS8cuda_cub4core6detail13_kernel_agentINS1_8__reduce11ReduceAgentINS0_12zip_iteratorIN4cuda3std3__45tupleIJNS0_10device_ptrIfEENS0_17counting_iteratorIlNS0_11use_defaultESF_SF_EEEEEEEPNSB_IJflEEESJ_iNS1_9__extrema9arg_max_fIfl10comparatorEEEEJSI_SK_iN3cub18CUB_300001_SM_100013GridEvenShareIiEENSR_9GridQueueIjEESO_EEEvDpT0__param_0];
	ld.param.u64 	%rd182, [_ZN6thrust24THRUST_300001_SM_1000_NS8cuda_cub4core6detail13_kernel_agentINS1_8__reduce11ReduceAgentINS0_12zip_iteratorIN4cuda3std3__45tupleIJNS0_10device_ptrIfEENS0_17counting_iteratorIlNS0_11use_defaultESF_SF_EEEEEEEPNSB_IJflEEESJ_iNS1_9__extrema9arg_max_fIfl10comparatorEEEEJSI_SK_iN3cub18CUB_300001_SM_100013GridEvenShareIiEENSR_9GridQueueIjEESO_EEEvDpT0__param_4];
	ld.param.u32 	%r66, [_ZN6thrust24THRUST_300001_SM_1000_NS8cuda_cub4core6detail13_kernel_agentINS1_8__reduce11ReduceAgentINS0_12zip_iteratorIN4cuda3std3__45tupleIJNS0_10device_ptrIfEENS0_17counting_iteratorIlNS0_11use_defaultESF_SF_EEEEEEEPNSB_IJflEEESJ_iNS1_9__extrema9arg_max_fIfl10comparatorEEEEJSI_SK_iN3cub18CUB_300001_SM_100013GridEvenShareIiEENSR_9GridQueueIjEESO_EEEvDpT0__param_2];
	cvta.to.global.u64 	%rd1, %rd182;
	cvta.to.global.u64 	%rd2, %rd181;
	mov.u32 	%r1, %ctaid.x;
	mul.lo.s32 	%r2, %r1, 1280;
	mov.u32 	%r67, %nctaid.x;
	mul.lo.s32 	%r3, %r67, 1280;
	add.s32 	%r68, %r2, 1280;
	setp.le.s32 	%p1, %r68, %r66;
	@%p1 bra 	$L__BB5_121;
	sub.s32 	%r4, %r66, %r2;
	mov.u32 	%r5, %tid.x;
	setp.ge.s32 	%p98, %r5, %r4;
	mov.f32 	%f188, 0f00000000;
	mov.b64 	%rd232, 0;
	mov.u32 	%r420, %r5;
	@%p98 bra 	$L__BB5_3;
	add.s32 	%r190, %r2, %r5;
	cvt.s64.s32 	%rd207, %r190;
	mul.wide.s32 	%rd208, %r190, 4;
	add.s64 	%rd209, %rd2, %rd208;
	add.s64 	%rd232, %rd3, %rd207;
	ld.global.f32 	%f188, [%rd209];
	add.s32 	%r420, %r5, 256;
$L__BB5_3:
	setp.ge.s32 	%p99, %r420, %r4;
	@%p99 bra 	$L__BB5_25;
	not.b32 	%r191, %r420;
	add.s32 	%r192, %r66, %r191;
	sub.s32 	%r8, %r192, %r2;
	and.b32  	%r193, %r8, 768;
	setp.eq.s32 	%p100, %r193, 768;
	@%p100 bra 	$L__BB5_10;
	add.s32 	%r418, %r420, %r2;
	shr.u32 	%r194, %r8, 8;
	add.s32 	%r195, %r194, 1;
	and.b32  	%r196, %r195, 3;
	neg.s32 	%r417, %r196;
$L__BB5_6:
	.pragma "nounroll";
	mov.u64 	%rd6, %rd232;
	mov.f32 	%f3, %f188;
	cvt.s64.s32 	%rd211, %r418;
	add.s64 	%rd7, %rd3, %rd211;
	mul.wide.s32 	%rd212, %r418, 4;
	add.s64 	%rd213, %rd2, %rd212;
	ld.global.f32 	%f4, [%rd213];
	setp.lt.f32 	%p101, %f3, %f4;
	mov.u64 	%rd232, %rd7;
	mov.f32 	%f188, %f4;
	@%p101 bra 	$L__BB5_9;
	setp.lt.f32 	%p102, %f4, %f3;
	mov.u64 	%rd232, %rd6;
	mov.f32 	%f188, %f3;
	@%p102 bra 	$L__BB5_9;
	setp.lt.s64 	%p103, %rd6, %rd7;
	min.s64 	%rd232, %rd6, %rd7;
	selp.f32 	%f188, %f3, %f4, %p103;
$L__BB5_9:
	add.s32 	%r420, %r420, 256;
	add.s32 	%r418, %r418, 256;
	add.s32 	%r417, %r417, 1;
	setp.ne.s32 	%p104, %r417, 0;
	@%p104 bra 	$L__BB5_6;
$L__BB5_10:
	setp.lt.u32 	%p105, %r8, 768;
	@%p105 bra 	$L__BB5_25;
	add.s32 	%r421, %r420, %r2;
	add.s32 	%r424, %r421, 256;
	add.s32 	%r423, %r421, 512;
	add.s32 	%r422, %r421, 768;
	add.s64 	%rd12, %rd2, 2048;
$L__BB5_12:
	cvt.s64.s32 	%rd214, %r424;
	add.s64 	%rd14, %rd3, %rd214;
	cvt.s64.s32 	%rd215, %r423;
	add.s64 	%rd15, %rd3, %rd215;
	cvt.s64.s32 	%rd216, %r422;
	add.s64 	%rd16, %rd3, %rd216;
	cvt.s64.s32 	%rd217, %r421;
	mul.wide.s32 	%rd218, %r421, 4;
	add.s64 	%rd17, %rd12, %rd218;
	add.s64 	%rd18, %rd3, %rd217;
	ld.global.f32 	%f10, [%rd17+-2048];
	setp.lt.f32 	%p106, %f188, %f10;
	mov.u64 	%rd229, %rd18;
	mov.f32 	%f185, %f10;
	@%p106 bra 	$L__BB5_15;
	setp.lt.f32 	%p107, %f10, %f188;
	mov.u64 	%rd229, %rd232;
	mov.f32 	%f185, %f188;
	@%p107 bra 	$L__BB5_15;
	setp.lt.s64 	%p108, %rd232, %rd18;
	min.s64 	%rd229, %rd232, %rd18;
	selp.f32 	%f185, %f188, %f10, %p108;
$L__BB5_15:
	ld.global.f32 	%f13, [%rd17+-1024];
	setp.lt.f32 	%p109, %f185, %f13;
	mov.u64 	%rd230, %rd14;
	mov.f32 	%f186, %f13;
	@%p109 bra 	$L__BB5_18;
	setp.lt.f32 	%p110, %f13, %f185;
	mov.u64 	%rd230, %rd229;
	mov.f32 	%f186, %f185;
	@%p110 bra 	$L__BB5_18;
	setp.lt.s64 	%p111, %rd229, %rd14;
	min.s64 	%rd230, %rd229, %rd14;
	selp.f32 	%f186, %f185, %f13, %p111;
$L__BB5_18:
	ld.global.f32 	%f16, [%rd17];
	setp.lt.f32 	%p112, %f186, %f16;
	mov.u64 	%rd231, %rd15;
	mov.f32 	%f187, %f16;
	@%p112 bra 	$L__BB5_21;
	setp.lt.f32 	%p113, %f16, %f186;
	mov.u64 	%rd231, %rd230;
	mov.f32 	%f187, %f186;
	@%p113 bra 	$L__BB5_21;
	setp.lt.s64 	%p114, %rd230, %rd15;
	min.s64 	%rd231, %rd230, %rd15;
	selp.f32 	%f187, %f186, %f16, %p114;
$L__BB5_21:
	ld.global.f32 	%f19, [%rd17+1024];
	setp.lt.f32 	%p115, %f187, %f19;
	mov.u64 	%rd232, %rd16;
	mov.f32 	%f188, %f19;
	@%p115 bra 	$L__BB5_24;
	setp.lt.f32 	%p116, %f19, %f187;
	mov.u64 	%rd232, %rd231;
	mov.f32 	%f188, %f187;
	@%p116 bra 	$L__BB5_24;
	setp.lt.s64 	%p117, %rd231, %rd16;
	min.s64 	%rd232, %rd231, %rd16;
	selp.f32 	%f188, %f187, %f19, %p117;
$L__BB5_24:
	add.s32 	%r420, %r420, 1024;
	add.s32 	%r424, %r424, 1024;
	add.s32 	%r423, %r423, 1024;
	add.s32 	%r422, %r422, 1024;
	add.s32 	%r421, %r421, 1024;
	setp.lt.s32 	%p118, %r420, %r4;
	@%p118 bra 	$L__BB5_12;
$L__BB5_25:
	setp.lt.s32 	%p119, %r4, 256;
	@%p119 bra 	$L__BB5_70;
	// begin inline asm
	mov.u32 %r310, %laneid;
	// end inline asm
	mov.b32 	%r312, %f188;
	mov.b32 	%r328, 1;
	mov.b32 	%r329, 31;
	mov.b32 	%r330, -1;
	// begin inline asm
	shfl.sync.down.b32 %r311, %r312, %r328, %r329, %r330;
	// end inline asm
	mov.b32 	%f23, %r311;
	// begin inline asm
	shfl.sync.down.b32 %r316, %r317, %r328, %r329, %r330;
	// end inline asm
	mov.b64 	{%r322, %r327}, %rd232;
	// begin inline asm
	shfl.sync.down.b32 %r321, %r322, %r328, %r329, %r330;
	// end inline asm
	// begin inline asm
	shfl.sync.down.b32 %r326, %r327, %r328, %r329, %r330;
	// end inline asm
	mov.b64 	%rd28, {%r321, %r326};
	setp.gt.s32 	%p171, %r310, 30;
	mov.u64 	%rd234, %rd232;
	mov.f32 	%f190, %f188;
	@%p171 bra 	$L__BB5_30;
	setp.lt.f32 	%p172, %f188, %f23;
	mov.u64 	%rd234, %rd28;
	mov.f32 	%f190, %f23;
	@%p172 bra 	$L__BB5_30;
	setp.gt.f32 	%p173, %f188, %f23;
	mov.u64 	%rd234, %rd232;
	mov.f32 	%f190, %f188;
	@%p173 bra 	$L__BB5_30;
	setp.lt.s64 	%p174, %rd232, %rd28;
	min.s64 	%rd234, %rd232, %rd28;
	selp.f32 	%f190, %f188, %f23, %p174;
$L__BB5_30:
	mov.b32 	%r332, %f190;
	mov.b32 	%r348, 2;
	mov.b32 	%r349, 31;
	mov.b32 	%r350, -1;
	// begin inline asm
	shfl.sync.down.b32 %r331, %r332, %r348, %r349, %r350;
	// end inline asm
	mov.b32 	%f26, %r331;
	// begin inline asm
	shfl.sync.down.b32 %r336, %r337, %r348, %r349, %r350;
	// end inline asm
	mov.b64 	{%r342, %r347}, %rd234;
	// begin inline asm
	shfl.sync.down.b32 %r341, %r342, %r348, %r349, %r350;
	// end inline asm
	// begin inline asm
	shfl.sync.down.b32 %r346, %r347, %r348, %r349, %r350;
	// end inline asm
	mov.b64 	%rd31, {%r341, %r346};
	setp.gt.s32 	%p175, %r310, 29;
	mov.u64 	%rd235, %rd234;
	mov.f32 	%f191, %f190;
	@%p175 bra 	$L__BB5_34;
	setp.lt.f32 	%p176, %f190, %f26;
	mov.u64 	%rd235, %rd31;
	mov.f32 	%f191, %f26;
	@%p176 bra 	$L__BB5_34;
	setp.gt.f32 	%p177, %f190, %f26;
	mov.u64 	%rd235, %rd234;
	mov.f32 	%f191, %f190;
	@%p177 bra 	$L__BB5_34;
	setp.lt.s64 	%p178, %rd234, %rd31;
	min.s64 	%rd235, %rd234, %rd31;
	selp.f32 	%f191, %f190, %f26, %p178;
$L__BB5_34:
	mov.b32 	%r352, %f191;
	mov.b32 	%r368, 4;
	mov.b32 	%r369, 31;
	mov.b32 	%r370, -1;
	// begin inline asm
	shfl.sync.down.b32 %r351, %r352, %r368, %r369, %r370;
	// end inline asm
	mov.b32 	%f29, %r351;
	// begin inline asm
	shfl.sync.down.b32 %r356, %r357, %r368, %r369, %r370;
	// end inline asm
	mov.b64 	{%r362, %r367}, %rd235;
	// begin inline asm
	shfl.sync.down.b32 %r361, %r362, %r368, %r369, %r370;
	// end inline asm
	// begin inline asm
	shfl.sync.down.b32 %r366, %r367, %r368, %r369, %r370;
	// end inline asm
	mov.b64 	%rd34, {%r361, %r366};
	setp.gt.s32 	%p179, %r310, 27;
	mov.u64 	%rd236, %rd235;
	mov.f32 	%f192, %f191;
	@%p179 bra 	$L__BB5_38;
	setp.lt.f32 	%p180, %f191, %f29;
	mov.u64 	%rd236, %rd34;
	mov.f32 	%f192, %f29;
	@%p180 bra 	$L__BB5_38;
	setp.gt.f32 	%p181, %f191, %f29;
	mov.u64 	%rd236, %rd235;
	mov.f32 	%f192, %f191;
	@%p181 bra 	$L__BB5_38;
	setp.lt.s64 	%p182, %rd235, %rd34;
	min.s64 	%rd236, %rd235, %rd34;
	selp.f32 	%f192, %f191, %f29, %p182;
$L__BB5_38:
	mov.b32 	%r372, %f192;
	mov.b32 	%r388, 8;
	mov.b32 	%r389, 31;
	mov.b32 	%r390, -1;
	// begin inline asm
	shfl.sync.down.b32 %r371, %r372, %r388, %r389, %r390;
	// end inline asm
	mov.b32 	%f32, %r371;
	// begin inline asm
	shfl.sync.down.b32 %r376, %r377, %r388, %r389, %r390;
	// end inline asm
	mov.b64 	{%r382, %r387}, %rd236;
	// begin inline asm
	shfl.sync.down.b32 %r381, %r382, %r388, %r389, %r390;
	// end inline asm
	// begin inline asm
	shfl.sync.down.b32 %r386, %r387, %r388, %r389, %r390;
	// end inline asm
	mov.b64 	%rd37, {%r381, %r386};
	setp.gt.s32 	%p183, %r310, 23;
	mov.u64 	%rd237, %rd236;
	mov.f32 	%f193, %f192;
	@%p183 bra 	$L__BB5_42;
	setp.lt.f32 	%p184, %f192, %f32;
	mov.u64 	%rd237, %rd37;
	mov.f32 	%f193, %f32;
	@%p184 bra 	$L__BB5_42;
	setp.gt.f32 	%p185, %f192, %f32;
	mov.u64 	%rd237, %rd236;
	mov.f32 	%f193, %f192;
	@%p185 bra 	$L__BB5_42;
	setp.lt.s64 	%p186, %rd236, %rd37;
	min.s64 	%rd237, %rd236, %rd37;
	selp.f32 	%f193, %f192, %f32, %p186;
$L__BB5_42:
	mov.b32 	%r392, %f193;
	mov.b32 	%r408, 16;
	mov.b32 	%r409, 31;
	mov.b32 	%r410, -1;
	// begin inline asm
	shfl.sync.down.b32 %r391, %r392, %r408, %r409, %r410;
	// end inline asm
	mov.b32 	%f35, %r391;
	// begin inline asm
	shfl.sync.down.b32 %r396, %r397, %r408, %r409, %r410;
	// end inline asm
	mov.b64 	{%r402, %r407}, %rd237;
	// begin inline asm
	shfl.sync.down.b32 %r401, %r402, %r408, %r409, %r410;
	// end inline asm
	// begin inline asm
	shfl.sync.down.b32 %r406, %r407, %r408, %r409, %r410;
	// end inline asm
	mov.b64 	%rd40, {%r401, %r406};
	setp.gt.s32 	%p187, %r310, 15;
	mov.u64 	%rd285, %rd237;
	mov.f32 	%f241, %f193;
	@%p187 bra 	$L__BB5_46;
	setp.lt.f32 	%p188, %f193, %f35;
	mov.u64 	%rd285, %rd40;
	mov.f32 	%f241, %f35;
	@%p188 bra 	$L__BB5_46;
	setp.gt.f32 	%p189, %f193, %f35;
	mov.u64 	%rd285, %rd237;
	mov.f32 	%f241, %f193;
	@%p189 bra 	$L__BB5_46;
	setp.lt.s64 	%p190, %rd237, %rd40;
	min.s64 	%rd285, %rd237, %rd40;
	selp.f32 	%f241, %f193, %f35, %p190;
$L__BB5_46:
	setp.ne.s32 	%p191, %r310, 0;
	@%p191 bra 	$L__BB5_48;
	shr.u32 	%r411, %r5, 1;
	and.b32  	%r412, %r411, 496;
	mov.u32 	%r413, _ZN6thrust24THRUST_300001_SM_1000_NS8cuda_cub4core6detail5shmemE;
	add.s32 	%r414, %r413, %r412;
	st.shared.f32 	[%r414+8], %f241;
	st.shared.u64 	[%r414+16], %rd285;
$L__BB5_48:
	bar.sync 	0;
	setp.ne.s32 	%p192, %r5, 0;
	@%p192 bra 	$L__BB5_208;
	ld.shared.f32 	%f38, [_ZN6thrust24THRUST_300001_SM_1000_NS8cuda_cub4core6detail5shmemE+24];
	ld.shared.u64 	%rd43, [_ZN6thrust24THRUST_300001_SM_1000_NS8cuda_cub4core6detail5shmemE+32];
	setp.lt.f32 	%p193, %f241, %f38;
	mov.u64 	%rd239, %rd43;
	mov.f32 	%f195, %f38;
	@%p193 bra 	$L__BB5_52;
	setp.lt.f32 	%p194, %f38, %f241;
	mov.u64 	%rd239, %rd285;
	mov.f32 	%f195, %f241;
	@%p194 bra 	$L__BB5_52;
	setp.lt.s64 	%p195, %rd285, %rd43;
	min.s64 	%rd239, %rd285, %rd43;
	selp.f32 	%f195, %f241, %f38, %p195;
$L__BB5_52:
	ld.shared.f32 	%f41, [_ZN6thrust24THRUST_300001_SM_1000_NS8cuda_cub4core6detail5shmemE+40];
	ld.shared.u64 	%rd46, [_ZN6thrust24THRUST_300001_SM_1000_NS8cuda_cub4core6detail5shmemE+48];
	setp.lt.f32 	%p196, %f195, %f41;
	mov.u64 	%rd240, %rd46;
	mov.f32 	%f196, %f41;
	@%p196 bra 	$L__BB5_55;
	setp.lt.f32 	%p197, %f41, %f195;
	mov.u64 	%rd240, %rd239;
	mov.f32 	%f196, %f195;
	@%p197 bra 	$L__BB5_55;
	setp.lt.s64 	%p198, %rd239, %rd46;
	min.s64 	%rd240, %rd239, %rd46;
	selp.f32 	%f196, %f195, %f41, %p198;
$L__BB5_55:
	ld.shared.f32 	%f44, [_ZN6thrust24THRUST_300001_SM_1000_NS8cuda_cub4core6detail5shmemE+56];
	ld.shared.u64 	%rd49, [_ZN6thrust24THRUST_300001_SM_1000_NS8cuda_cub4core6detail5shmemE+64];
	setp.lt.f32 	%p199, %f196, %f44;
	mov.u64 	%rd241, %rd49;
	mov.f32 	%f197, %f44;
	@%p199 bra 	$L__BB5_58;
	setp.lt.f32 	%p200, %f44, %f196;
	mov.u64 	%rd241, %rd240;
	mov.f32 	%f197, %f196;
	@%p200 bra 	$L__BB5_58;
	setp.lt.s64 	%p201, %rd240, %rd49;
	min.s64 	%rd241, %rd240, %rd49;
	selp.f32 	%f197, %f196, %f44, %p201;
$L__BB5_58:
	ld.shared.f32 	%f47, [_ZN6thrust24THRUST_300001_SM_1000_NS8cuda_cub4core6detail5shmemE+72];
	ld.shared.u64 	%rd52, [_ZN6thrust24THRUST_300001_SM_1000_NS8cuda_cub4core6detail5shmemE+80];
	setp.lt.f32 	%p202, %f197, %f47;
	mov.u64 	%rd242, %rd52;
	mov.f32 	%f198, %f47;
	@%p202 bra 	$L__BB5_61;
	setp.lt.f32 	%p203, %f47, %f197;
	mov.u64 	%rd242, %rd241;
	mov.f32 	%f198, %f197;
	@%p203 bra 	$L__BB5_61;
	setp.lt.s64 	%p204, %rd241, %rd52;
	min.s64 	%rd242, %rd241, %rd52;
	selp.f32 	%f198, %f197, %f47, %p204;
$L__BB5_61:
	ld.shared.f32 	%f50, [_ZN6thrust24THRUST_300001_SM_1000_NS8cuda_cub4core6detail5shmemE+88];
	ld.shared.u64 	%rd55, [_ZN6thrust24THRUST_300001_SM_1000_NS8cuda_cub4core6detail5shmemE+96];
	setp.lt.f32 	%p205, %f198, %f50;
	mov.u64 	%rd243, %rd55;
	mov.f32 	%f199, %f50;
	@%p205 bra 	$L__BB5_64;
	setp.lt.f32 	%p206, %f50, %f198;
	mov.u64 	%rd243, %rd242;
	mov.f32 	%f199, %f198;
	@%p206 bra 	$L__BB5_64;
	setp.lt.s64 	%p207, %rd242, %rd55;
	min.s64 	%rd243, %rd242, %rd55;
	selp.f32 	%f199, %f198, %f50, %p207;
$L__BB5_64:
	ld.shared.f32 	%f53, [_ZN6thrust24THRUST_300001_SM_1000_NS8cuda_cub4core6detail5shmemE+104];
	ld.shared.u64 	%rd58, [_ZN6thrust24THRUST_300001_SM_1000_NS8cuda_cub4core6detail5shmemE+112];
	setp.lt.f32 	%p208, %f199, %f53;
	mov.u64 	%rd244, %rd58;
	mov.f32 	%f200, %f53;
	@%p208 bra 	$L__BB5_67;
	setp.lt.f32 	%p209, %f53, %f199;
	mov.u64 	%rd244, %rd243;
	mov.f32 	%f200, %f199;
	@%p209 bra 	$L__BB5_67;
	setp.lt.s64 	%p210, %rd243, %rd58;
	min.s64 	%rd244, %rd243, %rd58;
	selp.f32 	%f200, %f199, %f53, %p210;
$L__BB5_67:
	ld.shared.f32 	%f56, [_ZN6thrust24THRUST_300001_SM_1000_NS8cuda_cub4core6detail5shmemE+120];
	ld.shared.u64 	%rd61, [_ZN6thrust24THRUST_300001_SM_1000_NS8cuda_cub4core6detail5shmemE+128];
	setp.lt.f32 	%p211, %f200, %f56;
	mov.f32 	%f241, %f56;
	mov.u64 	%rd285, %rd61;
	@%p211 bra 	$L__BB5_208;
	setp.lt.f32 	%p212, %f56, %f200;
	mov.f32 	%f241, %f200;
	mov.u64 	%rd285, %rd244;
	@%p212 bra 	$L__BB5_208;
	setp.lt.s64 	%p213, %rd244, %rd61;
	min.s64 	%rd285, %rd244, %rd61;
	selp.f32 	%f241, %f200, %f56, %p213;
	bra.uni 	$L__BB5_208;
$L__BB5_70:
	// begin inline asm
	mov.u32 %r197, %laneid;
	// end inline asm
	and.b32  	%r218, %r5, 992;
	add.s32 	%r219, %r218, 32;
	setp.gt.s32 	%p120, %r219, %r4;
	not.b32 	%r220, %r218;
	add.s32 	%r221, %r4, %r220;
	selp.b32 	%r216, %r221, 31, %p120;
	mov.b32 	%r199, %f188;
	mov.b32 	%r215, 1;
	mov.b32 	%r217, -1;
	// begin inline asm
	shfl.sync.down.b32 %r198, %r199, %r215, %r216, %r217;
	// end inline asm
	mov.b32 	%f58, %r198;
	// begin inline asm
	shfl.sync.down.b32 %r203, %r204, %r215, %r216, %r217;
	// end inline asm
	mov.b64 	{%r209, %r214}, %rd232;
	// begin inline asm
	shfl.sync.down.b32 %r208, %r209, %r215, %r216, %r217;
	// end inline asm
	// begin inline asm
	shfl.sync.down.b32 %r213, %r214, %r215, %r216, %r217;
	// end inline asm
	mov.b64 	%rd63, {%r208, %r213};
	setp.ge.s32 	%p121, %r197, %r216;
	mov.u64 	%rd245, %rd232;
	mov.f32 	%f201, %f188;
	@%p121 bra 	$L__BB5_74;
	setp.lt.f32 	%p122, %f188, %f58;
	mov.u64 	%rd245, %rd63;
	mov.f32 	%f201, %f58;
	@%p122 bra 	$L__BB5_74;
	setp.gt.f32 	%p123, %f188, %f58;
	mov.u64 	%rd245, %rd232;
	mov.f32 	%f201, %f188;
	@%p123 bra 	$L__BB5_74;
	setp.lt.s64 	%p124, %rd232, %rd63;
	min.s64 	%rd245, %rd232, %rd63;
	selp.f32 	%f201, %f188, %f58, %p124;
$L__BB5_74:
	mov.b32 	%r223, %f201;
	mov.b32 	%r239, 2;
	mov.b32 	%r241, -1;
	// begin inline asm
	shfl.sync.down.b32 %r222, %r223, %r239, %r216, %r241;
	// end inline asm
	mov.b32 	%f61, %r222;
	// begin inline asm
	shfl.sync.down.b32 %r227, %r228, %r239, %r216, %r241;
	// end inline asm
	mov.b64 	{%r233, %r238}, %rd245;
	// begin inline asm
	shfl.sync.down.b32 %r232, %r233, %r239, %r216, %r241;
	// end inline asm
	// begin inline asm
	shfl.sync.down.b32 %r237, %r238, %r239, %r216, %r241;
	// end inline asm
	mov.b64 	%rd66, {%r232, %r237};
	add.s32 	%r242, %r197, 2;
	setp.gt.s32 	%p125, %r242, %r216;
	mov.f32 	%f202, %f201;
	mov.u64 	%rd246, %rd245;
	@%p125 bra 	$L__BB5_78;
	setp.lt.f32 	%p126, %f201, %f61;
	mov.f32 	%f202, %f61;
	mov.u64 	%rd246, %rd66;
	@%p126 bra 	$L__BB5_78;
	setp.gt.f32 	%p127, %f201, %f61;
	mov.f32 	%f202, %f201;
	mov.u64 	%rd246, %rd245;
	@%p127 bra 	$L__BB5_78;
	setp.lt.s64 	%p128, %rd245, %rd66;
	selp.f32 	%f202, %f201, %f61, %p128;
	min.s64 	%rd246, %rd245, %rd66;
$L__BB5_78:
	mov.b32 	%r244, %f202;
	mov.b32 	%r260, 4;
	mov.b32 	%r262, -1;
	// begin inline asm
	shfl.sync.down.b32 %r243, %r244, %r260, %r216, %r262;
	// end inline asm
	mov.b32 	%f64, %r243;
	// begin inline asm
	shfl.sync.down.b32 %r248, %r249, %r260, %r216, %r262;
	// end inline asm
	mov.b64 	{%r254, %r259}, %rd246;
	// begin inline asm
	shfl.sync.down.b32 %r253, %r254, %r260, %r216, %r262;
	// end inline asm
	// begin inline asm
	shfl.sync.down.b32 %r258, %r259, %r260, %r216, %r262;
	// end inline asm
	mov.b64 	%rd69, {%r253, %r258};
	add.s32 	%r263, %r197, 4;
	setp.gt.s32 	%p129, %r263, %r216;
	mov.f32 	%f203, %f202;
	mov.u64 	%rd247, %rd246;
	@%p129 bra 	$L__BB5_82;
	setp.lt.f32 	%p130, %f202, %f64;
	mov.f32 	%f203, %f64;
	mov.u64 	%rd247, %rd69;
	@%p130 bra 	$L__BB5_82;
	setp.gt.f32 	%p131, %f202, %f64;
	mov.f32 	%f203, %f202;
	mov.u64 	%rd247, %rd246;
	@%p131 bra 	$L__BB5_82;
	setp.lt.s64 	%p132, %rd246, %rd69;
	selp.f32 	%f203, %f202, %f64, %p132;
	min.s64 	%rd247, %rd246, %rd69;
$L__BB5_82:
	mov.b32 	%r265, %f203;
	mov.b32 	%r281, 8;
	mov.b32 	%r283, -1;
	// begin inline asm
	shfl.sync.down.b32 %r264, %r265, %r281, %r216, %r283;
	// end inline asm
	mov.b32 	%f67, %r264;
	// begin inline asm
	shfl.sync.down.b32 %r269, %r270, %r281, %r216, %r283;
	// end inline asm
	mov.b64 	{%r275, %r280}, %rd247;
	// begin inline asm
	shfl.sync.down.b32 %r274, %r275, %r281, %r216, %r283;
	// end inline asm
	// begin inline asm
	shfl.sync.down.b32 %r279, %r280, %r281, %r216, %r283;
	// end inline asm
	mov.b64 	%rd72, {%r274, %r279};
	add.s32 	%r284, %r197, 8;
	setp.gt.s32 	%p133, %r284, %r216;
	mov.f32 	%f204, %f203;
	mov.u64 	%rd248, %rd247;
	@%p133 bra 	$L__BB5_86;
	setp.lt.f32 	%p134, %f203, %f67;
	mov.f32 	%f204, %f67;
	mov.u64 	%rd248, %rd72;
	@%p134 bra 	$L__BB5_86;
	setp.gt.f32 	%p135, %f203, %f67;
	mov.f32 	%f204, %f203;
	mov.u64 	%rd248, %rd247;
	@%p135 bra 	$L__BB5_86;
	setp.lt.s64 	%p136, %rd247, %rd72;
	selp.f32 	%f204, %f203, %f67, %p136;
	min.s64 	%rd248, %rd247, %rd72;
$L__BB5_86:
	mov.b32 	%r286, %f204;
	mov.b32 	%r302, 16;
	mov.b32 	%r304, -1;
	// begin inline asm
	shfl.sync.down.b32 %r285, %r286, %r302, %r216, %r304;
	// end inline asm
	mov.b32 	%f70, %r285;
	// begin inline asm
	shfl.sync.down.b32 %r290, %r291, %r302, %r216, %r304;
	// end inline asm
	mov.b64 	{%r296, %r301}, %rd248;
	// begin inline asm
	shfl.sync.down.b32 %r295, %r296, %r302, %r216, %r304;
	// end inline asm
	// begin inline asm
	shfl.sync.down.b32 %r300, %r301, %r302, %r216, %r304;
	// end inline asm
	mov.b64 	%rd75, {%r295, %r300};
	add.s32 	%r305, %r197, 16;
	setp.gt.s32 	%p137, %r305, %r216;
	mov.f32 	%f241, %f204;
	mov.u64 	%rd285, %rd248;
	@%p137 bra 	$L__BB5_90;
	setp.lt.f32 	%p138, %f204, %f70;
	mov.f32 	%f241, %f70;
	mov.u64 	%rd285, %rd75;
	@%p138 bra 	$L__BB5_90;
	setp.gt.f32 	%p139, %f204, %f70;
	mov.f32 	%f241, %f204;
	mov.u64 	%rd285, %rd248;
	@%p139 bra 	$L__BB5_90;
	setp.lt.s64 	%p140, %rd248, %rd75;
	selp.f32 	%f241, %f204, %f70, %p140;
	min.s64 	%rd285, %rd248, %rd75;
$L__BB5_90:
	setp.ne.s32 	%p141, %r197, 0;
	@%p141 bra 	$L__BB5_92;
	shr.u32 	%r306, %r5, 1;
	and.b32  	%r307, %r306, 496;
	mov.u32 	%r308, _ZN6thrust24THRUST_300001_SM_1000_NS8cuda_cub4core6detail5shmemE;
	add.s32 	%r309, %r308, %r307;
	st.shared.f32 	[%r309+8], %f241;
	st.shared.u64 	[%r309+16], %rd285;
$L__BB5_92:
	bar.sync 	0;
	setp.ne.s32 	%p142, %r5, 0;
	@%p142 bra 	$L__BB5_208;
	setp.lt.s32 	%p143, %r4, 33;
	mov.f32 	%f206, %f241;
	mov.u64 	%rd250, %rd285;
	@%p143 bra 	$L__BB5_97;
	ld.shared.f32 	%f73, [_ZN6thrust24THRUST_300001_SM_1000_NS8cuda_cub4core6detail5shmemE+24];
	ld.shared.u64 	%rd78, [_ZN6thrust24THRUST_300001_SM_1000_NS8cuda_cub4core6detail5shmemE+32];
	setp.lt.f32 	%p144, %f241, %f73;
	mov.f32 	%f206, %f73;
	mov.u64 	%rd250, %rd78;
	@%p144 bra 	$L__BB5_97;
	setp.lt.f32 	%p145, %f73, %f241;
	mov.f32 	%f206, %f241;
	mov.u64 	%rd250, %rd285;
	@%p145 bra 	$L__BB5_97;
	setp.lt.s64 	%p146, %rd285, %rd78;
	selp.f32 	%f206, %f241, %f73, %p146;
	min.s64 	%rd250, %rd285, %rd78;
$L__BB5_97:
	setp.lt.s32 	%p147, %r4, 65;
	mov.f32 	%f207, %f206;
	mov.u64 	%rd251, %rd250;
	@%p147 bra 	$L__BB5_101;
	ld.shared.f32 	%f76, [_ZN6thrust24THRUST_300001_SM_1000_NS8cuda_cub4core6detail5shmemE+40];
	ld.shared.u64 	%rd81, [_ZN6thrust24THRUST_300001_SM_1000_NS8cuda_cub4core6detail5shmemE+48];
	setp.lt.f32 	%p148, %f206, %f76;
	mov.f32 	%f207, %f76;
	mov.u64 	%rd251, %rd81;
	@%p148 bra 	$L__BB5_101;
	setp.lt.f32 	%p149, %f76, %f206;
	mov.f32 	%f207, %f206;
	mov.u64 	%rd251, %rd250;
	@%p149 bra 	$L__BB5_101;
	setp.lt.s64 	%p150, %rd250, %rd81;
	selp.f32 	%f207, %f206, %f76, %p150;
	min.s64 	%rd251, %rd250, %rd81;
$L__BB5_101:
	setp.lt.s32 	%p151, %r4, 97;
	mov.f32 	%f208, %f207;
	mov.u64 	%rd252, %rd251;
	@%p151 bra 	$L__BB5_105;
	ld.shared.f32 	%f79, [_ZN6thrust24THRUST_300001_SM_1000_NS8cuda_cub4core6detail5shmemE+56];
	ld.shared.u64 	%rd84, [_ZN6thrust24THRUST_300001_SM_1000_NS8cuda_cub4core6detail5shmemE+64];
	setp.lt.f32 	%p152, %f207, %f79;
	mov.f32 	%f208, %f79;
	mov.u64 	%rd252, %rd84;
	@%p152 bra 	$L__BB5_105;
	setp.lt.f32 	%p153, %f79, %f207;
	mov.f32 	%f208, %f207;
	mov.u64 	%rd252, %rd251;
	@%p153 bra 	$L__BB5_105;
	setp.lt.s64 	%p154, %rd251, %rd84;
	selp.f32 	%f208, %f207, %f79, %p154;
	min.s64 	%rd252, %rd251, %rd84;
$L__BB5_105:
	setp.lt.s32 	%p155, %r4, 129;
	mov.f32 	%f209, %f208;
	mov.u64 	%rd253, %rd252;
	@%p155 bra 	$L__BB5_109;
	ld.shared.f32 	%f82, [_ZN6thrust24THRUST_300001_SM_1000_NS8cuda_cub4core6detail5shmemE+72];
	ld.shared.u64 	%rd87, [_ZN6thrust24THRUST_300001_SM_1000_NS8cuda_cub4core6detail5shmemE+80];
	setp.lt.f32 	%p156, %f208, %f82;
	mov.f32 	%f209, %f82;
	mov.u64 	%rd253, %rd87;
	@%p156 bra 	$L__BB5_109;
	setp.lt.f32 	%p157, %f82, %f208;
	mov.f32 	%f209, %f208;
	mov.u64 	%rd253, %rd252;
	@%p157 bra 	$L__BB5_109;
	setp.lt.s64 	%p158, %rd252, %rd87;
	selp.f32 	%f209, %f208, %f82, %p158;
	min.s64 	%rd253, %rd252, %rd87;
$L__BB5_109:
	setp.lt.s32 	%p159, %r4, 161;
	mov.f32 	%f210, %f209;
	mov.u64 	%rd254, %rd253;
	@%p159 bra 	$L__BB5_113;
	ld.shared.f32 	%f85, [_ZN6thrust24THRUST_300001_SM_1000_NS8cuda_cub4core6detail5shmemE+88];
	ld.shared.u64 	%rd90, [_ZN6thrust24THRUST_300001_SM_1000_NS8cuda_cub4core6detail5shmemE+96];
	setp.lt.f32 	%p160, %f209, %f85;
	mov.f32 	%f210, %f85;
	mov.u64 	%rd254, %rd90;
	@%p160 bra 	$L__BB5_113;
	setp.lt.f32 	%p161, %f85, %f209;
	mov.f32 	%f210, %f209;
	mov.u64 	%rd254, %rd253;
	@%p161 bra 	$L__BB5_113;
	setp.lt.s64 	%p162, %rd253, %rd90;
	selp.f32 	%f210, %f209, %f85, %p162;
	min.s64 	%rd254, %rd253, %rd90;
$L__BB5_113:
	setp.lt.s32 	%p163, %r4, 193;
	mov.f32 	%f211, %f210;
	mov.u64 	%rd255, %rd254;
	@%p163 bra 	$L__BB5_117;
	ld.shared.f32 	%f88, [_ZN6thrust24THRUST_300001_SM_1000_NS8cuda_cub4core6detail5shmemE+104];
	ld.shared.u64 	%rd93, [_ZN6thrust24THRUST_300001_SM_1000_NS8cuda_cub4core6detail5shmemE+112];
	setp.lt.f32 	%p164, %f210, %f88;
	mov.f32 	%f211, %f88;
	mov.u64 	%rd255, %rd93;
	@%p164 bra 	$L__BB5_117;
	setp.lt.f32 	%p165, %f88, %f210;
	mov.f32 	%f211, %f210;
	mov.u64 	%rd255, %rd254;
	@%p165 bra 	$L__BB5_117;
	setp.lt.s64 	%p166, %rd254, %rd93;
	selp.f32 	%f211, %f210, %f88, %p166;
	min.s64 	%rd255, %rd254, %rd93;
$L__BB5_117:
	setp.lt.s32 	%p167, %r4, 225;
	mov.f32 	%f241, %f211;
	mov.u64 	%rd285, %rd255;
	@%p167 bra 	$L__BB5_208;
	ld.shared.f32 	%f91, [_ZN6thrust24THRUST_300001_SM_1000_NS8cuda_cub4core6detail5shmemE+120];
	ld.shared.u64 	%rd96, [_ZN6thrust24THRUST_300001_SM_1000_NS8cuda_cub4core6detail5shmemE+128];
	setp.lt.f32 	%p168, %f211, %f91;
	mov.f32 	%f241, %f91;
	mov.u64 	%rd285, %rd96;
	@%p168 bra 	$L__BB5_208;
	setp.lt.f32 	%p169, %f91, %f211;
	mov.f32 	%f241, %f211;
	mov.u64 	%rd285, %rd255;
	@%p169 bra 	$L__BB5_208;
	setp.lt.s64 	%p170, %rd255, %rd96;
	selp.f32 	%f241, %f211, %f91, %p170;
	min.s64 	%rd285, %rd255, %rd96;
	bra.uni 	$L__BB5_208;
$L__BB5_121:
	mov.u32 	%r35, %tid.x;
	cvt.s64.s32 	%rd183, %r2;
	add.s64 	%rd98, %rd3, %rd183;
	cvt.u64.u32 	%rd99, %r35;
	add.s64 	%rd184, %rd99, %rd183;
	shl.b64 	%rd185, %rd184, 2;
	add.s64 	%rd186, %rd2, %rd185;
	ld.global.f32 	%f170, [%rd186];
	add.s32 	%r69, %r35, 256;
	cvt.u64.u32 	%rd187, %r69;
	ld.global.f32 	%f171, [%rd186+1024];
	add.s32 	%r70, %r35, 512;
	cvt.u64.u32 	%rd188, %r70;
	ld.global.f32 	%f172, [%rd186+2048];
	add.s32 	%r71, %r35, 768;
	cvt.u64.u32 	%rd189, %r71;
	ld.global.f32 	%f173, [%rd186+3072];
	or.b32  	%r72, %r35, 1024;
	cvt.u64.u32 	%rd100, %r72;
	add.s64 	%rd273, %rd98, %rd100;
	ld.global.f32 	%f229, [%rd186+4096];
	setp.geu.f32 	%p2, %f170, %f171;
	selp.f32 	%f174, %f170, %f171, %p2;
	selp.b64 	%rd190, %rd99, %rd187, %p2;
	setp.geu.f32 	%p3, %f174, %f172;
	selp.f32 	%f175, %f174, %f172, %p3;
	selp.b64 	%rd191, %rd190, %rd188, %p3;
	setp.geu.f32 	%p4, %f175, %f173;
	selp.f32 	%f94, %f175, %f173, %p4;
	selp.b64 	%rd102, %rd191, %rd189, %p4;
	setp.lt.f32 	%p5, %f94, %f229;
	@%p5 bra 	$L__BB5_123;
	setp.lt.f32 	%p6, %f229, %f94;
	setp.lt.u64 	%p7, %rd102, %rd100;
	or.pred  	%p8, %p6, %p7;
	selp.f32 	%f229, %f94, %f229, %p8;
	add.s64 	%rd192, %rd98, %rd102;
	selp.b64 	%rd273, %rd192, %rd273, %p8;
$L__BB5_123:
	setp.le.s32 	%p9, %r66, %r3;
	@%p9 bra 	$L__BB5_164;
	setp.ne.s32 	%p10, %r35, 0;
	@%p10 bra 	$L__BB5_126;
	atom.global.add.u32 	%r73, [%rd1+4], 1280;
	add.s32 	%r74, %r73, %r3;
	st.shared.u32 	[_ZN6thrust24THRUST_300001_SM_1000_NS8cuda_cub4core6detail5shmemE+152], %r74;
$L__BB5_126:
	bar.sync 	0;
	ld.shared.u32 	%r427, [_ZN6thrust24THRUST_300001_SM_1000_NS8cuda_cub4core6detail5shmemE+152];
	add.s32 	%r75, %r427, 1280;
	setp.gt.s32 	%p11, %r75, %r66;
	@%p11 bra 	$L__BB5_141;
	mov.f32 	%f213, %f229;
	mov.u64 	%rd257, %rd273;
$L__BB5_128:
	cvt.s64.s32 	%rd193, %r427;
	add.s64 	%rd194, %rd99, %rd193;
	shl.b64 	%rd195, %rd194, 2;
	add.s64 	%rd196, %rd2, %rd195;
	add.s64 	%rd258, %rd194, %rd3;
	ld.global.f32 	%f214, [%rd196];
	add.s64 	%rd259, %rd258, 256;
	ld.global.f32 	%f215, [%rd196+1024];
	add.s64 	%rd260, %rd258, 512;
	ld.global.f32 	%f216, [%rd196+2048];
	add.s64 	%rd261, %rd258, 768;
	ld.global.f32 	%f217, [%rd196+3072];
	add.s64 	%rd273, %rd258, 1024;
	ld.global.f32 	%f229, [%rd196+4096];
	setp.lt.f32 	%p12, %f213, %f214;
	@%p12 bra 	$L__BB5_130;
	setp.lt.f32 	%p13, %f214, %f213;
	setp.lt.s64 	%p14, %rd257, %rd258;
	or.pred  	%p15, %p13, %p14;
	selp.f32 	%f214, %f213, %f214, %p15;
	selp.b64 	%rd258, %rd257, %rd258, %p15;
$L__BB5_130:
	setp.lt.f32 	%p16, %f214, %f215;
	@%p16 bra 	$L__BB5_132;
	setp.lt.f32 	%p17, %f215, %f214;
	setp.lt.s64 	%p18, %rd258, %rd259;
	or.pred  	%p19, %p17, %p18;
	selp.f32 	%f215, %f214, %f215, %p19;
	selp.b64 	%rd259, %rd258, %rd259, %p19;
$L__BB5_132:
	setp.lt.f32 	%p20, %f215, %f216;
	@%p20 bra 	$L__BB5_134;
	setp.lt.f32 	%p21, %f216, %f215;
	setp.lt.s64 	%p22, %rd259, %rd260;
	or.pred  	%p23, %p21, %p22;
	selp.f32 	%f216, %f215, %f216, %p23;
	selp.b64 	%rd260, %rd259, %rd260, %p23;
$L__BB5_134:
	setp.lt.f32 	%p24, %f216, %f217;
	@%p24 bra 	$L__BB5_136;
	setp.lt.f32 	%p25, %f217, %f216;
	setp.lt.s64 	%p26, %rd260, %rd261;
	or.pred  	%p27, %p25, %p26;
	selp.f32 	%f217, %f216, %f217, %p27;
	selp.b64 	%rd261, %rd260, %rd261, %p27;
$L__BB5_136:
	setp.lt.f32 	%p28, %f217, %f229;
	@%p28 bra 	$L__BB5_138;
	setp.lt.f32 	%p29, %f229, %f217;
	setp.lt.s64 	%p30, %rd261, %rd273;
	or.pred  	%p31, %p29, %p30;
	selp.f32 	%f229, %f217, %f229, %p31;
	selp.b64 	%rd273, %rd261, %rd273, %p31;
$L__BB5_138:
	setp.ne.s32 	%p32, %r35, 0;
	bar.sync 	0;
	@%p32 bra 	$L__BB5_140;
	atom.global.add.u32 	%r76, [%rd1+4], 1280;
	add.s32 	%r77, %r76, %r3;
	st.shared.u32 	[_ZN6thrust24THRUST_300001_SM_1000_NS8cuda_cub4core6detail5shmemE+152], %r77;
$L__BB5_140:
	bar.sync 	0;
	ld.shared.u32 	%r427, [_ZN6thrust24THRUST_300001_SM_1000_NS8cuda_cub4core6detail5shmemE+152];
	add.s32 	%r78, %r427, 1280;
	setp.le.s32 	%p33, %r78, %r66;
	mov.f32 	%f213, %f229;
	mov.u64 	%rd257, %rd273;
	@%p33 bra 	$L__BB5_128;
$L__BB5_141:
	setp.le.s32 	%p34, %r66, %r427;
	@%p34 bra 	$L__BB5_164;
	sub.s32 	%r40, %r66, %r427;
	setp.ge.s32 	%p35, %r35, %r40;
	@%p35 bra 	$L__BB5_164;
	not.b32 	%r79, %r35;
	add.s32 	%r80, %r66, %r79;
	sub.s32 	%r41, %r80, %r427;
	and.b32  	%r81, %r41, 768;
	setp.eq.s32 	%p36, %r81, 768;
	mov.u32 	%r431, %r35;
	@%p36 bra 	$L__BB5_149;
	add.s32 	%r429, %r35, %r427;
	shr.u32 	%r82, %r41, 8;
	add.s32 	%r83, %r82, 1;
	and.b32  	%r84, %r83, 3;
	neg.s32 	%r428, %r84;
	mov.u32 	%r431, %r35;
$L__BB5_145:
	.pragma "nounroll";
	mov.u64 	%rd122, %rd273;
	mov.f32 	%f114, %f229;
	cvt.s64.s32 	%rd198, %r429;
	add.s64 	%rd123, %rd3, %rd198;
	mul.wide.s32 	%rd199, %r429, 4;
	add.s64 	%rd200, %rd2, %rd199;
	ld.global.f32 	%f115, [%rd200];
	setp.lt.f32 	%p37, %f114, %f115;
	mov.f32 	%f229, %f115;
	mov.u64 	%rd273, %rd123;
	@%p37 bra 	$L__BB5_148;
	setp.lt.f32 	%p38, %f115, %f114;
	mov.f32 	%f229, %f114;
	mov.u64 	%rd273, %rd122;
	@%p38 bra 	$L__BB5_148;
	setp.lt.s64 	%p39, %rd122, %rd123;
	selp.f32 	%f229, %f114, %f115, %p39;
	min.s64 	%rd273, %rd122, %rd123;
$L__BB5_148:
	add.s32 	%r431, %r431, 256;
	add.s32 	%r429, %r429, 256;
	add.s32 	%r428, %r428, 1;
	setp.ne.s32 	%p40, %r428, 0;
	@%p40 bra 	$L__BB5_145;
$L__BB5_149:
	setp.lt.u32 	%p41, %r41, 768;
	@%p41 bra 	$L__BB5_164;
	add.s32 	%r432, %r431, %r427;
	add.s32 	%r435, %r432, 256;
	add.s32 	%r434, %r432, 512;
	add.s32 	%r433, %r432, 768;
	add.s64 	%rd128, %rd2, 2048;
$L__BB5_151:
	cvt.s64.s32 	%rd201, %r435;
	add.s64 	%rd130, %rd3, %rd201;
	cvt.s64.s32 	%rd202, %r434;
	add.s64 	%rd131, %rd3, %rd202;
	cvt.s64.s32 	%rd203, %r433;
	add.s64 	%rd132, %rd3, %rd203;
	cvt.s64.s32 	%rd204, %r432;
	mul.wide.s32 	%rd205, %r432, 4;
	add.s64 	%rd133, %rd128, %rd205;
	add.s64 	%rd134, %rd3, %rd204;
	ld.global.f32 	%f121, [%rd133+-2048];
	setp.lt.f32 	%p42, %f229, %f121;
	mov.f32 	%f225, %f121;
	mov.u64 	%rd269, %rd134;
	@%p42 bra 	$L__BB5_154;
	setp.lt.f32 	%p43, %f121, %f229;
	mov.f32 	%f225, %f229;
	mov.u64 	%rd269, %rd273;
	@%p43 bra 	$L__BB5_154;
	setp.lt.s64 	%p44, %rd273, %rd134;
	selp.f32 	%f225, %f229, %f121, %p44;
	min.s64 	%rd269, %rd273, %rd134;
$L__BB5_154:
	ld.global.f32 	%f124, [%rd133+-1024];
	setp.lt.f32 	%p45, %f225, %f124;
	mov.f32 	%f226, %f124;
	mov.u64 	%rd270, %rd130;
	@%p45 bra 	$L__BB5_157;
	setp.lt.f32 	%p46, %f124, %f225;
	mov.f32 	%f226, %f225;
	mov.u64 	%rd270, %rd269;
	@%p46 bra 	$L__BB5_157;
	setp.lt.s64 	%p47, %rd269, %rd130;
	selp.f32 	%f226, %f225, %f124, %p47;
	min.s64 	%rd270, %rd269, %rd130;
$L__BB5_157:
	ld.global.f32 	%f127, [%rd133];
	setp.lt.f32 	%p48, %f226, %f127;
	mov.f32 	%f227, %f127;
	mov.u64 	%rd271, %rd131;
	@%p48 bra 	$L__BB5_160;
	setp.lt.f32 	%p49, %f127, %f226;
	mov.f32 	%f227, %f226;
	mov.u64 	%rd271, %rd270;
	@%p49 bra 	$L__BB5_160;
	setp.lt.s64 	%p50, %rd270, %rd131;
	selp.f32 	%f227, %f226, %f127, %p50;
	min.s64 	%rd271, %rd270, %rd131;
$L__BB5_160:
	ld.global.f32 	%f130, [%rd133+1024];
	setp.lt.f32 	%p51, %f227, %f130;
	mov.f32 	%f229, %f130;
	mov.u64 	%rd273, %rd132;
	@%p51 bra 	$L__BB5_163;
	setp.lt.f32 	%p52, %f130, %f227;
	mov.f32 	%f229, %f227;
	mov.u64 	%rd273, %rd271;
	@%p52 bra 	$L__BB5_163;
	setp.lt.s64 	%p53, %rd271, %rd132;
	selp.f32 	%f229, %f227, %f130, %p53;
	min.s64 	%rd273, %rd271, %rd132;
$L__BB5_163:
	add.s32 	%r431, %r431, 1024;
	add.s32 	%r435, %r435, 1024;
	add.s32 	%r434, %r434, 1024;
	add.s32 	%r433, %r433, 1024;
	add.s32 	%r432, %r432, 1024;
	setp.lt.s32 	%p54, %r431, %r40;
	@%p54 bra 	$L__BB5_151;
$L__BB5_164:
	// begin inline asm
	mov.u32 %r85, %laneid;
	// end inline asm
	mov.b32 	%r87, %f229;
	mov.b32 	%r103, 1;
	mov.b32 	%r104, 31;
	mov.b32 	%r105, -1;
	// begin inline asm
	shfl.sync.down.b32 %r86, %r87, %r103, %r104, %r105;
	// end inline asm
	mov.b32 	%f134, %r86;
	// begin inline asm
	shfl.sync.down.b32 %r91, %r92, %r103, %r104, %r105;
	// end inline asm
	mov.b64 	{%r97, %r102}, %rd273;
	// begin inline asm
	shfl.sync.down.b32 %r96, %r97, %r103, %r104, %r105;
	// end inline asm
	// begin inline asm
	shfl.sync.down.b32 %r101, %r102, %r103, %r104, %r105;
	// end inline asm
	mov.b64 	%rd144, {%r96, %r101};
	setp.gt.s32 	%p55, %r85, 30;
	mov.f32 	%f230, %f229;
	mov.u64 	%rd274, %rd273;
	@%p55 bra 	$L__BB5_168;
	setp.lt.f32 	%p56, %f229, %f134;
	mov.f32 	%f230, %f134;
	mov.u64 	%rd274, %rd144;
	@%p56 bra 	$L__BB5_168;
	setp.gt.f32 	%p57, %f229, %f134;
	mov.f32 	%f230, %f229;
	mov.u64 	%rd274, %rd273;
	@%p57 bra 	$L__BB5_168;
	setp.lt.s64 	%p58, %rd273, %rd144;
	selp.f32 	%f230, %f229, %f134, %p58;
	min.s64 	%rd274, %rd273, %rd144;
$L__BB5_168:
	mov.b32 	%r107, %f230;
	mov.b32 	%r123, 2;
	mov.b32 	%r124, 31;
	mov.b32 	%r125, -1;
	// begin inline asm
	shfl.sync.down.b32 %r106, %r107, %r123, %r124, %r125;
	// end inline asm
	mov.b32 	%f137, %r106;
	// begin inline asm
	shfl.sync.down.b32 %r111, %r112, %r123, %r124, %r125;
	// end inline asm
	mov.b64 	{%r117, %r122}, %rd274;
	// begin inline asm
	shfl.sync.down.b32 %r116, %r117, %r123, %r124, %r125;
	// end inline asm
	// begin inline asm
	shfl.sync.down.b32 %r121, %r122, %r123, %r124, %r125;
	// end inline asm
	mov.b64 	%rd147, {%r116, %r121};
	setp.gt.s32 	%p59, %r85, 29;
	mov.f32 	%f231, %f230;
	mov.u64 	%rd275, %rd274;
	@%p59 bra 	$L__BB5_172;
	setp.lt.f32 	%p60, %f230, %f137;
	mov.f32 	%f231, %f137;
	mov.u64 	%rd275, %rd147;
	@%p60 bra 	$L__BB5_172;
	setp.gt.f32 	%p61, %f230, %f137;
	mov.f32 	%f231, %f230;
	mov.u64 	%rd275, %rd274;
	@%p61 bra 	$L__BB5_172;
	setp.lt.s64 	%p62, %rd274, %rd147;
	selp.f32 	%f231, %f230, %f137, %p62;
	min.s64 	%rd275, %rd274, %rd147;
$L__BB5_172:
	mov.b32 	%r127, %f231;
	mov.b32 	%r143, 4;
	mov.b32 	%r144, 31;
	mov.b32 	%r145, -1;
	// begin inline asm
	shfl.sync.down.b32 %r126, %r127, %r143, %r144, %r145;
	// end inline asm
	mov.b32 	%f140, %r126;
	// begin inline asm
	shfl.sync.down.b32 %r131, %r132, %r143, %r144, %r145;
	// end inline asm
	mov.b64 	{%r137, %r142}, %rd275;
	// begin inline asm
	shfl.sync.down.b32 %r136, %r137, %r143, %r144, %r145;
	// end inline asm
	// begin inline asm
	shfl.sync.down.b32 %r141, %r142, %r143, %r144, %r145;
	// end inline asm
	mov.b64 	%rd150, {%r136, %r141};
	setp.gt.s32 	%p63, %r85, 27;
	mov.f32 	%f232, %f231;
	mov.u64 	%rd276, %rd275;
	@%p63 bra 	$L__BB5_176;
	setp.lt.f32 	%p64, %f231, %f140;
	mov.f32 	%f232, %f140;
	mov.u64 	%rd276, %rd150;
	@%p64 bra 	$L__BB5_176;
	setp.gt.f32 	%p65, %f231, %f140;
	mov.f32 	%f232, %f231;
	mov.u64 	%rd276, %rd275;
	@%p65 bra 	$L__BB5_176;
	setp.lt.s64 	%p66, %rd275, %rd150;
	selp.f32 	%f232, %f231, %f140, %p66;
	min.s64 	%rd276, %rd275, %rd150;
$L__BB5_176:
	mov.b32 	%r147, %f232;
	mov.b32 	%r163, 8;
	mov.b32 	%r164, 31;
	mov.b32 	%r165, -1;
	// begin inline asm
	shfl.sync.down.b32 %r146, %r147, %r163, %r164, %r165;
	// end inline asm
	mov.b32 	%f143, %r146;
	// begin inline asm
	shfl.sync.down.b32 %r151, %r152, %r163, %r164, %r165;
	// end inline asm
	mov.b64 	{%r157, %r162}, %rd276;
	// begin inline asm
	shfl.sync.down.b32 %r156, %r157, %r163, %r164, %r165;
	// end inline asm
	// begin inline asm
	shfl.sync.down.b32 %r161, %r162, %r163, %r164, %r165;
	// end inline asm
	mov.b64 	%rd153, {%r156, %r161};
	setp.gt.s32 	%p67, %r85, 23;
	mov.f32 	%f233, %f232;
	mov.u64 	%rd277, %rd276;
	@%p67 bra 	$L__BB5_180;
	setp.lt.f32 	%p68, %f232, %f143;
	mov.f32 	%f233, %f143;
	mov.u64 	%rd277, %rd153;
	@%p68 bra 	$L__BB5_180;
	setp.gt.f32 	%p69, %f232, %f143;
	mov.f32 	%f233, %f232;
	mov.u64 	%rd277, %rd276;
	@%p69 bra 	$L__BB5_180;
	setp.lt.s64 	%p70, %rd276, %rd153;
	selp.f32 	%f233, %f232, %f143, %p70;
	min.s64 	%rd277, %rd276, %rd153;
$L__BB5_180:
	mov.b32 	%r167, %f233;
	mov.b32 	%r183, 16;
	mov.b32 	%r184, 31;
	mov.b32 	%r185, -1;
	// begin inline asm
	shfl.sync.down.b32 %r166, %r167, %r183, %r184, %r185;
	// end inline asm
	mov.b32 	%f146, %r166;
	// begin inline asm
	shfl.sync.down.b32 %r171, %r172, %r183, %r184, %r185;
	// end inline asm
	mov.b64 	{%r177, %r182}, %rd277;
	// begin inline asm
	shfl.sync.down.b32 %r176, %r177, %r183, %r184, %r185;
	// end inline asm
	// begin inline asm
	shfl.sync.down.b32 %r181, %r182, %r183, %r184, %r185;
	// end inline asm
	mov.b64 	%rd156, {%r176, %r181};
	setp.gt.s32 	%p71, %r85, 15;
	mov.f32 	%f241, %f233;
	mov.u64 	%rd285, %rd277;
	@%p71 bra 	$L__BB5_184;
	setp.lt.f32 	%p72, %f233, %f146;
	mov.f32 	%f241, %f146;
	mov.u64 	%rd285, %rd156;
	@%p72 bra 	$L__BB5_184;
	setp.gt.f32 	%p73, %f233, %f146;
	mov.f32 	%f241, %f233;
	mov.u64 	%rd285, %rd277;
	@%p73 bra 	$L__BB5_184;
	setp.lt.s64 	%p74, %rd277, %rd156;
	selp.f32 	%f241, %f233, %f146, %p74;
	min.s64 	%rd285, %rd277, %rd156;
$L__BB5_184:
	setp.ne.s32 	%p75, %r85, 0;
	@%p75 bra 	$L__BB5_186;
	shr.u32 	%r186, %r35, 1;
	and.b32  	%r187, %r186, 496;
	mov.u32 	%r188, _ZN6thrust24THRUST_300001_SM_1000_NS8cuda_cub4core6detail5shmemE;
	add.s32 	%r189, %r188, %r187;
	st.shared.f32 	[%r189+8], %f241;
	st.shared.u64 	[%r189+16], %rd285;
$L__BB5_186:
	bar.sync 	0;
	setp.ne.s32 	%p76, %r35, 0;
	@%p76 bra 	$L__BB5_208;
	ld.shared.f32 	%f149, [_ZN6thrust24THRUST_300001_SM_1000_NS8cuda_cub4core6detail5shmemE+24];
	ld.shared.u64 	%rd159, [_ZN6thrust24THRUST_300001_SM_1000_NS8cuda_cub4core6detail5shmemE+32];
	setp.lt.f32 	%p77, %f241, %f149;
	mov.f32 	%f235, %f149;
	mov.u64 	%rd279, %rd159;
	@%p77 bra 	$L__BB5_190;
	setp.lt.f32 	%p78, %f149, %f241;
	mov.f32 	%f235, %f241;
	mov.u64 	%rd279, %rd285;
	@%p78 bra 	$L__BB5_190;
	setp.lt.s64 	%p79, %rd285, %rd159;
	selp.f32 	%f235, %f241, %f149, %p79;
	min.s64 	%rd279, %rd285, %rd159;
$L__BB5_190:
	ld.shared.f32 	%f152, [_ZN6thrust24THRUST_300001_SM_1000_NS8cuda_cub4core6detail5shmemE+40];
	ld.shared.u64 	%rd162, [_ZN6thrust24THRUST_300001_SM_1000_NS8cuda_cub4core6detail5shmemE+48];
	setp.lt.f32 	%p80, %f235, %f152;
	mov.f32 	%f236, %f152;
	mov.u64 	%rd280, %rd162;
	@%p80 bra 	$L__BB5_193;
	setp.lt.f32 	%p81, %f152, %f235;
	mov.f32 	%f236, %f235;
	mov.u64 	%rd280, %rd279;
	@%p81 bra 	$L__BB5_193;
	setp.lt.s64 	%p82, %rd279, %rd162;
	selp.f32 	%f236, %f235, %f152, %p82;
	min.s64 	%rd280, %rd279, %rd162;
$L__BB5_193:
	ld.shared.f32 	%f155, [_ZN6thrust24THRUST_300001_SM_1000_NS8cuda_cub4core6detail5shmemE+56];
	ld.shared.u64 	%rd165, [_ZN6thrust24THRUST_300001_SM_1000_NS8cuda_cub4core6detail5shmemE+64];
	setp.lt.f32 	%p83, %f236, %f155;
	mov.f32 	%f237, %f155;
	mov.u64 	%rd281, %rd165;
	@%p83 bra 	$L__BB5_196;
	setp.lt.f32 	%p84, %f155, %f236;
	mov.f32 	%f237, %f236;
	mov.u64 	%rd281, %rd280;
	@%p84 bra 	$L__BB5_196;
	setp.lt.s64 	%p85, %rd280, %rd165;
	selp.f32 	%f237, %f236, %f155, %p85;
	min.s64 	%rd281, %rd280, %rd165;
$L__BB5_196:
	ld.shared.f32 	%f158, [_ZN6thrust24THRUST_300001_SM_1000_NS8cuda_cub4core6detail5shmemE+72];
	ld.shared.u64 	%rd168, [_ZN6thrust24THRUST_300001_SM_1000_NS8cuda_cub4core6detail5shmemE+80];
	setp.lt.f32 	%p86, %f237, %f158;
	mov.f32 	%f238, %f158;
	mov.u64 	%rd282, %rd168;
	@%p86 bra 	$L__BB5_199;
	setp.lt.f32 	%p87, %f158, %f237;
	mov.f32 	%f238, %f237;
	mov.u64 	%rd282, %rd281;
	@%p87 bra 	$L__BB5_199;
	setp.lt.s64 	%p88, %rd281, %rd168;
	selp.f32 	%f238, %f237, %f158, %p88;
	min.s64 	%rd282, %rd281, %rd168;
$L__BB5_199:
	ld.shared.f32 	%f161, [_ZN6thrust24THRUST_300001_SM_1000_NS8cuda_cub4core6detail5shmemE+88];
	ld.shared.u64 	%rd171, [_ZN6thrust24THRUST_300001_SM_1000_NS8cuda_cub4core6detail5shmemE+96];
	setp.lt.f32 	%p89, %f238, %f161;
	mov.f32 	%f239, %f161;
	mov.u64 	%rd283, %rd171;
	@%p89 bra 	$L__BB5_202;
	setp.lt.f32 	%p90, %f161, %f238;
	mov.f32 	%f239, %f238;
	mov.u64 	%rd283, %rd282;
	@%p90 bra 	$L__BB5_202;
	setp.lt.s64 	%p91, %rd282, %rd171;
	selp.f32 	%f239, %f238, %f161, %p91;
	min.s64 	%rd283, %rd282, %rd171;
$L__BB5_202:
	ld.shared.f32 	%f164, [_ZN6thrust24THRUST_300001_SM_1000_NS8cuda_cub4core6detail5shmemE+104];
	ld.shared.u64 	%rd174, [_ZN6thrust24THRUST_300001_SM_1000_NS8cuda_cub4core6detail5shmemE+112];
	setp.lt.f32 	%p92, %f239, %f164;
	mov.f32 	%f240, %f164;
	mov.u64 	%rd284, %rd174;
	@%p92 bra 	$L__BB5_205;
	setp.lt.f32 	%p93, %f164, %f239;
	mov.f32 	%f240, %f239;
	mov.u64 	%rd284, %rd283;
	@%p93 bra 	$L__BB5_205;
	setp.lt.s64 	%p94, %rd283, %rd174;
	selp.f32 	%f240, %f239, %f164, %p94;
	min.s64 	%rd284, %rd283, %rd174;
$L__BB5_205:
	ld.shared.f32 	%f167, [_ZN6thrust24THRUST_300001_SM_1000_NS8cuda_cub4core6detail5shmemE+120];
	ld.shared.u64 	%rd177, [_ZN6thrust24THRUST_300001_SM_1000_NS8cuda_cub4core6detail5shmemE+128];
	setp.lt.f32 	%p95, %f240, %f167;
	mov.f32 	%f241, %f167;
	mov.u64 	%rd285, %rd177;
	@%p95 bra 	$L__BB5_208;
	setp.lt.f32 	%p96, %f167, %f240;
	mov.f32 	%f241, %f240;
	mov.u64 	%rd285, %rd284;
	@%p96 bra 	$L__BB5_208;
	setp.lt.s64 	%p97, %rd284, %rd177;
	selp.f32 	%f241, %f240, %f167, %p97;
	min.s64 	%rd285, %rd284, %rd177;
$L__BB5_208:
	mov.u32 	%r415, %tid.x;
	setp.ne.s32 	%p214, %r415, 0;
	@%p214 bra 	$L__BB5_210;
	ld.param.u64 	%rd222, [_ZN6thrust24THRUST_300001_SM_1000_NS8cuda_cub4core6detail13_kernel_agentINS1_8__reduce11ReduceAgentINS0_12zip_iteratorIN4cuda3std3__45tupleIJNS0_10device_ptrIfEENS0_17counting_iteratorIlNS0_11use_defaultESF_SF_EEEEEEEPNSB_IJflEEESJ_iNS1_9__extrema9arg_max_fIfl10comparatorEEEEJSI_SK_iN3cub18CUB_300001_SM_100013GridEvenShareIiEENSR_9GridQueueIjEESO_EEEvDpT0__param_1];
	cvta.to.global.u64 	%rd219, %rd222;
	mul.wide.u32 	%rd220, %r1, 16;
	add.s64 	%rd221, %rd219, %rd220;
	st.global.f32 	[%rd221], %f241;
	st.global.u64 	[%rd221+8], %rd285;
$L__BB5_210:
	ret;

}
	// .globl	_ZN6thrust24THRUST_300001_SM_1000_NS8cuda_cub4core6detail13_kernel_agentINS1_8__reduce10DrainAgentIiEEJN3cub18CUB_300001_SM_10009GridQueueIjEEiEEEvDpT0_
.visible .entry _ZN6thrust24THRUST_300001_SM_1000_NS8cuda_cub4core6detail13_kernel_agentINS1_8__reduce10DrainAgentIiEEJN3cub18CUB_300001_SM_10009GridQueueIjEEiEEEvDpT0_(
	.param .align 8 .b8 _ZN6thrust24THRUST_300001_SM_1000_NS8cuda_cub4core6detail13_kernel_agentINS1_8__reduce10DrainAgentIiEEJN3cub18CUB_300001_SM_10009GridQueueIjEEiEEEvDpT0__param_0[8],
	.param .u32 _ZN6thrust24THRUST_300001_SM_1000_NS8cuda_cub4core6detail13_kernel_agentINS1_8__reduce10DrainAgentIiEEJN3cub18CUB_300001_SM_10009GridQueueIjEEiEEEvDpT0__param_1
)
.maxntid 1
{
	.reg .b32 	%r<3>;
	.reg .b64 	%rd<3>;

	ld.param.u64 	%rd1, [_ZN6thrust24THRUST_300001_SM_1000_NS8cuda_cub4core6detail13_kernel_agentINS1_8__reduce10DrainAgentIiEEJN3cub18CUB_300001_SM_10009GridQueueIjEEiEEEvDpT0__param_0];
	ld.param.u32 	%r1, [_ZN6thrust24THRUST_300001_SM_1000_NS8cuda_cub4core6detail13_kernel_agentINS1_8__reduce10DrainAgentIiEEJN3cub18CUB_300001_SM_10009GridQueueIjEEiEEEvDpT0__param_1];
	cvta.to.global.u64 	%rd2, %rd1;
	st.global.u32 	[%rd2], %r1;
	mov.b32 	%r2, 0;
	st.global.u32 	[%rd2+4], %r2;
	ret;

}
	// .globl	_ZN6thrust24THRUST_300001_SM_1000_NS8cuda_cub4core6detail13_kernel_agentINS1_8__reduce11ReduceAgentIPN4cuda3std3__45tupleIJflEEESC_SB_iNS1_9__extrema9arg_max_fIfl10comparatorEEEEJSC_SC_iSG_EEEvDpT0_
.visible .entry _ZN6thrust24THRUST_300001_SM_1000_NS8cuda_cub4core6detail13_kernel_agentINS1_8__reduce11ReduceAgentIPN4cuda3std3__45tupleIJflEEESC_SB_iNS1_9__extrema9arg_max_fIfl10comparatorEEEEJSC_SC_iSG_EEEvDpT0_(
	.param .u64 .ptr .align 1 _ZN6thrust24THRUST_300001_SM_1000_NS8cuda_cub4core6detail13_kernel_agentINS1_8__reduce11ReduceAgentIPN4cuda3std3__45tupleIJflEEESC_SB_iNS1_9__extrema9arg_max_fIfl10comparatorEEEEJSC_SC_iSG_EEEvDpT0__param_0,
	.param .u64 .ptr .align 1 _ZN6thrust24THRUST_300001_SM_1000_NS8cuda_cub4core6detail13_kernel_agentINS1_8__reduce11ReduceAgentIPN4cuda3std3__45tupleIJflEEESC_SB_iNS1_9__extrema9arg_max_fIfl10comparatorEEEEJSC_SC_iSG_EEEvDpT0__param_1,
	.param .u32 _ZN6thrust24THRUST_300001_SM_1000_NS8cuda_cub4core6detail13_kernel_agentINS1_8__reduce11ReduceAgentIPN4cuda3std3__45tupleIJflEEESC_SB_iNS1_9__extrema9arg_max_fIfl10comparatorEEEEJSC_SC_iSG_EEEvDpT0__param_2,
	.param .align 1 .b8 _ZN6thrust24THRUST_300001_SM_1000_NS8cuda_cub4core6detail13_kernel_agentINS1_8__reduce11ReduceAgentIPN4cuda3std3__45tupleIJflEEESC_SB_iNS1_9__extrema9arg_max_fIfl10comparatorEEEEJSC_SC_iSG_EEEvDpT0__param_3[1]
)
.maxntid 256
{
	.reg .pred 	%p<222>;
	.reg .b32 	%r<432>;
	.reg .b32 	%f<248>;
	.reg .b64 	%rd<356>;

	ld.param.u64 	%rd186, [_ZN6thrust24THRUST_300001_SM_1000_NS8cuda_cub4core6detail13_kernel_agentINS1_8__reduce11ReduceAgentIPN4cuda3std3__45tupleIJflEEESC_SB_iNS1_9__extrema9arg_max_fIfl10comparatorEEEEJSC_SC_iSG_EEEvDpT0__param_0];
	ld.param.u64 	%rd187, [_ZN6thrust24THRUST_300001_SM_1000_NS8cuda_cub4core6detail13_kernel_agentINS1_8__reduce11ReduceAgentIPN4cuda3std3__45tupleIJflEEESC_SB_iNS1_9__extrema9arg_max_fIfl10comparatorEEEEJSC_SC_iSG_EEEvDpT0__param_1];
	ld.param.u32 	%r37, [_ZN6thrust24THRUST_300001_SM_1000_NS8cuda_cub4core6detail13_kernel_agentINS1_8__reduce11ReduceAgentIPN4cuda3std3__45tupleIJflEEESC_SB_iNS1_9__extrema9arg_max_fIfl10comparatorEEEEJSC_SC_iSG_EEEvDpT0__param_2];
	setp.eq.s32 	%p1, %r37, 0;
	@%p1 bra 	$L__BB7_211;
	setp.gt.s32 	%p2, %r37, 1279;
	@%p2 bra 	$L__BB7_121;
	mov.u32 	%r1, %tid.x;
	setp.ge.s32 	%p105, %r1, %r37;
	mov.f32 	%f191, 0f00000000;
	mov.b64 	%rd298, 0;
	mov.u32 	%r422, %r1;
	@%p105 bra 	$L__BB7_4;
	mul.wide.u32 	%rd263, %r1, 16;
	add.s64 	%rd260, %rd186, %rd263;
	// begin inline asm
	ld.global.nc.u64 %rd259, [%rd260];
	// end inline asm
	mov.b64 	{%r183, %r184}, %rd259;
	mov.b32 	%f191, %r183;
	add.s64 	%rd262, %rd260, 8;
	// begin inline asm
	ld.global.nc.u64 %rd298, [%rd262];
	// end inline asm
	add.s32 	%r422, %r1, 256;
$L__BB7_4:
	setp.ge.s32 	%p106, %r422, %r37;
	@%p106 bra 	$L__BB7_25;
	not.b32 	%r185, %r422;
	add.s32 	%r4, %r37, %r185;
	and.b32  	%r186, %r4, 768;
	setp.eq.s32 	%p107, %r186, 768;
	@%p107 bra 	$L__BB7_11;
	mul.wide.u32 	%rd265, %r422, 16;
	add.s64 	%rd289, %rd186, %rd265;
	shr.u32 	%r187, %r4, 8;
	add.s32 	%r188, %r187, 1;
	and.b32  	%r189, %r188, 3;
	neg.s32 	%r420, %r189;
$L__BB7_7:
	.pragma "nounroll";
	mov.u64 	%rd5, %rd298;
	mov.f32 	%f3, %f191;
	// begin inline asm
	ld.global.nc.u64 %rd266, [%rd289];
	// end inline asm
	mov.b64 	{%r190, %r191}, %rd266;
	mov.b32 	%f4, %r190;
	add.s64 	%rd269, %rd289, 8;
	// begin inline asm
	ld.global.nc.u64 %rd268, [%rd269];
	// end inline asm
	setp.lt.f32 	%p108, %f3, %f4;
	mov.u64 	%rd298, %rd268;
	mov.f32 	%f191, %f4;
	@%p108 bra 	$L__BB7_10;
	setp.lt.f32 	%p109, %f4, %f3;
	mov.u64 	%rd298, %rd5;
	mov.f32 	%f191, %f3;
	@%p109 bra 	$L__BB7_10;
	setp.lt.s64 	%p110, %rd5, %rd268;
	min.s64 	%rd298, %rd5, %rd268;
	selp.f32 	%f191, %f3, %f4, %p110;
$L__BB7_10:
	add.s32 	%r422, %r422, 256;
	add.s64 	%rd289, %rd289, 4096;
	add.s32 	%r420, %r420, 1;
	setp.ne.s32 	%p111, %r420, 0;
	@%p111 bra 	$L__BB7_7;
$L__BB7_11:
	setp.lt.u32 	%p112, %r4, 768;
	@%p112 bra 	$L__BB7_25;
$L__BB7_12:
	mul.wide.s32 	%rd274, %r422, 16;
	add.s64 	%rd271, %rd186, %rd274;
	// begin inline asm
	ld.global.nc.u64 %rd270, [%rd271];
	// end inline asm
	mov.b64 	{%r192, %r193}, %rd270;
	mov.b32 	%f10, %r192;
	add.s64 	%rd273, %rd271, 8;
	// begin inline asm
	ld.global.nc.u64 %rd272, [%rd273];
	// end inline asm
	setp.lt.f32 	%p113, %f191, %f10;
	mov.u64 	%rd295, %rd272;
	mov.f32 	%f188, %f10;
	@%p113 bra 	$L__BB7_15;
	setp.lt.f32 	%p114, %f10, %f191;
	mov.u64 	%rd295, %rd298;
	mov.f32 	%f188, %f191;
	@%p114 bra 	$L__BB7_15;
	setp.lt.s64 	%p115, %rd298, %rd272;
	min.s64 	%rd295, %rd298, %rd272;
	selp.f32 	%f188, %f191, %f10, %p115;
$L__BB7_15:
	add.s64 	%rd276, %rd271, 4096;
	// begin inline asm
	ld.global.nc.u64 %rd275, [%rd276];
	// end inline asm
	mov.b64 	{%r194, %r195}, %rd275;
	mov.b32 	%f13, %r194;
	add.s64 	%rd278, %rd271, 4104;
	// begin inline asm
	ld.global.nc.u64 %rd277, [%rd278];
	// end inline asm
	setp.lt.f32 	%p116, %f188, %f13;
	mov.u64 	%rd296, %rd277;
	mov.f32 	%f189, %f13;
	@%p116 bra 	$L__BB7_18;
	setp.lt.f32 	%p117, %f13, %f188;
	mov.u64 	%rd296, %rd295;
	mov.f32 	%f189, %f188;
	@%p117 bra 	$L__BB7_18;
	setp.lt.s64 	%p118, %rd295, %rd277;
	min.s64 	%rd296, %rd295, %rd277;
	selp.f32 	%f189, %f188, %f13, %p118;
$L__BB7_18:
	add.s64 	%rd280, %rd271, 8192;
	// begin inline asm
	ld.global.nc.u64 %rd279, [%rd280];
	// end inline asm
	mov.b64 	{%r196, %r197}, %rd279;
	mov.b32 	%f16, %r196;
	add.s64 	%rd282, %rd271, 8200;
	// begin inline asm
	ld.global.nc.u64 %rd281, [%rd282];
	// end inline asm
	setp.lt.f32 	%p119, %f189, %f16;
	mov.u64 	%rd297, %rd281;
	mov.f32 	%f190, %f16;
	@%p119 bra 	$L__BB7_21;
	setp.lt.f32 	%p120, %f16, %f189;
	mov.u64 	%rd297, %rd296;
	mov.f32 	%f190, %f189;
	@%p120 bra 	$L__BB7_21;
	setp.lt.s64 	%p121, %rd296, %rd281;
	min.s64 	%rd297, %rd296, %rd281;
	selp.f32 	%f190, %f189, %f16, %p121;
$L__BB7_21:
	add.s64 	%rd284, %rd271, 12288;
	// begin inline asm
	ld.global.nc.u64 %rd283, [%rd284];
	// end inline asm
	mov.b64 	{%r198, %r199}, %rd283;
	mov.b32 	%f19, %r198;
	add.s64 	%rd286, %rd271, 12296;
	// begin inline asm
	ld.global.nc.u64 %rd285, [%rd286];
	// end inline asm
	setp.lt.f32 	%p122, %f190, %f19;
	mov.u64 	%rd298, %rd285;
	mov.f32 	%f191, %f19;
	@%p122 bra 	$L__BB7_24;
	setp.lt.f32 	%p123, %f19, %f190;
	mov.u64 	%rd298, %rd297;
	mov.f32 	%f191, %f190;
	@%p123 bra 	$L__BB7_24;
	setp.lt.s64 	%p124, %rd297, %rd285;
	min.s64 	%rd298, %rd297, %rd285;
	selp.f32 	%f191, %f190, %f19, %p124;
$L__BB7_24:
	add.s32 	%r422, %r422, 1024;
	setp.lt.s32 	%p125, %r422, %r37;
	@%p125 bra 	$L__BB7_12;
$L__BB7_25:
	setp.lt.s32 	%p126, %r37, 256;
	@%p126 bra 	$L__BB7_70;
	// begin inline asm
	mov.u32 %r313, %laneid;
	// end inline asm
	mov.b32 	%r315, %f191;
	mov.b32 	%r331, 1;
	mov.b32 	%r332, 31;
	mov.b32 	%r333, -1;
	// begin inline asm
	shfl.sync.down.b32 %r314, %r315, %r331, %r332, %r333;
	// end inline asm
	mov.b32 	%f23, %r314;
	// begin inline asm
	shfl.sync.down.b32 %r319, %r320, %r331, %r332, %r333;
	// end inline asm
	mov.b64 	{%r325, %r330}, %rd298;
	// begin inline asm
	shfl.sync.down.b32 %r324, %r325, %r331, %r332, %r333;
	// end inline asm
	// begin inline asm
	shfl.sync.down.b32 %r329, %r330, %r331, %r332, %r333;
	// end inline asm
	mov.b64 	%rd27, {%r324, %r329};
	setp.gt.s32 	%p178, %r313, 30;
	mov.u64 	%rd300, %rd298;
	mov.f32 	%f193, %f191;
	@%p178 bra 	$L__BB7_30;
	setp.lt.f32 	%p179, %f191, %f23;
	mov.u64 	%rd300, %rd27;
	mov.f32 	%f193, %f23;
	@%p179 bra 	$L__BB7_30;
	setp.gt.f32 	%p180, %f191, %f23;
	mov.u64 	%rd300, %rd298;
	mov.f32 	%f193, %f191;
	@%p180 bra 	$L__BB7_30;
	setp.lt.s64 	%p181, %rd298, %rd27;
	min.s64 	%rd300, %rd298, %rd27;
	selp.f32 	%f193, %f191, %f23, %p181;
$L__BB7_30:
	mov.b32 	%r335, %f193;
	mov.b32 	%r351, 2;
	mov.b32 	%r352, 31;
	mov.b32 	%r353, -1;
	// begin inline asm
	shfl.sync.down.b32 %r334, %r335, %r351, %r352, %r353;
	// end inline asm
	mov.b32 	%f26, %r334;
	// begin inline asm
	shfl.sync.down.b32 %r339, %r340, %r351, %r352, %r353;
	// end inline asm
	mov.b64 	{%r345, %r350}, %rd300;
	// begin inline asm
	shfl.sync.down.b32 %r344, %r345, %r351, %r352, %r353;
	// end inline asm
	// begin inline asm
	shfl.sync.down.b32 %r349, %r350, %r351, %r352, %r353;
	// end inline asm
	mov.b64 	%rd30, {%r344, %r349};
	setp.gt.s32 	%p182, %r313, 29;
	mov.u64 	%rd301, %rd300;
	mov.f32 	%f194, %f193;
	@%p182 bra 	$L__BB7_34;
	setp.lt.f32 	%p183, %f193, %f26;
	mov.u64 	%rd301, %rd30;
	mov.f32 	%f194, %f26;
	@%p183 bra 	$L__BB7_34;
	setp.gt.f32 	%p184, %f193, %f26;
	mov.u64 	%rd301, %rd300;
	mov.f32 	%f194, %f193;
	@%p184 bra 	$L__BB7_34;
	setp.lt.s64 	%p185, %rd300, %rd30;
	min.s64 	%rd301, %rd300, %rd30;
	selp.f32 	%f194, %f193, %f26, %p185;
$L__BB7_34:
	mov.b32 	%r355, %f194;
	mov.b32 	%r371, 4;
	mov.b32 	%r372, 31;
	mov.b32 	%r373, -1;
	// begin inline asm
	shfl.sync.down.b32 %r354, %r355, %r371, %r372, %r373;
	// end inline asm
	mov.b32 	%f29, %r354;
	// begin inline asm
	shfl.sync.down.b32 %r359, %r360, %r371, %r372, %r373;
	// end inline asm
	mov.b64 	{%r365, %r370}, %rd301;
	// begin inline asm
	shfl.sync.down.b32 %r364, %r365, %r371, %r372, %r373;
	// end inline asm
	// begin inline asm
	shfl.sync.down.b32 %r369, %r370, %r371, %r372, %r373;
	// end inline asm
	mov.b64 	%rd33, {%r364, %r369};
	setp.gt.s32 	%p186, %r313, 27;
	mov.u64 	%rd302, %rd301;
	mov.f32 	%f195, %f194;
	@%p186 bra 	$L__BB7_38;
	setp.lt.f32 	%p187, %f194, %f29;
	mov.u64 	%rd302, %rd33;
	mov.f32 	%f195, %f29;
	@%p187 bra 	$L__BB7_38;
	setp.gt.f32 	%p188, %f194, %f29;
	mov.u64 	%rd302, %rd301;
	mov.f32 	%f195, %f194;
	@%p188 bra 	$L__BB7_38;
	setp.lt.s64 	%p189, %rd301, %rd33;
	min.s64 	%rd302, %rd301, %rd33;
	selp.f32 	%f195, %f194, %f29, %p189;
$L__BB7_38:
	mov.b32 	%r375, %f195;
	mov.b32 	%r391, 8;
	mov.b32 	%r392, 31;
	mov.b32 	%r393, -1;
	// begin inline asm
	shfl.sync.down.b32 %r374, %r375, %r391, %r392, %r393;
	// end inline asm
	mov.b32 	%f32, %r374;
	// begin inline asm
	shfl.sync.down.b32 %r379, %r380, %r391, %r392, %r393;
	// end inline asm
	mov.b64 	{%r385, %r390}, %rd302;
	// begin inline asm
	shfl.sync.down.b32 %r384, %r385, %r391, %r392, %r393;
	// end inline asm
	// begin inline asm
	shfl.sync.down.b32 %r389, %r390, %r391, %r392, %r393;
	// end inline asm
	mov.b64 	%rd36, {%r384, %r389};
	setp.gt.s32 	%p190, %r313, 23;
	mov.u64 	%rd303, %rd302;
	mov.f32 	%f196, %f195;
	@%p190 bra 	$L__BB7_42;
	setp.lt.f32 	%p191, %f195, %f32;
	mov.u64 	%rd303, %rd36;
	mov.f32 	%f196, %f32;
	@%p191 bra 	$L__BB7_42;
	setp.gt.f32 	%p192, %f195, %f32;
	mov.u64 	%rd303, %rd302;
	mov.f32 	%f196, %f195;
	@%p192 bra 	$L__BB7_42;
	setp.lt.s64 	%p193, %rd302, %rd36;
	min.s64 	%rd303, %rd302, %rd36;
	selp.f32 	%f196, %f195, %f32, %p193;
$L__BB7_42:
	mov.b32 	%r395, %f196;
	mov.b32 	%r411, 16;
	mov.b32 	%r412, 31;
	mov.b32 	%r413, -1;
	// begin inline asm
	shfl.sync.down.b32 %r394, %r395, %r411, %r412, %r413;
	// end inline asm
	mov.b32 	%f35, %r394;
	// begin inline asm
	shfl.sync.down.b32 %r399, %r400, %r411, %r412, %r413;
	// end inline asm
	mov.b64 	{%r405, %r410}, %rd303;
	// begin inline asm
	shfl.sync.down.b32 %r404, %r405, %r411, %r412, %r413;
	// end inline asm
	// begin inline asm
	shfl.sync.down.b32 %r409, %r410, %r411, %r412, %r413;
	// end inline asm
	mov.b64 	%rd39, {%r404, %r409};
	setp.gt.s32 	%p194, %r313, 15;
	mov.u64 	%rd355, %rd303;
	mov.f32 	%f247, %f196;
	@%p194 bra 	$L__BB7_46;
	setp.lt.f32 	%p195, %f196, %f35;
	mov.u64 	%rd355, %rd39;
	mov.f32 	%f247, %f35;
	@%p195 bra 	$L__BB7_46;
	setp.gt.f32 	%p196, %f196, %f35;
	mov.u64 	%rd355, %rd303;
	mov.f32 	%f247, %f196;
	@%p196 bra 	$L__BB7_46;
	setp.lt.s64 	%p197, %rd303, %rd39;
	min.s64 	%rd355, %rd303, %rd39;
	selp.f32 	%f247, %f196, %f35, %p197;
$L__BB7_46:
	setp.ne.s32 	%p198, %r313, 0;
	@%p198 bra 	$L__BB7_48;
	shr.u32 	%r414, %r1, 1;
	and.b32  	%r415, %r414, 496;
	mov.u32 	%r416, _ZN6thrust24THRUST_300001_SM_1000_NS8cuda_cub4core6detail5shmemE;
	add.s32 	%r417, %r416, %r415;
	st.shared.f32 	[%r417+8], %f247;
	st.shared.u64 	[%r417+16], %rd355;
$L__BB7_48:
	bar.sync 	0;
	setp.ne.s32 	%p199, %r1, 0;
	@%p199 bra 	$L__BB7_209;
	ld.shared.f32 	%f38, [_ZN6thrust24THRUST_300001_SM_1000_NS8cuda_cub4core6detail5shmemE+24];
	ld.shared.u64 	%rd42, [_ZN6thrust24THRUST_300001_SM_1000_NS8cuda_cub4core6detail5shmemE+32];
	setp.lt.f32 	%p200, %f247, %f38;
	mov.u64 	%rd305, %rd42;
	mov.f32 	%f198, %f38;
	@%p200 bra 	$L__BB7_52;
	setp.lt.f32 	%p201, %f38, %f247;
	mov.u64 	%rd305, %rd355;
	mov.f32 	%f198, %f247;
	@%p201 bra 	$L__BB7_52;
	setp.lt.s64 	%p202, %rd355, %rd42;
	min.s64 	%rd305, %rd355, %rd42;
	selp.f32 	%f198, %f247, %f38, %p202;
$L__BB7_52:
	ld.shared.f32 	%f41, [_ZN6thrust24THRUST_300001_SM_1000_NS8cuda_cub4core6detail5shmemE+40];
	ld.shared.u64 	%rd45, [_ZN6thrust24THRUST_300001_SM_1000_NS8cuda_cub4core6detail5shmemE+48];
	setp.lt.f32 	%p203, %f198, %f41;
	mov.u64 	%rd306, %rd45;
	mov.f32 	%f199, %f41;
	@%p203 bra 	$L__BB7_55;
	setp.lt.f32 	%p204, %f41, %f198;
	mov.u64 	%rd306, %rd305;
	mov.f32 	%f199, %f198;
	@%p204 bra 	$L__BB7_55;
	setp.lt.s64 	%p205, %rd305, %rd45;
	min.s64 	%rd306, %rd305, %rd45;
	selp.f32 	%f199, %f198, %f41, %p205;
$L__BB7_55:
	ld.shared.f32 	%f44, [_ZN6thrust24THRUST_300001_SM_1000_NS8cuda_cub4core6detail5shmemE+56];
	ld.shared.u64 	%rd48, [_ZN6thrust24THRUST_300001_SM_1000_NS8cuda_cub4core6detail5shmemE+64];
	setp.lt.f32 	%p206, %f199, %f44;
	mov.u64 	%rd307, %rd48;
	mov.f32 	%f200, %f44;
	@%p206 bra 	$L__BB7_58;
	setp.lt.f32 	%p207, %f44, %f199;
	mov.u64 	%rd307, %rd306;
	mov.f32 	%f200, %f199;
	@%p207 bra 	$L__BB7_58;
	setp.lt.s64 	%p208, %rd306, %rd48;
	min.s64 	%rd307, %rd306, %rd48;
	selp.f32 	%f200, %f199, %f44, %p208;
$L__BB7_58:
	ld.shared.f32 	%f47, [_ZN6thrust24THRUST_300001_SM_1000_NS8cuda_cub4core6detail5shmemE+72];
	ld.shared.u64 	%rd51, [_ZN6thrust24THRUST_300001_SM_1000_NS8cuda_cub4core6detail5shmemE+80];
	setp.lt.f32 	%p209, %f200, %f47;
	mov.u64 	%rd308, %rd51;
	mov.f32 	%f201, %f47;
	@%p209 bra 	$L__BB7_61;
	setp.lt.f32 	%p210, %f47, %f200;
	mov.u64 	%rd308, %rd307;
	mov.f32 	%f201, %f200;
	@%p210 bra 	$L__BB7_61;
	setp.lt.s64 	%p211, %rd307, %rd51;
	min.s64 	%rd308, %rd307, %rd51;
	selp.f32 	%f201, %f200, %f47, %p211;
$L__BB7_61:
	ld.shared.f32 	%f50, [_ZN6thrust24THRUST_300001_SM_1000_NS8cuda_cub4core6detail5shmemE+88];
	ld.shared.u64 	%rd54, [_ZN6thrust24THRUST_300001_SM_1000_NS8cuda_cub4core6detail5shmemE+96];
	setp.lt.f32 	%p212, %f201, %f50;
	mov.u64 	%rd309, %rd54;
	mov.f32 	%f202, %f50;
	@%p212 bra 	$L__BB7_64;
	setp.lt.f32 	%p213, %f50, %f201;
	mov.u64 	%rd309, %rd308;
	mov.f32 	%f202, %f201;
	@%p213 bra 	$L__BB7_64;
	setp.lt.s64 	%p214, %rd308, %rd54;
	min.s64 	%rd309, %rd308, %rd54;
	selp.f32 	%f202, %f201, %f50, %p214;
$L__BB7_64:
	ld.shared.f32 	%f53, [_ZN6thrust24THRUST_300001_SM_1000_NS8cuda_cub4core6detail5shmemE+104];
	ld.shared.u64 	%rd57, [_ZN6thrust24THRUST_300001_SM_1000_NS8cuda_cub4core6detail5shmemE+112];
	setp.lt.f32 	%p215, %f202, %f53;
	mov.u64 	%rd310, %rd57;
	mov.f32 	%f203, %f53;
	@%p215 bra 	$L__BB7_67;
	setp.lt.f32 	%p216, %f53, %f202;
	mov.u64 	%rd310, %rd309;
	mov.f32 	%f203, %f202;
	@%p216 bra 	$L__BB7_67;
	setp.lt.s64 	%p217, %rd309, %rd57;
	min.s64 	%rd310, %rd309, %rd57;
	selp.f32 	%f203, %f202, %f53, %p217;
$L__BB7_67:
	ld.shared.f32 	%f56, [_ZN6thrust24THRUST_300001_SM_1000_NS8cuda_cub4core6detail5shmemE+120];
	ld.shared.u64 	%rd60, [_ZN6thrust24THRUST_300001_SM_1000_NS8cuda_cub4core6detail5shmemE+128];
	setp.lt.f32 	%p218, %f203, %f56;
	mov.f32 	%f247, %f56;
	mov.u64 	%rd355, %rd60;
	@%p218 bra 	$L__BB7_209;
	setp.lt.f32 	%p219, %f56, %f203;
	mov.f32 	%f247, %f203;
	mov.u64 	%rd355, %rd310;
	@%p219 bra 	$L__BB7_209;
	setp.lt.s64 	%p220, %rd310, %rd60;
	min.s64 	%rd355, %rd310, %rd60;
	selp.f32 	%f247, %f203, %f56, %p220;
	bra.uni 	$L__BB7_209;
$L__BB7_70:
	// begin inline asm
	mov.u32 %r200, %laneid;
	// end inline asm
	and.b32  	%r221, %r1, 992;
	add.s32 	%r222, %r221, 32;
	setp.gt.s32 	%p127, %r222, %r37;
	not.b32 	%r223, %r221;
	add.s32 	%r224, %r37, %r223;
	selp.b32 	%r219, %r224, 31, %p127;
	mov.b32 	%r202, %f191;
	mov.b32 	%r218, 1;
	mov.b32 	%r220, -1;
	// begin inline asm
	shfl.sync.down.b32 %r201, %r202, %r218, %r219, %r220;
	// end inline asm
	mov.b32 	%f58, %r201;
	// begin inline asm
	shfl.sync.down.b32 %r206, %r207, %r218, %r219, %r220;
	// end inline asm
	mov.b64 	{%r212, %r217}, %rd298;
	// begin inline asm
	shfl.sync.down.b32 %r211, %r212, %r218, %r219, %r220;
	// end inline asm
	// begin inline asm
	shfl.sync.down.b32 %r216, %r217, %r218, %r219, %r220;
	// end inline asm
	mov.b64 	%rd62, {%r211, %r216};
	setp.ge.s32 	%p128, %r200, %r219;
	mov.u64 	%rd311, %rd298;
	mov.f32 	%f204, %f191;
	@%p128 bra 	$L__BB7_74;
	setp.lt.f32 	%p129, %f191, %f58;
	mov.u64 	%rd311, %rd62;
	mov.f32 	%f204, %f58;
	@%p129 bra 	$L__BB7_74;
	setp.gt.f32 	%p130, %f191, %f58;
	mov.u64 	%rd311, %rd298;
	mov.f32 	%f204, %f191;
	@%p130 bra 	$L__BB7_74;
	setp.lt.s64 	%p131, %rd298, %rd62;
	min.s64 	%rd311, %rd298, %rd62;
	selp.f32 	%f204, %f191, %f58, %p131;
$L__BB7_74:
	mov.b32 	%r226, %f204;
	mov.b32 	%r242, 2;
	mov.b32 	%r244, -1;
	// begin inline asm
	shfl.sync.down.b32 %r225, %r226, %r242, %r219, %r244;
	// end inline asm
	mov.b32 	%f61, %r225;
	// begin inline asm
	shfl.sync.down.b32 %r230, %r231, %r242, %r219, %r244;
	// end inline asm
	mov.b64 	{%r236, %r241}, %rd311;
	// begin inline asm
	shfl.sync.down.b32 %r235, %r236, %r242, %r219, %r244;
	// end inline asm
	// begin inline asm
	shfl.sync.down.b32 %r240, %r241, %r242, %r219, %r244;
	// end inline asm
	mov.b64 	%rd65, {%r235, %r240};
	add.s32 	%r245, %r200, 2;
	setp.gt.s32 	%p132, %r245, %r219;
	mov.u64 	%rd312, %rd311;
	mov.f32 	%f205, %f204;
	@%p132 bra 	$L__BB7_78;
	setp.lt.f32 	%p133, %f204, %f61;
	mov.u64 	%rd312, %rd65;
	mov.f32 	%f205, %f61;
	@%p133 bra 	$L__BB7_78;
	setp.gt.f32 	%p134, %f204, %f61;
	mov.u64 	%rd312, %rd311;
	mov.f32 	%f205, %f204;
	@%p134 bra 	$L__BB7_78;
	setp.lt.s64 	%p135, %rd311, %rd65;
	min.s64 	%rd312, %rd311, %rd65;
	selp.f32 	%f205, %f204, %f61, %p135;
$L__BB7_78:
	mov.b32 	%r247, %f205;
	mov.b32 	%r263, 4;
	mov.b32 	%r265, -1;
	// begin inline asm
	shfl.sync.down.b32 %r246, %r247, %r263, %r219, %r265;
	// end inline asm
	mov.b32 	%f64, %r246;
	// begin inline asm
	shfl.sync.down.b32 %r251, %r252, %r263, %r219, %r265;
	// end inline asm
	mov.b64 	{%r257, %r262}, %rd312;
	// begin inline asm
	shfl.sync.down.b32 %r256, %r257, %r263, %r219, %r265;
	// end inline asm
	// begin inline asm
	shfl.sync.down.b32 %r261, %r262, %r263, %r219, %r265;
	// end inline asm
	mov.b64 	%rd68, {%r256, %r261};
	add.s32 	%r266, %r200, 4;
	setp.gt.s32 	%p136, %r266, %r219;
	mov.u64 	%rd313, %rd312;
	mov.f32 	%f206, %f205;
	@%p136 bra 	$L__BB7_82;
	setp.lt.f32 	%p137, %f205, %f64;
	mov.u64 	%rd313, %rd68;
	mov.f32 	%f206, %f64;
	@%p137 bra 	$L__BB7_82;
	setp.gt.f32 	%p138, %f205, %f64;
	mov.u64 	%rd313, %rd312;
	mov.f32 	%f206, %f205;
	@%p138 bra 	$L__BB7_82;
	setp.lt.s64 	%p139, %rd312, %rd68;
	min.s64 	%rd313, %rd312, %rd68;
	selp.f32 	%f206, %f205, %f64, %p139;
$L__BB7_82:
	mov.b32 	%r268, %f206;
	mov.b32 	%r284, 8;
	mov.b32 	%r286, -1;
	// begin inline asm
	shfl.sync.down.b32 %r267, %r268, %r284, %r219, %r286;
	// end inline asm
	mov.b32 	%f67, %r267;
	// begin inline asm
	shfl.sync.down.b32 %r272, %r273, %r284, %r219, %r286;
	// end inline asm
	mov.b64 	{%r278, %r283}, %rd313;
	// begin inline asm
	shfl.sync.down.b32 %r277, %r278, %r284, %r219, %r286;
	// end inline asm
	// begin inline asm
	shfl.sync.down.b32 %r282, %r283, %r284, %r219, %r286;
	// end inline asm
	mov.b64 	%rd71, {%r277, %r282};
	add.s32 	%r287, %r200, 8;
	setp.gt.s32 	%p140, %r287, %r219;
	mov.u64 	%rd314, %rd313;
	mov.f32 	%f207, %f206;
	@%p140 bra 	$L__BB7_86;
	setp.lt.f32 	%p141, %f206, %f67;
	mov.u64 	%rd314, %rd71;
	mov.f32 	%f207, %f67;
	@%p141 bra 	$L__BB7_86;
	setp.gt.f32 	%p142, %f206, %f67;
	mov.u64 	%rd314, %rd313;
	mov.f32 	%f207, %f206;
	@%p142 bra 	$L__BB7_86;
	setp.lt.s64 	%p143, %rd313, %rd71;
	min.s64 	%rd314, %rd313, %rd71;
	selp.f32 	%f207, %f206, %f67, %p143;
$L__BB7_86:
	mov.b32 	%r289, %f207;
	mov.b32 	%r305, 16;
	mov.b32 	%r307, -1;
	// begin inline asm
	shfl.sync.down.b32 %r288, %r289, %r305, %r219, %r307;
	// end inline asm
	mov.b32 	%f70, %r288;
	// begin inline asm
	shfl.sync.down.b32 %r293, %r294, %r305, %r219, %r307;
	// end inline asm
	mov.b64 	{%r299, %r304}, %rd314;
	// begin inline asm
	shfl.sync.down.b32 %r298, %r299, %r305, %r219, %r307;
	// end inline asm
	// begin inline asm
	shfl.sync.down.b32 %r303, %r304, %r305, %r219, %r307;
	// end inline asm
	mov.b64 	%rd74, {%r298, %r303};
	add.s32 	%r308, %r200, 16;
	setp.gt.s32 	%p144, %r308, %r219;
	mov.u64 	%rd355, %rd314;
	mov.f32 	%f247, %f207;
	@%p144 bra 	$L__BB7_90;
	setp.lt.f32 	%p145, %f207, %f70;
	mov.u64 	%rd355, %rd74;
	mov.f32 	%f247, %f70;
	@%p145 bra 	$L__BB7_90;
	setp.gt.f32 	%p146, %f207, %f70;
	mov.u64 	%rd355, %rd314;
	mov.f32 	%f247, %f207;
	@%p146 bra 	$L__BB7_90;
	setp.lt.s64 	%p147, %rd314, %rd74;
	min.s64 	%rd355, %rd314, %rd74;
	selp.f32 	%f247, %f207, %f70, %p147;
$L__BB7_90:
	setp.ne.s32 	%p148, %r200, 0;
	@%p148 bra 	$L__BB7_92;
	shr.u32 	%r309, %r1, 1;
	and.b32  	%r310, %r309, 496;
	mov.u32 	%r311, _ZN6thrust24THRUST_300001_SM_1000_NS8cuda_cub4core6detail5shmemE;
	add.s32 	%r312, %r311, %r310;
	st.shared.f32 	[%r312+8], %f247;
	st.shared.u64 	[%r312+16], %rd355;
$L__BB7_92:
	bar.sync 	0;
	setp.ne.s32 	%p149, %r1, 0;
	@%p149 bra 	$L__BB7_209;
	setp.lt.s32 	%p150, %r37, 33;
	mov.f32 	%f209, %f247;
	mov.u64 	%rd316, %rd355;
	@%p150 bra 	$L__BB7_97;
	ld.shared.f32 	%f73, [_ZN6thrust24THRUST_300001_SM_1000_NS8cuda_cub4core6detail5shmemE+24];
	ld.shared.u64 	%rd77, [_ZN6thrust24THRUST_300001_SM_1000_NS8cuda_cub4core6detail5shmemE+32];
	setp.lt.f32 	%p151, %f247, %f73;
	mov.f32 	%f209, %f73;
	mov.u64 	%rd316, %rd77;
	@%p151 bra 	$L__BB7_97;
	setp.lt.f32 	%p152, %f73, %f247;
	mov.f32 	%f209, %f247;
	mov.u64 	%rd316, %rd355;
	@%p152 bra 	$L__BB7_97;
	setp.lt.s64 	%p153, %rd355, %rd77;
	selp.f32 	%f209, %f247, %f73, %p153;
	min.s64 	%rd316, %rd355, %rd77;
$L__BB7_97:
	setp.lt.s32 	%p154, %r37, 65;
	mov.f32 	%f210, %f209;
	mov.u64 	%rd317, %rd316;
	@%p154 bra 	$L__BB7_101;
	ld.shared.f32 	%f76, [_ZN6thrust24THRUST_300001_SM_1000_NS8cuda_cub4core6detail5shmemE+40];
	ld.shared.u64 	%rd80, [_ZN6thrust24THRUST_300001_SM_1000_NS8cuda_cub4core6detail5shmemE+48];
	setp.lt.f32 	%p155, %f209, %f76;
	mov.f32 	%f210, %f76;
	mov.u64 	%rd317, %rd80;
	@%p155 bra 	$L__BB7_101;
	setp.lt.f32 	%p156, %f76, %f209;
	mov.f32 	%f210, %f209;
	mov.u64 	%rd317, %rd316;
	@%p156 bra 	$L__BB7_101;
	setp.lt.s64 	%p157, %rd316, %rd80;
	selp.f32 	%f210, %f209, %f76, %p157;
	min.s64 	%rd317, %rd316, %rd80;
$L__BB7_101:
	setp.lt.s32 	%p158, %r37, 97;
	mov.f32 	%f211, %f210;
	mov.u64 	%rd318, %rd317;
	@%p158 bra 	$L__BB7_105;
	ld.shared.f32 	%f79, [_ZN6thrust24THRUST_300001_SM_1000_NS8cuda_cub4core6detail5shmemE+56];
	ld.shared.u64 	%rd83, [_ZN6thrust24THRUST_300001_SM_1000_NS8cuda_cub4core6detail5shmemE+64];
	setp.lt.f32 	%p159, %f210, %f79;
	mov.f32 	%f211, %f79;
	mov.u64 	%rd318, %rd83;
	@%p159 bra 	$L__BB7_105;
	setp.lt.f32 	%p160, %f79, %f210;
	mov.f32 	%f211, %f210;
	mov.u64 	%rd318, %rd317;
	@%p160 bra 	$L__BB7_105;
	setp.lt.s64 	%p161, %rd317, %rd83;
	selp.f32 	%f211, %f210, %f79, %p161;
	min.s64 	%rd318, %rd317, %rd83;
$L__BB7_105:
	setp.lt.s32 	%p162, %r37, 129;
	mov.f32 	%f212, %f211;
	mov.u64 	%rd319, %rd318;
	@%p162 bra 	$L__BB7_109;
	ld.shared.f32 	%f82, [_ZN6thrust24THRUST_300001_SM_1000_NS8cuda_cub4core6detail5shmemE+72];
	ld.shared.u64 	%rd86, [_ZN6thrust24THRUST_300001_SM_1000_NS8cuda_cub4core6detail5shmemE+80];
	setp.lt.f32 	%p163, %f211, %f82;
	mov.f32 	%f212, %f82;
	mov.u64 	%rd319, %rd86;
	@%p163 bra 	$L__BB7_109;
	setp.lt.f32 	%p164, %f82, %f211;
	mov.f32 	%f212, %f211;
	mov.u64 	%rd319, %rd318;
	@%p164 bra 	$L__BB7_109;
	setp.lt.s64 	%p165, %rd318, %rd86;
	selp.f32 	%f212, %f211, %f82, %p165;
	min.s64 	%rd319, %rd318, %rd86;
$L__BB7_109:
	setp.lt.s32 	%p166, %r37, 161;
	mov.f32 	%f213, %f212;
	mov.u64 	%rd320, %rd319;
	@%p166 bra 	$L__BB7_113;
	ld.shared.f32 	%f85, [_ZN6thrust24THRUST_300001_SM_1000_NS8cuda_cub4core6detail5shmemE+88];
	ld.shared.u64 	%rd89, [_ZN6thrust24THRUST_300001_SM_1000_NS8cuda_cub4core6detail5shmemE+96];
	setp.lt.f32 	%p167, %f212, %f85;
	mov.f32 	%f213, %f85;
	mov.u64 	%rd320, %rd89;
	@%p167 bra 	$L__BB7_113;
	setp.lt.f32 	%p168, %f85, %f212;
	mov.f32 	%f213, %f212;
	mov.u64 	%rd320, %rd319;
	@%p168 bra 	$L__BB7_113;
	setp.lt.s64 	%p169, %rd319, %rd89;
	selp.f32 	%f213, %f212, %f85, %p169;
	min.s64 	%rd320, %rd319, %rd89;
$L__BB7_113:
	setp.lt.s32 	%p170, %r37, 193;
	mov.f32 	%f214, %f213;
	mov.u64 	%rd321, %rd320;
	@%p170 bra 	$L__BB7_117;
	ld.shared.f32 	%f88, [_ZN6thrust24THRUST_300001_SM_1000_NS8cuda_cub4core6detail5shmemE+104];
	ld.shared.u64 	%rd92, [_ZN6thrust24THRUST_300001_SM_1000_NS8cuda_cub4core6detail5shmemE+112];
	setp.lt.f32 	%p171, %f213, %f88;
	mov.f32 	%f214, %f88;
	mov.u64 	%rd321, %rd92;
	@%p171 bra 	$L__BB7_117;
	setp.lt.f32 	%p172, %f88, %f213;
	mov.f32 	%f214, %f213;
	mov.u64 	%rd321, %rd320;
	@%p172 bra 	$L__BB7_117;
	setp.lt.s64 	%p173, %rd320, %rd92;
	selp.f32 	%f214, %f213, %f88, %p173;
	min.s64 	%rd321, %rd320, %rd92;
$L__BB7_117:
	setp.lt.s32 	%p174, %r37, 225;
	mov.f32 	%f247, %f214;
	mov.u64 	%rd355, %rd321;
	@%p174 bra 	$L__BB7_209;
	ld.shared.f32 	%f91, [_ZN6thrust24THRUST_300001_SM_1000_NS8cuda_cub4core6detail5shmemE+120];
	ld.shared.u64 	%rd95, [_ZN6thrust24THRUST_300001_SM_1000_NS8cuda_cub4core6detail5shmemE+128];
	setp.lt.f32 	%p175, %f214, %f91;
	mov.f32 	%f247, %f91;
	mov.u64 	%rd355, %rd95;
	@%p175 bra 	$L__BB7_209;
	setp.lt.f32 	%p176, %f91, %f214;
	mov.f32 	%f247, %f214;
	mov.u64 	%rd355, %rd321;
	@%p176 bra 	$L__BB7_209;
	setp.lt.s64 	%p177, %rd321, %rd95;
	selp.f32 	%f247, %f214, %f91, %p177;
	min.s64 	%rd355, %rd321, %rd95;
	bra.uni 	$L__BB7_209;
$L__BB7_121:
	mov.u32 	%r16, %tid.x;
	mul.wide.u32 	%rd208, %r16, 16;
	add.s64 	%rd189, %rd186, %rd208;
	// begin inline asm
	ld.global.nc.u64 %rd188, [%rd189];
	// end inline asm
	mov.b64 	{%r38, %r39}, %rd188;
	mov.b32 	%f93, %r38;
	add.s64 	%rd191, %rd189, 8;
	// begin inline asm
	ld.global.nc.u64 %rd190, [%rd191];
	// end inline asm
	add.s64 	%rd193, %rd189, 4096;
	// begin inline asm
	ld.global.nc.u64 %rd192, [%rd193];
	// end inline asm
	mov.b64 	{%r40, %r41}, %rd192;
	mov.b32 	%f215, %r40;
	add.s64 	%rd195, %rd189, 4104;
	// begin inline asm
	ld.global.nc.u64 %rd322, [%rd195];
	// end inline asm
	add.s64 	%rd197, %rd189, 8192;
	// begin inline asm
	ld.global.nc.u64 %rd196, [%rd197];
	// end inline asm
	mov.b64 	{%r42, %r43}, %rd196;
	mov.b32 	%f216, %r42;
	add.s64 	%rd199, %rd189, 8200;
	// begin inline asm
	ld.global.nc.u64 %rd323, [%rd199];
	// end inline asm
	add.s64 	%rd201, %rd189, 12288;
	// begin inline asm
	ld.global.nc.u64 %rd200, [%rd201];
	// end inline asm
	mov.b64 	{%r44, %r45}, %rd200;
	mov.b32 	%f217, %r44;
	add.s64 	%rd203, %rd189, 12296;
	// begin inline asm
	ld.global.nc.u64 %rd324, [%rd203];
	// end inline asm
	add.s64 	%rd205, %rd189, 16384;
	// begin inline asm
	ld.global.nc.u64 %rd204, [%rd205];
	// end inline asm
	mov.b64 	{%r46, %r47}, %rd204;
	mov.b32 	%f234, %r46;
	add.s64 	%rd207, %rd189, 16392;
	// begin inline asm
	ld.global.nc.u64 %rd342, [%rd207];
	// end inline asm
	setp.lt.f32 	%p3, %f93, %f215;
	@%p3 bra 	$L__BB7_123;
	setp.lt.f32 	%p4, %f215, %f93;
	setp.lt.s64 	%p5, %rd190, %rd322;
	or.pred  	%p6, %p4, %p5;
	selp.f32 	%f215, %f93, %f215, %p6;
	selp.b64 	%rd322, %rd190, %rd322, %p6;
$L__BB7_123:
	setp.lt.f32 	%p7, %f215, %f216;
	@%p7 bra 	$L__BB7_125;
	setp.lt.f32 	%p8, %f216, %f215;
	setp.lt.s64 	%p9, %rd322, %rd323;
	or.pred  	%p10, %p8, %p9;
	selp.f32 	%f216, %f215, %f216, %p10;
	selp.b64 	%rd323, %rd322, %rd323, %p10;
$L__BB7_125:
	setp.lt.f32 	%p11, %f216, %f217;
	@%p11 bra 	$L__BB7_127;
	setp.lt.f32 	%p12, %f217, %f216;
	setp.lt.s64 	%p13, %rd323, %rd324;
	or.pred  	%p14, %p12, %p13;
	selp.f32 	%f217, %f216, %f217, %p14;
	selp.b64 	%rd324, %rd323, %rd324, %p14;
$L__BB7_127:
	setp.lt.f32 	%p15, %f217, %f234;
	@%p15 bra 	$L__BB7_129;
	setp.lt.f32 	%p16, %f234, %f217;
	setp.lt.s64 	%p17, %rd324, %rd342;
	or.pred  	%p18, %p16, %p17;
	selp.f32 	%f234, %f217, %f234, %p18;
	selp.b64 	%rd342, %rd324, %rd342, %p18;
$L__BB7_129:
	setp.lt.u32 	%p19, %r37, 2560;
	mov.b32 	%r425, 1280;
	@%p19 bra 	$L__BB7_142;
	mov.b32 	%r424, 1280;
	mov.f32 	%f219, %f234;
	mov.u64 	%rd326, %rd342;
$L__BB7_131:
	add.s32 	%r50, %r424, %r16;
	mul.wide.u32 	%rd229, %r50, 16;
	add.s64 	%rd210, %rd186, %rd229;
	// begin inline asm
	ld.global.nc.u64 %rd209, [%rd210];
	// end inline asm
	mov.b64 	{%r51, %r52}, %rd209;
	mov.b32 	%f220, %r51;
	add.s64 	%rd212, %rd210, 8;
	// begin inline asm
	ld.global.nc.u64 %rd327, [%rd212];
	// end inline asm
	add.s64 	%rd214, %rd210, 4096;
	// begin inline asm
	ld.global.nc.u64 %rd213, [%rd214];
	// end inline asm
	mov.b64 	{%r53, %r54}, %rd213;
	mov.b32 	%f221, %r53;
	add.s64 	%rd216, %rd210, 4104;
	// begin inline asm
	ld.global.nc.u64 %rd328, [%rd216];
	// end inline asm
	add.s64 	%rd218, %rd210, 8192;
	// begin inline asm
	ld.global.nc.u64 %rd217, [%rd218];
	// end inline asm
	mov.b64 	{%r55, %r56}, %rd217;
	mov.b32 	%f222, %r55;
	add.s64 	%rd220, %rd210, 8200;
	// begin inline asm
	ld.global.nc.u64 %rd329, [%rd220];
	// end inline asm
	add.s64 	%rd222, %rd210, 12288;
	// begin inline asm
	ld.global.nc.u64 %rd221, [%rd222];
	// end inline asm
	mov.b64 	{%r57, %r58}, %rd221;
	mov.b32 	%f223, %r57;
	add.s64 	%rd224, %rd210, 12296;
	// begin inline asm
	ld.global.nc.u64 %rd330, [%rd224];
	// end inline asm
	add.s64 	%rd226, %rd210, 16384;
	// begin inline asm
	ld.global.nc.u64 %rd225, [%rd226];
	// end inline asm
	mov.b64 	{%r59, %r60}, %rd225;
	mov.b32 	%f234, %r59;
	add.s64 	%rd228, %rd210, 16392;
	// begin inline asm
	ld.global.nc.u64 %rd342, [%rd228];
	// end inline asm
	setp.lt.f32 	%p20, %f219, %f220;
	@%p20 bra 	$L__BB7_133;
	setp.lt.f32 	%p21, %f220, %f219;
	setp.lt.s64 	%p22, %rd326, %rd327;
	or.pred  	%p23, %p21, %p22;
	selp.f32 	%f220, %f219, %f220, %p23;
	selp.b64 	%rd327, %rd326, %rd327, %p23;
$L__BB7_133:
	setp.lt.f32 	%p24, %f220, %f221;
	@%p24 bra 	$L__BB7_135;
	setp.lt.f32 	%p25, %f221, %f220;
	setp.lt.s64 	%p26, %rd327, %rd328;
	or.pred  	%p27, %p25, %p26;
	selp.f32 	%f221, %f220, %f221, %p27;
	selp.b64 	%rd328, %rd327, %rd328, %p27;
$L__BB7_135:
	setp.lt.f32 	%p28, %f221, %f222;
	@%p28 bra 	$L__BB7_137;
	setp.lt.f32 	%p29, %f222, %f221;
	setp.lt.s64 	%p30, %rd328, %rd329;
	or.pred  	%p31, %p29, %p30;
	selp.f32 	%f222, %f221, %f222, %p31;
	selp.b64 	%rd329, %rd328, %rd329, %p31;
$L__BB7_137:
	setp.lt.f32 	%p32, %f222, %f223;
	@%p32 bra 	$L__BB7_139;
	setp.lt.f32 	%p33, %f223, %f222;
	setp.lt.s64 	%p34, %rd329, %rd330;
	or.pred  	%p35, %p33, %p34;
	selp.f32 	%f223, %f222, %f223, %p35;
	selp.b64 	%rd330, %rd329, %rd330, %p35;
$L__BB7_139:
	setp.lt.f32 	%p36, %f223, %f234;
	@%p36 bra 	$L__BB7_141;
	setp.lt.f32 	%p37, %f234, %f223;
	setp.lt.s64 	%p38, %rd330, %rd342;
	or.pred  	%p39, %p37, %p38;
	selp.f32 	%f234, %f223, %f234, %p39;
	selp.b64 	%rd342, %rd330, %rd342, %p39;
$L__BB7_141:
	add.s32 	%r425, %r424, 1280;
	add.s32 	%r61, %r424, 2560;
	setp.le.s32 	%p40, %r61, %r37;
	mov.u32 	%r424, %r425;
	mov.f32 	%f219, %f234;
	mov.u64 	%rd326, %rd342;
	@%p40 bra 	$L__BB7_131;
$L__BB7_142:
	setp.le.s32 	%p41, %r37, %r425;
	@%p41 bra 	$L__BB7_165;
	sub.s32 	%r20, %r37, %r425;
	setp.ge.s32 	%p42, %r16, %r20;
	@%p42 bra 	$L__BB7_165;
	not.b32 	%r62, %r16;
	add.s32 	%r63, %r37, %r62;
	sub.s32 	%r21, %r63, %r425;
	and.b32  	%r64, %r21, 768;
	setp.eq.s32 	%p43, %r64, 768;
	mov.u32 	%r429, %r16;
	@%p43 bra 	$L__BB7_150;
	add.s32 	%r427, %r16, %r425;
	shr.u32 	%r65, %r21, 8;
	add.s32 	%r66, %r65, 1;
	and.b32  	%r67, %r66, 3;
	neg.s32 	%r426, %r67;
	mov.u32 	%r429, %r16;
$L__BB7_146:
	.pragma "nounroll";
	mov.u64 	%rd127, %rd342;
	mov.f32 	%f123, %f234;
	mul.wide.u32 	%rd235, %r427, 16;
	add.s64 	%rd232, %rd186, %rd235;
	// begin inline asm
	ld.global.nc.u64 %rd231, [%rd232];
	// end inline asm
	mov.b64 	{%r68, %r69}, %rd231;
	mov.b32 	%f124, %r68;
	add.s64 	%rd234, %rd232, 8;
	// begin inline asm
	ld.global.nc.u64 %rd233, [%rd234];
	// end inline asm
	setp.lt.f32 	%p44, %f123, %f124;
	mov.f32 	%f234, %f124;
	mov.u64 	%rd342, %rd233;
	@%p44 bra 	$L__BB7_149;
	setp.lt.f32 	%p45, %f124, %f123;
	mov.f32 	%f234, %f123;
	mov.u64 	%rd342, %rd127;
	@%p45 bra 	$L__BB7_149;
	setp.lt.s64 	%p46, %rd127, %rd233;
	selp.f32 	%f234, %f123, %f124, %p46;
	min.s64 	%rd342, %rd127, %rd233;
$L__BB7_149:
	add.s32 	%r429, %r429, 256;
	add.s32 	%r427, %r427, 256;
	add.s32 	%r426, %r426, 1;
	setp.ne.s32 	%p47, %r426, 0;
	@%p47 bra 	$L__BB7_146;
$L__BB7_150:
	setp.lt.u32 	%p48, %r21, 768;
	@%p48 bra 	$L__BB7_165;
	cvt.u64.u32 	%rd236, %r429;
	cvt.u64.u32 	%rd237, %r425;
	add.s64 	%rd238, %rd236, %rd237;
	shl.b64 	%rd239, %rd238, 4;
	add.s64 	%rd240, %rd239, %rd186;
	add.s64 	%rd337, %rd240, 12296;
	add.s32 	%r430, %r429, %r425;
$L__BB7_152:
	mul.wide.u32 	%rd245, %r430, 16;
	add.s64 	%rd242, %rd186, %rd245;
	// begin inline asm
	ld.global.nc.u64 %rd241, [%rd242];
	// end inline asm
	mov.b64 	{%r70, %r71}, %rd241;
	mov.b32 	%f130, %r70;
	add.s64 	%rd244, %rd242, 8;
	// begin inline asm
	ld.global.nc.u64 %rd243, [%rd244];
	// end inline asm
	setp.lt.f32 	%p49, %f234, %f130;
	mov.f32 	%f231, %f130;
	mov.u64 	%rd339, %rd243;
	@%p49 bra 	$L__BB7_155;
	setp.lt.f32 	%p50, %f130, %f234;
	mov.f32 	%f231, %f234;
	mov.u64 	%rd339, %rd342;
	@%p50 bra 	$L__BB7_155;
	setp.lt.s64 	%p51, %rd342, %rd243;
	selp.f32 	%f231, %f234, %f130, %p51;
	min.s64 	%rd339, %rd342, %rd243;
$L__BB7_155:
	add.s64 	%rd247, %rd337, -8200;
	// begin inline asm
	ld.global.nc.u64 %rd246, [%rd247];
	// end inline asm
	mov.b64 	{%r72, %r73}, %rd246;
	mov.b32 	%f133, %r72;
	add.s64 	%rd249, %rd337, -8192;
	// begin inline asm
	ld.global.nc.u64 %rd248, [%rd249];
	// end inline asm
	setp.lt.f32 	%p52, %f231, %f133;
	mov.f32 	%f232, %f133;
	mov.u64 	%rd340, %rd248;
	@%p52 bra 	$L__BB7_158;
	setp.lt.f32 	%p53, %f133, %f231;
	mov.f32 	%f232, %f231;
	mov.u64 	%rd340, %rd339;
	@%p53 bra 	$L__BB7_158;
	setp.lt.s64 	%p54, %rd339, %rd248;
	selp.f32 	%f232, %f231, %f133, %p54;
	min.s64 	%rd340, %rd339, %rd248;
$L__BB7_158:
	add.s64 	%rd251, %rd337, -4104;
	// begin inline asm
	ld.global.nc.u64 %rd250, [%rd251];
	// end inline asm
	mov.b64 	{%r74, %r75}, %rd250;
	mov.b32 	%f136, %r74;
	add.s64 	%rd253, %rd337, -4096;
	// begin inline asm
	ld.global.nc.u64 %rd252, [%rd253];
	// end inline asm
	setp.lt.f32 	%p55, %f232, %f136;
	mov.f32 	%f233, %f136;
	mov.u64 	%rd341, %rd252;
	@%p55 bra 	$L__BB7_161;
	setp.lt.f32 	%p56, %f136, %f232;
	mov.f32 	%f233, %f232;
	mov.u64 	%rd341, %rd340;
	@%p56 bra 	$L__BB7_161;
	setp.lt.s64 	%p57, %rd340, %rd252;
	selp.f32 	%f233, %f232, %f136, %p57;
	min.s64 	%rd341, %rd340, %rd252;
$L__BB7_161:
	add.s64 	%rd255, %rd337, -8;
	// begin inline asm
	ld.global.nc.u64 %rd254, [%rd255];
	// end inline asm
	mov.b64 	{%r76, %r77}, %rd254;
	mov.b32 	%f139, %r76;
	// begin inline asm
	ld.global.nc.u64 %rd256, [%rd337];
	// end inline asm
	setp.lt.f32 	%p58, %f233, %f139;
	mov.f32 	%f234, %f139;
	mov.u64 	%rd342, %rd256;
	@%p58 bra 	$L__BB7_164;
	setp.lt.f32 	%p59, %f139, %f233;
	mov.f32 	%f234, %f233;
	mov.u64 	%rd342, %rd341;
	@%p59 bra 	$L__BB7_164;
	setp.lt.s64 	%p60, %rd341, %rd256;
	selp.f32 	%f234, %f233, %f139, %p60;
	min.s64 	%rd342, %rd341, %rd256;
$L__BB7_164:
	add.s32 	%r429, %r429, 1024;
	add.s64 	%rd337, %rd337, 16384;
	add.s32 	%r430, %r430, 1024;
	setp.lt.s32 	%p61, %r429, %r20;
	@%p61 bra 	$L__BB7_152;
$L__BB7_165:
	// begin inline asm
	mov.u32 %r78, %laneid;
	// end inline asm
	mov.b32 	%r80, %f234;
	mov.b32 	%r96, 1;
	mov.b32 	%r97, 31;
	mov.b32 	%r98, -1;
	// begin inline asm
	shfl.sync.down.b32 %r79, %r80, %r96, %r97, %r98;
	// end inline asm
	mov.b32 	%f143, %r79;
	// begin inline asm
	shfl.sync.down.b32 %r84, %r85, %r96, %r97, %r98;
	// end inline asm
	mov.b64 	{%r90, %r95}, %rd342;
	// begin inline asm
	shfl.sync.down.b32 %r89, %r90, %r96, %r97, %r98;
	// end inline asm
	// begin inline asm
	shfl.sync.down.b32 %r94, %r95, %r96, %r97, %r98;
	// end inline asm
	mov.b64 	%rd150, {%r89, %r94};
	setp.gt.s32 	%p62, %r78, 30;
	mov.f32 	%f236, %f234;
	mov.u64 	%rd344, %rd342;
	@%p62 bra 	$L__BB7_169;
	setp.lt.f32 	%p63, %f234, %f143;
	mov.f32 	%f236, %f143;
	mov.u64 	%rd344, %rd150;
	@%p63 bra 	$L__BB7_169;
	setp.gt.f32 	%p64, %f234, %f143;
	mov.f32 	%f236, %f234;
	mov.u64 	%rd344, %rd342;
	@%p64 bra 	$L__BB7_169;
	setp.lt.s64 	%p65, %rd342, %rd150;
	selp.f32 	%f236, %f234, %f143, %p65;
	min.s64 	%rd344, %rd342, %rd150;
$L__BB7_169:
	mov.b32 	%r100, %f236;
	mov.b32 	%r116, 2;
	mov.b32 	%r117, 31;
	mov.b32 	%r118, -1;
	// begin inline asm
	shfl.sync.down.b32 %r99, %r100, %r116, %r117, %r118;
	// end inline asm
	mov.b32 	%f146, %r99;
	// begin inline asm
	shfl.sync.down.b32 %r104, %r105, %r116, %r117, %r118;
	// end inline asm
	mov.b64 	{%r110, %r115}, %rd344;
	// begin inline asm
	shfl.sync.down.b32 %r109, %r110, %r116, %r117, %r118;
	// end inline asm
	// begin inline asm
	shfl.sync.down.b32 %r114, %r115, %r116, %r117, %r118;
	// end inline asm
	mov.b64 	%rd153, {%r109, %r114};
	setp.gt.s32 	%p66, %r78, 29;
	mov.f32 	%f237, %f236;
	mov.u64 	%rd345, %rd344;
	@%p66 bra 	$L__BB7_173;
	setp.lt.f32 	%p67, %f236, %f146;
	mov.f32 	%f237, %f146;
	mov.u64 	%rd345, %rd153;
	@%p67 bra 	$L__BB7_173;
	setp.gt.f32 	%p68, %f236, %f146;
	mov.f32 	%f237, %f236;
	mov.u64 	%rd345, %rd344;
	@%p68 bra 	$L__BB7_173;
	setp.lt.s64 	%p69, %rd344, %rd153;
	selp.f32 	%f237, %f236, %f146, %p69;
	min.s64 	%rd345, %rd344, %rd153;
$L__BB7_173:
	mov.b32 	%r120, %f237;
	mov.b32 	%r136, 4;
	mov.b32 	%r137, 31;
	mov.b32 	%r138, -1;
	// begin inline asm
	shfl.sync.down.b32 %r119, %r120, %r136, %r137, %r138;
	// end inline asm
	mov.b32 	%f149, %r119;
	// begin inline asm
	shfl.sync.down.b32 %r124, %r125, %r136, %r137, %r138;
	// end inline asm
	mov.b64 	{%r130, %r135}, %rd345;
	// begin inline asm
	shfl.sync.down.b32 %r129, %r130, %r136, %r137, %r138;
	// end inline asm
	// begin inline asm
	shfl.sync.down.b32 %r134, %r135, %r136, %r137, %r138;
	// end inline asm
	mov.b64 	%rd156, {%r129, %r134};
	setp.gt.s32 	%p70, %r78, 27;
	mov.f32 	%f238, %f237;
	mov.u64 	%rd346, %rd345;
	@%p70 bra 	$L__BB7_177;
	setp.lt.f32 	%p71, %f237, %f149;
	mov.f32 	%f238, %f149;
	mov.u64 	%rd346, %rd156;
	@%p71 bra 	$L__BB7_177;
	setp.gt.f32 	%p72, %f237, %f149;
	mov.f32 	%f238, %f237;
	mov.u64 	%rd346, %rd345;
	@%p72 bra 	$L__BB7_177;
	setp.lt.s64 	%p73, %rd345, %rd156;
	selp.f32 	%f238, %f237, %f149, %p73;
	min.s64 	%rd346, %rd345, %rd156;
$L__BB7_177:
	mov.b32 	%r140, %f238;
	mov.b32 	%r156, 8;
	mov.b32 	%r157, 31;
	mov.b32 	%r158, -1;
	// begin inline asm
	shfl.sync.down.b32 %r139, %r140, %r156, %r157, %r158;
	// end inline asm
	mov.b32 	%f152, %r139;
	// begin inline asm
	shfl.sync.down.b32 %r144, %r145, %r156, %r157, %r158;
	// end inline asm
	mov.b64 	{%r150, %r155}, %rd346;
	// begin inline asm
	shfl.sync.down.b32 %r149, %r150, %r156, %r157, %r158;
	// end inline asm
	// begin inline asm
	shfl.sync.down.b32 %r154, %r155, %r156, %r157, %r158;
	// end inline asm
	mov.b64 	%rd159, {%r149, %r154};
	setp.gt.s32 	%p74, %r78, 23;
	mov.f32 	%f239, %f238;
	mov.u64 	%rd347, %rd346;
	@%p74 bra 	$L__BB7_181;
	setp.lt.f32 	%p75, %f238, %f152;
	mov.f32 	%f239, %f152;
	mov.u64 	%rd347, %rd159;
	@%p75 bra 	$L__BB7_181;
	setp.gt.f32 	%p76, %f238, %f152;
	mov.f32 	%f239, %f238;
	mov.u64 	%rd347, %rd346;
	@%p76 bra 	$L__BB7_181;
	setp.lt.s64 	%p77, %rd346, %rd159;
	selp.f32 	%f239, %f238, %f152, %p77;
	min.s64 	%rd347, %rd346, %rd159;
$L__BB7_181:
	mov.b32 	%r160, %f239;
	mov.b32 	%r176, 16;
	mov.b32 	%r177, 31;
	mov.b32 	%r178, -1;
	// begin inline asm
	shfl.sync.down.b32 %r159, %r160, %r176, %r177, %r178;
	// end inline asm
	mov.b32 	%f155, %r159;
	// begin inline asm
	shfl.sync.down.b32 %r164, %r165, %r176, %r177, %r178;
	// end inline asm
	mov.b64 	{%r170, %r175}, %rd347;
	// begin inline asm
	shfl.sync.down.b32 %r169, %r170, %r176, %r177, %r178;
	// end inline asm
	// begin inline asm
	shfl.sync.down.b32 %r174, %r175, %r176, %r177, %r178;
	// end inline asm
	mov.b64 	%rd162, {%r169, %r174};
	setp.gt.s32 	%p78, %r78, 15;
	mov.f32 	%f247, %f239;
	mov.u64 	%rd355, %rd347;
	@%p78 bra 	$L__BB7_185;
	setp.lt.f32 	%p79, %f239, %f155;
	mov.f32 	%f247, %f155;
	mov.u64 	%rd355, %rd162;
	@%p79 bra 	$L__BB7_185;
	setp.gt.f32 	%p80, %f239, %f155;
	mov.f32 	%f247, %f239;
	mov.u64 	%rd355, %rd347;
	@%p80 bra 	$L__BB7_185;
	setp.lt.s64 	%p81, %rd347, %rd162;
	selp.f32 	%f247, %f239, %f155, %p81;
	min.s64 	%rd355, %rd347, %rd162;
$L__BB7_185:
	setp.ne.s32 	%p82, %r78, 0;
	@%p82 bra 	$L__BB7_187;
	shr.u32 	%r179, %r16, 1;
	and.b32  	%r180, %r179, 496;
	mov.u32 	%r181, _ZN6thrust24THRUST_300001_SM_1000_NS8cuda_cub4core6detail5shmemE;
	add.s32 	%r182, %r181, %r180;
	st.shared.f32 	[%r182+8], %f247;
	st.shared.u64 	[%r182+16], %rd355;
$L__BB7_187:
	bar.sync 	0;
	setp.ne.s32 	%p83, %r16, 0;
	@%p83 bra 	$L__BB7_209;
	ld.shared.f32 	%f158, [_ZN6thrust24THRUST_300001_SM_1000_NS8cuda_cub4core6detail5shmemE+24];
	ld.shared.u64 	%rd165, [_ZN6thrust24THRUST_300001_SM_1000_NS8cuda_cub4core6detail5shmemE+32];
	setp.lt.f32 	%p84, %f247, %f158;
	mov.f32 	%f241, %f158;
	mov.u64 	%rd349, %rd165;
	@%p84 bra 	$L__BB7_191;
	setp.lt.f32 	%p85, %f158, %f247;
	mov.f32 	%f241, %f247;
	mov.u64 	%rd349, %rd355;
	@%p85 bra 	$L__BB7_191;
	setp.lt.s64 	%p86, %rd355, %rd165;
	selp.f32 	%f241, %f247, %f158, %p86;
	min.s64 	%rd349, %rd355, %rd165;
$L__BB7_191:
	ld.shared.f32 	%f161, [_ZN6thrust24THRUST_300001_SM_1000_NS8cuda_cub4core6detail5shmemE+40];
	ld.shared.u64 	%rd168, [_ZN6thrust24THRUST_300001_SM_1000_NS8cuda_cub4core6detail5shmemE+48];
	setp.lt.f32 	%p87, %f241, %f161;
	mov.f32 	%f242, %f161;
	mov.u64 	%rd350, %rd168;
	@%p87 bra 	$L__BB7_194;
	setp.lt.f32 	%p88, %f161, %f241;
	mov.f32 	%f242, %f241;
	mov.u64 	%rd350, %rd349;
	@%p88 bra 	$L__BB7_194;
	setp.lt.s64 	%p89, %rd349, %rd168;
	selp.f32 	%f242, %f241, %f161, %p89;
	min.s64 	%rd350, %rd349, %rd168;
$L__BB7_194:
	ld.shared.f32 	%f164, [_ZN6thrust24THRUST_300001_SM_1000_NS8cuda_cub4core6detail5shmemE+56];
	ld.shared.u64 	%rd171, [_ZN6thrust24THRUST_300001_SM_1000_NS8cuda_cub4core6detail5shmemE+64];
	setp.lt.f32 	%p90, %f242, %f164;
	mov.f32 	%f243, %f164;
	mov.u64 	%rd351, %rd171;
	@%p90 bra 	$L__BB7_197;
	setp.lt.f32 	%p91, %f164, %f242;
	mov.f32 	%f243, %f242;
	mov.u64 	%rd351, %rd350;
	@%p91 bra 	$L__BB7_197;
	setp.lt.s64 	%p92, %rd350, %rd171;
	selp.f32 	%f243, %f242, %f164, %p92;
	min.s64 	%rd351, %rd350, %rd171;
$L__BB7_197:
	ld.shared.f32 	%f167, [_ZN6thrust24THRUST_300001_SM_1000_NS8cuda_cub4core6detail5shmemE+72];
	ld.shared.u64 	%rd174, [_ZN6thrust24THRUST_300001_SM_1000_NS8cuda_cub4core6detail5shmemE+80];
	setp.lt.f32 	%p93, %f243, %f167;
	mov.f32 	%f244, %f167;
	mov.u64 	%rd352, %rd174;
	@%p93 bra 	$L__BB7_200;
	setp.lt.f32 	%p94, %f167, %f243;
	mov.f32 	%f244, %f243;
	mov.u64 	%rd352, %rd351;
	@%p94 bra 	$L__BB7_200;
	setp.lt.s64 	%p95, %rd351, %rd174;
	selp.f32 	%f244, %f243, %f167, %p95;
	min.s64 	%rd352, %rd351, %rd174;
$L__BB7_200:
	ld.shared.f32 	%f170, [_ZN6thrust24THRUST_300001_SM_1000_NS8cuda_cub4core6detail5shmemE+88];
	ld.shared.u64 	%rd177, [_ZN6thrust24THRUST_300001_SM_1000_NS8cuda_cub4core6detail5shmemE+96];
	setp.lt.f32 	%p96, %f244, %f170;
	mov.f32 	%f245, %f170;
	mov.u64 	%rd353, %rd177;
	@%p96 bra 	$L__BB7_203;
	setp.lt.f32 	%p97, %f170, %f244;
	mov.f32 	%f245, %f244;
	mov.u64 	%rd353, %rd352;
	@%p97 bra 	$L__BB7_203;
	setp.lt.s64 	%p98, %rd352, %rd177;
	selp.f32 	%f245, %f244, %f170, %p98;
	min.s64 	%rd353, %rd352, %rd177;
$L__BB7_203:
	ld.shared.f32 	%f173, [_ZN6thrust24THRUST_300001_SM_1000_NS8cuda_cub4core6detail5shmemE+104];
	ld.shared.u64 	%rd180, [_ZN6thrust24THRUST_300001_SM_1000_NS8cuda_cub4core6detail5shmemE+112];
	setp.lt.f32 	%p99, %f245, %f173;
	mov.f32 	%f246, %f173;
	mov.u64 	%rd354, %rd180;
	@%p99 bra 	$L__BB7_206;
	setp.lt.f32 	%p100, %f173, %f245;
	mov.f32 	%f246, %f245;
	mov.u64 	%rd354, %rd353;
	@%p100 bra 	$L__BB7_206;
	setp.lt.s64 	%p101, %rd353, %rd180;
	selp.f32 	%f246, %f245, %f173, %p101;
	min.s64 	%rd354, %rd353, %rd180;
$L__BB7_206:
	ld.shared.f32 	%f176, [_ZN6thrust24THRUST_300001_SM_1000_NS8cuda_cub4core6detail5shmemE+120];
	ld.shared.u64 	%rd183, [_ZN6thrust24THRUST_300001_SM_1000_NS8cuda_cub4core6detail5shmemE+128];
	setp.lt.f32 	%p102, %f246, %f176;
	mov.f32 	%f247, %f176;
	mov.u64 	%rd355, %rd183;
	@%p102 bra 	$L__BB7_209;
	setp.lt.f32 	%p103, %f176, %f246;
	mov.f32 	%f247, %f246;
	mov.u64 	%rd355, %rd354;
	@%p103 bra 	$L__BB7_209;
	setp.lt.s64 	%p104, %rd354, %rd183;
	selp.f32 	%f247, %f246, %f176, %p104;
	min.s64 	%rd355, %rd354, %rd183;
$L__BB7_209:
	mov.u32 	%r418, %tid.x;
	setp.ne.s32 	%p221, %r418, 0;
	@%p221 bra 	$L__BB7_211;
	cvta.to.global.u64 	%rd287, %rd187;
	st.global.f32 	[%rd287], %f247;
	st.global.u64 	[%rd287+8], %rd355;
$L__BB7_211:
	ret;

}
	// .globl	_ZN6thrust24THRUST_300001_SM_1000_NS8cuda_cub4core6detail13_kernel_agentINS1_8__reduce11ReduceAgentINS0_12zip_iteratorIN4cuda3std3__45tupleIJNS0_10device_ptrIfEENS0_17counting_iteratorIlNS0_11use_defaultESF_SF_EEEEEEEPNSB_IJflEEESJ_lNS1_9__extrema9arg_max_fIfl10comparatorEEEEJSI_SK_lSO_EEEvDpT0_
.visible .entry _ZN6thrust24THRUST_300001_SM_1000_NS8cuda_cub4core6detail13_kernel_agentINS1_8__reduce11ReduceAgentINS0_12zip_iteratorIN4cuda3std3__45tupleIJNS0_10device_ptrIfEENS0_17counting_iteratorIlNS0_11use_defaultESF_SF_EEEEEEEPNSB_IJflEEESJ_lNS1_9__extrema9arg_max_fIfl10comparatorEEEEJSI_SK_lSO_EEEvDpT0_(
	.param .align 8 .b8 _ZN6thrust24THRUST_300001_SM_1000_NS8cuda_cub4core6detail13_kernel_agentINS1_8__reduce11ReduceAgentINS0_12zip_iteratorIN4cuda3std3__45tupleIJNS0_10device_ptrIfEENS0_17counting_iteratorIlNS0_11use_defaultESF_SF_EEEEEEEPNSB_IJflEEESJ_lNS1_9__extrema9arg_max_fIfl10comparatorEEEEJSI_SK_lSO_EEEvDpT0__param_0[16],
	.param .u64 .ptr .align 1 _ZN6thrust24THRUST_300001_SM_1000_NS8cuda_cub4core6detail13_kernel_agentINS1_8__reduce11ReduceAgentINS0_12zip_iteratorIN4cuda3std3__45tupleIJNS0_10device_ptrIfEENS0_17counting_iteratorIlNS0_11use_defaultESF_SF_EEEEEEEPNSB_IJflEEESJ_lNS1_9__extrema9arg_max_fIfl10comparatorEEEEJSI_SK_lSO_EEEvDpT0__param_1,
	.param .u64 _ZN6thrust24THRUST_300001_SM_1000_NS8cuda_cub4core6detail13_kernel_agentINS1_8__reduce11ReduceAgentINS0_12zip_iteratorIN4cuda3std3__45tupleIJNS0_10device_ptrIfEENS0_17counting_iteratorIlNS0_11use_defaultESF_SF_EEEEEEEPNSB_IJflEEESJ_lNS1_9__extrema9arg_max_fIfl10comparatorEEEEJSI_SK_lSO_EEEvDpT0__param_2,
	.param .align 1 .b8 _ZN6thrust24THRUST_300001_SM_1000_NS8cuda_cub4core6detail13_kernel_agentINS1_8__reduce11ReduceAgentINS0_12zip_iteratorIN4cuda3std3__45tupleIJNS0_10device_ptrIfEENS0_17counting_iteratorIlNS0_11use_defaultESF_SF_EEEEEEEPNSB_IJflEEESJ_lNS1_9__extrema9arg_max_fIfl10comparatorEEEEJSI_SK_lSO_EEEvDpT0__param_3[1]
)
.maxntid 256
{
	.reg .pred 	%p<213>;
	.reg .b32 	%r<391>;
	.reg .b32 	%f<242>;
	.reg .b64 	%rd<307>;

	ld.param.u64 	%rd192, [_ZN6thrust24THRUST_300001_SM_1000_NS8cuda_cub4core6detail13_kernel_agentINS1_8__reduce11ReduceAgentINS0_12zip_iteratorIN4cuda3std3__45tupleIJNS0_10device_ptrIfEENS0_17counting_iteratorIlNS0_11use_defaultESF_SF_EEEEEEEPNSB_IJflEEESJ_lNS1_9__extrema9arg_max_fIfl10comparatorEEEEJSI_SK_lSO_EEEvDpT0__param_0+8];
	ld.param.u64 	%rd191, [_ZN6thrust24THRUST_300001_SM_1000_NS8cuda_cub4core6detail13_kernel_agentINS1_8__reduce11ReduceAgentINS0_12zip_iteratorIN4cuda3std3__45tupleIJNS0_10device_ptrIfEENS0_17counting_iteratorIlNS0_11use_defaultESF_SF_EEEEEEEPNSB_IJflEEESJ_lNS1_9__extrema9arg_max_fIfl10comparatorEEEEJSI_SK_lSO_EEEvDpT0__param_0];
	ld.param.u64 	%rd194, [_ZN6thrust24THRUST_300001_SM_1000_NS8cuda_cub4core6detail13_kernel_agentINS1_8__reduce11ReduceAgentINS0_12zip_iteratorIN4cuda3std3__45tupleIJNS0_10device_ptrIfEENS0_17counting_iteratorIlNS0_11use_defaultESF_SF_EEEEEEEPNSB_IJflEEESJ_lNS1_9__extrema9arg_max_fIfl10comparatorEEEEJSI_SK_lSO_EEEvDpT0__param_2];
	setp.eq.s64 	%p1, %rd194, 0;
	@%p1 bra 	$L__BB8_206;
	cvta.to.global.u64 	%rd1, %rd191;
	setp.gt.s64 	%p2, %rd194, 1279;
	@%p2 bra 	$L__BB8_122;
	cvt.u32.u64 	%r1, %rd194;
	mov.u32 	%r2, %tid.x;
	setp.ge.s32 	%p96, %r2, %r1;
	mov.f32 	%f188, 0f00000000;
	mov.b64 	%rd249, 0;
	mov.u32 	%r385, %r2;
	@%p96 bra 	$L__BB8_4;
	cvt.u64.u32 	%rd225, %r2;
	mul.wide.u32 	%rd226, %r2, 4;
	add.s64 	%rd227, %rd1, %rd226;
	add.s64 	%rd249, %rd192, %rd225;
	ld.global.f32 	%f188, [%rd227];
	add.s32 	%r385, %r2, 256;
$L__BB8_4:
	setp.ge.s32 	%p97, %r385, %r1;
	@%p97 bra 	$L__BB8_26;
	not.b32 	%r154, %r385;
	add.s32 	%r5, %r154, %r1;
	and.b32  	%r155, %r5, 768;
	setp.eq.s32 	%p98, %r155, 768;
	@%p98 bra 	$L__BB8_11;
	cvt.u64.u32 	%rd229, %r385;
	add.s64 	%rd240, %rd192, %rd229;
	mul.wide.u32 	%rd230, %r385, 4;
	add.s64 	%rd239, %rd1, %rd230;
	shr.u32 	%r156, %r5, 8;
	add.s32 	%r157, %r156, 1;
	and.b32  	%r158, %r157, 3;
	neg.s32 	%r383, %r158;
$L__BB8_7:
	.pragma "nounroll";
	mov.u64 	%rd9, %rd249;
	mov.f32 	%f3, %f188;
	ld.global.f32 	%f4, [%rd239];
	setp.lt.f32 	%p99, %f3, %f4;
	mov.u64 	%rd249, %rd240;
	mov.f32 	%f188, %f4;
	@%p99 bra 	$L__BB8_10;
	setp.lt.f32 	%p100, %f4, %f3;
	mov.u64 	%rd249, %rd9;
	mov.f32 	%f188, %f3;
	@%p100 bra 	$L__BB8_10;
	setp.lt.s64 	%p101, %rd9, %rd240;
	min.s64 	%rd249, %rd9, %rd240;
	selp.f32 	%f188, %f3, %f4, %p101;
$L__BB8_10:
	add.s32 	%r385, %r385, 256;
	add.s64 	%rd240, %rd240, 256;
	add.s64 	%rd239, %rd239, 1024;
	add.s32 	%r383, %r383, 1;
	setp.ne.s32 	%p102, %r383, 0;
	@%p102 bra 	$L__BB8_7;
$L__BB8_11:
	setp.lt.u32 	%p103, %r5, 768;
	@%p103 bra 	$L__BB8_26;
	add.s32 	%r386, %r385, 512;
$L__BB8_13:
	mov.u32 	%r13, %r386;
	add.s32 	%r159, %r13, -512;
	cvt.s64.s32 	%rd231, %r159;
	mul.wide.s32 	%rd232, %r159, 4;
	add.s64 	%rd17, %rd1, %rd232;
	add.s64 	%rd18, %rd192, %rd231;
	ld.global.f32 	%f10, [%rd17];
	setp.lt.f32 	%p104, %f188, %f10;
	mov.u64 	%rd246, %rd18;
	mov.f32 	%f185, %f10;
	@%p104 bra 	$L__BB8_16;
	setp.lt.f32 	%p105, %f10, %f188;
	mov.u64 	%rd246, %rd249;
	mov.f32 	%f185, %f188;
	@%p105 bra 	$L__BB8_16;
	setp.lt.s64 	%p106, %rd249, %rd18;
	min.s64 	%rd246, %rd249, %rd18;
	selp.f32 	%f185, %f188, %f10, %p106;
$L__BB8_16:
	add.s32 	%r160, %r13, -256;
	cvt.s64.s32 	%rd233, %r160;
	add.s64 	%rd21, %rd192, %rd233;
	ld.global.f32 	%f13, [%rd17+1024];
	setp.lt.f32 	%p107, %f185, %f13;
	mov.u64 	%rd247, %rd21;
	mov.f32 	%f186, %f13;
	@%p107 bra 	$L__BB8_19;
	setp.lt.f32 	%p108, %f13, %f185;
	mov.u64 	%rd247, %rd246;
	mov.f32 	%f186, %f185;
	@%p108 bra 	$L__BB8_19;
	setp.lt.s64 	%p109, %rd246, %rd21;
	min.s64 	%rd247, %rd246, %rd21;
	selp.f32 	%f186, %f185, %f13, %p109;
$L__BB8_19:
	cvt.s64.s32 	%rd234, %r13;
	add.s64 	%rd24, %rd192, %rd234;
	ld.global.f32 	%f16, [%rd17+2048];
	setp.lt.f32 	%p110, %f186, %f16;
	mov.u64 	%rd248, %rd24;
	mov.f32 	%f187, %f16;
	@%p110 bra 	$L__BB8_22;
	setp.lt.f32 	%p111, %f16, %f186;
	mov.u64 	%rd248, %rd247;
	mov.f32 	%f187, %f186;
	@%p111 bra 	$L__BB8_22;
	setp.lt.s64 	%p112, %rd247, %rd24;
	min.s64 	%rd248, %rd247, %rd24;
	selp.f32 	%f187, %f186, %f16, %p112;
$L__BB8_22:
	add.s32 	%r161, %r13, 256;
	cvt.s64.s32 	%rd235, %r161;
	add.s64 	%rd27, %rd192, %rd235;
	ld.global.f32 	%f19, [%rd17+3072];
	setp.lt.f32 	%p113, %f187, %f19;
	mov.u64 	%rd249, %rd27;
	mov.f32 	%f188, %f19;
	@%p113 bra 	$L__BB8_25;
	setp.lt.f32 	%p114, %f19, %f187;
	mov.u64 	%rd249, %rd248;
	mov.f32 	%f188, %f187;
	@%p114 bra 	$L__BB8_25;
	setp.lt.s64 	%p115, %rd248, %rd27;
	min.s64 	%rd249, %rd248, %rd27;
	selp.f32 	%f188, %f187, %f19, %p115;
$L__BB8_25:
	add.s32 	%r386, %r13, 1024;
	add.s32 	%r162, %r13, 512;
	setp.lt.s32 	%p116, %r162, %r1;
	@%p116 bra 	$L__BB8_13;
$L__BB8_26:
	setp.lt.s32 	%p117, %r1, 256;
	@%p117 bra 	$L__BB8_71;
	// begin inline asm
	mov.u32 %r276, %laneid;
	// end inline asm
	mov.b32 	%r278, %f188;
	mov.b32 	%r294, 1;
	mov.b32 	%r295, 31;
	mov.b32 	%r296, -1;
	// begin inline asm
	shfl.sync.down.b32 %r277, %r278, %r294, %r295, %r296;
	// end inline asm
	mov.b32 	%f23, %r277;
	// begin inline asm
	shfl.sync.down.b32 %r282, %r283, %r294, %r295, %r296;
	// end inline asm
	mov.b64 	{%r288, %r293}, %rd249;
	// begin inline asm
	shfl.sync.down.b32 %r287, %r288, %r294, %r295, %r296;
	// end inline asm
	// begin inline asm
	shfl.sync.down.b32 %r292, %r293, %r294, %r295, %r296;
	// end inline asm
	mov.b64 	%rd31, {%r287, %r292};
	setp.gt.s32 	%p169, %r276, 30;
	mov.u64 	%rd251, %rd249;
	mov.f32 	%f190, %f188;
	@%p169 bra 	$L__BB8_31;
	setp.lt.f32 	%p170, %f188, %f23;
	mov.u64 	%rd251, %rd31;
	mov.f32 	%f190, %f23;
	@%p170 bra 	$L__BB8_31;
	setp.gt.f32 	%p171, %f188, %f23;
	mov.u64 	%rd251, %rd249;
	mov.f32 	%f190, %f188;
	@%p171 bra 	$L__BB8_31;
	setp.lt.s64 	%p172, %rd249, %rd31;
	min.s64 	%rd251, %rd249, %rd31;
	selp.f32 	%f190, %f188, %f23, %p172;
$L__BB8_31:
	mov.b32 	%r298, %f190;
	mov.b32 	%r314, 2;
	mov.b32 	%r315, 31;
	mov.b32 	%r316, -1;
	// begin inline asm
	shfl.sync.down.b32 %r297, %r298, %r314, %r315, %r316;
	// end inline asm
	mov.b32 	%f26, %r297;
	// begin inline asm
	shfl.sync.down.b32 %r302, %r303, %r314, %r315, %r316;
	// end inline asm
	mov.b64 	{%r308, %r313}, %rd251;
	// begin inline asm
	shfl.sync.down.b32 %r307, %r308, %r314, %r315, %r316;
	// end inline asm
	// begin inline asm
	shfl.sync.down.b32 %r312, %r313, %r314, %r315, %r316;
	// end inline asm
	mov.b64 	%rd34, {%r307, %r312};
	setp.gt.s32 	%p173, %r276, 29;
	mov.u64 	%rd252, %rd251;
	mov.f32 	%f191, %f190;
	@%p173 bra 	$L__BB8_35;
	setp.lt.f32 	%p174, %f190, %f26;
	mov.u64 	%rd252, %rd34;
	mov.f32 	%f191, %f26;
	@%p174 bra 	$L__BB8_35;
	setp.gt.f32 	%p175, %f190, %f26;
	mov.u64 	%rd252, %rd251;
	mov.f32 	%f191, %f190;
	@%p175 bra 	$L__BB8_35;
	setp.lt.s64 	%p176, %rd251, %rd34;
	min.s64 	%rd252, %rd251, %rd34;
	selp.f32 	%f191, %f190, %f26, %p176;
$L__BB8_35:
	mov.b32 	%r318, %f191;
	mov.b32 	%r334, 4;
	mov.b32 	%r335, 31;
	mov.b32 	%r336, -1;
	// begin inline asm
	shfl.sync.down.b32 %r317, %r318, %r334, %r335, %r336;
	// end inline asm
	mov.b32 	%f29, %r317;
	// begin inline asm
	shfl.sync.down.b32 %r322, %r323, %r334, %r335, %r336;
	// end inline asm
	mov.b64 	{%r328, %r333}, %rd252;
	// begin inline asm
	shfl.sync.down.b32 %r327, %r328, %r334, %r335, %r336;
	// end inline asm
	// begin inline asm
	shfl.sync.down.b32 %r332, %r333, %r334, %r335, %r336;
	// end inline asm
	mov.b64 	%rd37, {%r327, %r332};
	setp.gt.s32 	%p177, %r276, 27;
	mov.u64 	%rd253, %rd252;
	mov.f32 	%f192, %f191;
	@%p177 bra 	$L__BB8_39;
	setp.lt.f32 	%p178, %f191, %f29;
	mov.u64 	%rd253, %rd37;
	mov.f32 	%f192, %f29;
	@%p178 bra 	$L__BB8_39;
	setp.gt.f32 	%p179, %f191, %f29;
	mov.u64 	%rd253, %rd252;
	mov.f32 	%f192, %f191;
	@%p179 bra 	$L__BB8_39;
	setp.lt.s64 	%p180, %rd252, %rd37;
	min.s64 	%rd253, %rd252, %rd37;
	selp.f32 	%f192, %f191, %f29, %p180;
$L__BB8_39:
	mov.b32 	%r338, %f192;
	mov.b32 	%r354, 8;
	mov.b32 	%r355, 31;
	mov.b32 	%r356, -1;
	// begin inline asm
	shfl.sync.down.b32 %r337, %r338, %r354, %r355, %r356;
	// end inline asm
	mov.b32 	%f32, %r337;
	// begin inline asm
	shfl.sync.down.b32 %r342, %r343, %r354, %r355, %r356;
	// end inline asm
	mov.b64 	{%r348, %r353}, %rd253;
	// begin inline asm
	shfl.sync.down.b32 %r347, %r348, %r354, %r355, %r356;
	// end inline asm
	// begin inline asm
	shfl.sync.down.b32 %r352, %r353, %r354, %r355, %r356;
	// end inline asm
	mov.b64 	%rd40, {%r347, %r352};
	setp.gt.s32 	%p181, %r276, 23;
	mov.u64 	%rd254, %rd253;
	mov.f32 	%f193, %f192;
	@%p181 bra 	$L__BB8_43;
	setp.lt.f32 	%p182, %f192, %f32;
	mov.u64 	%rd254, %rd40;
	mov.f32 	%f193, %f32;
	@%p182 bra 	$L__BB8_43;
	setp.gt.f32 	%p183, %f192, %f32;
	mov.u64 	%rd254, %rd253;
	mov.f32 	%f193, %f192;
	@%p183 bra 	$L__BB8_43;
	setp.lt.s64 	%p184, %rd253, %rd40;
	min.s64 	%rd254, %rd253, %rd40;
	selp.f32 	%f193, %f192, %f32, %p184;
$L__BB8_43:
	mov.b32 	%r358, %f193;
	mov.b32 	%r374, 16;
	mov.b32 	%r375, 31;
	mov.b32 	%r376, -1;
	// begin inline asm
	shfl.sync.down.b32 %r357, %r358, %r374, %r375, %r376;
	// end inline asm
	mov.b32 	%f35, %r357;
	// begin inline asm
	shfl.sync.down.b32 %r362, %r363, %r374, %r375, %r376;
	// end inline asm
	mov.b64 	{%r368, %r373}, %rd254;
	// begin inline asm
	shfl.sync.down.b32 %r367, %r368, %r374, %r375, %r376;
	// end inline asm
	// begin inline asm
	shfl.sync.down.b32 %r372, %r373, %r374, %r375, %r376;
	// end inline asm
	mov.b64 	%rd43, {%r367, %r372};
	setp.gt.s32 	%p185, %r276, 15;
	mov.u64 	%rd306, %rd254;
	mov.f32 	%f241, %f193;
	@%p185 bra 	$L__BB8_47;
	setp.lt.f32 	%p186, %f193, %f35;
	mov.u64 	%rd306, %rd43;
	mov.f32 	%f241, %f35;
	@%p186 bra 	$L__BB8_47;
	setp.gt.f32 	%p187, %f193, %f35;
	mov.u64 	%rd306, %rd254;
	mov.f32 	%f241, %f193;
	@%p187 bra 	$L__BB8_47;
	setp.lt.s64 	%p188, %rd254, %rd43;
	min.s64 	%rd306, %rd254, %rd43;
	selp.f32 	%f241, %f193, %f35, %p188;
$L__BB8_47:
	setp.ne.s32 	%p189, %r276, 0;
	@%p189 bra 	$L__BB8_49;
	shr.u32 	%r377, %r2, 1;
	and.b32  	%r378, %r377, 496;
	mov.u32 	%r379, _ZN6thrust24THRUST_300001_SM_1000_NS8cuda_cub4core6detail5shmemE;
	add.s32 	%r380, %r379, %r378;
	st.shared.f32 	[%r380+8], %f241;
	st.shared.u64 	[%r380+16], %rd306;
$L__BB8_49:
	bar.sync 	0;
	setp.ne.s32 	%p190, %r2, 0;
	@%p190 bra 	$L__BB8_204;
	ld.shared.f32 	%f38, [_ZN6thrust24THRUST_300001_SM_1000_NS8cuda_cub4core6detail5shmemE+24];
	ld.shared.u64 	%rd46, [_ZN6thrust24THRUST_300001_SM_1000_NS8cuda_cub4core6detail5shmemE+32];
	setp.lt.f32 	%p191, %f241, %f38;
	mov.u64 	%rd256, %rd46;
	mov.f32 	%f195, %f38;
	@%p191 bra 	$L__BB8_53;
	setp.lt.f32 	%p192, %f38, %f241;
	mov.u64 	%rd256, %rd306;
	mov.f32 	%f195, %f241;
	@%p192 bra 	$L__BB8_53;
	setp.lt.s64 	%p193, %rd306, %rd46;
	min.s64 	%rd256, %rd306, %rd46;
	selp.f32 	%f195, %f241, %f38, %p193;
$L__BB8_53:
	ld.shared.f32 	%f41, [_ZN6thrust24THRUST_300001_SM_1000_NS8cuda_cub4core6detail5shmemE+40];
	ld.shared.u64 	%rd49, [_ZN6thrust24THRUST_300001_SM_1000_NS8cuda_cub4core6detail5shmemE+48];
	setp.lt.f32 	%p194, %f195, %f41;
	mov.u64 	%rd257, %rd49;
	mov.f32 	%f196, %f41;
	@%p194 bra 	$L__BB8_56;
	setp.lt.f32 	%p195, %f41, %f195;
	mov.u64 	%rd257, %rd256;
	mov.f32 	%f196, %f195;
	@%p195 bra 	$L__BB8_56;
	setp.lt.s64 	%p196, %rd256, %rd49;
	min.s64 	%rd257, %rd256, %rd49;
	selp.f32 	%f196, %f195, %f41, %p196;
$L__BB8_56:
	ld.shared.f32 	%f44, [_ZN6thrust24THRUST_300001_SM_1000_NS8cuda_cub4core6detail5shmemE+56];
	ld.shared.u64 	%rd52, [_ZN6thrust24THRUST_300001_SM_1000_NS8cuda_cub4core6detail5shmemE+64];
	setp.lt.f32 	%p197, %f196, %f44;
	mov.u64 	%rd258, %rd52;
	mov.f32 	%f197, %f44;
	@%p197 bra 	$L__BB8_59;
	setp.lt.f32 	%p198, %f44, %f196;
	mov.u64 	%rd258, %rd257;
	mov.f32 	%f197, %f196;
	@%p198 bra 	$L__BB8_59;
	setp.lt.s64 	%p199, %rd257, %rd52;
	min.s64 	%rd258, %rd257, %rd52;
	selp.f32 	%f197, %f196, %f44, %p199;
$L__BB8_59:
	ld.shared.f32 	%f47, [_ZN6thrust24THRUST_300001_SM_1000_NS8cuda_cub4core6detail5shmemE+72];
	ld.shared.u64 	%rd55, [_ZN6thrust24THRUST_300001_SM_1000_NS8cuda_cub4core6detail5shmemE+80];
	setp.lt.f32 	%p200, %f197, %f47;
	mov.u64 	%rd259, %rd55;
	mov.f32 	%f198, %f47;
	@%p200 bra 	$L__BB8_62;
	setp.lt.f32 	%p201, %f47, %f197;
	mov.u64 	%rd259, %rd258;
	mov.f32 	%f198, %f197;
	@%p201 bra 	$L__BB8_62;
	setp.lt.s64 	%p202, %rd258, %rd55;
	min.s64 	%rd259, %rd258, %rd55;
	selp.f32 	%f198, %f197, %f47, %p202;
$L__BB8_62:
	ld.shared.f32 	%f50, [_ZN6thrust24THRUST_300001_SM_1000_NS8cuda_cub4core6detail5shmemE+88];
	ld.shared.u64 	%rd58, [_ZN6thrust24THRUST_300001_SM_1000_NS8cuda_cub4core6detail5shmemE+96];
	setp.lt.f32 	%p203, %f198, %f50;
	mov.u64 	%rd260, %rd58;
	mov.f32 	%f199, %f50;
	@%p203 bra 	$L__BB8_65;
	setp.lt.f32 	%p204, %f50, %f198;
	mov.u64 	%rd260, %rd259;
	mov.f32 	%f199, %f198;
	@%p204 bra 	$L__BB8_65;
	setp.lt.s64 	%p205, %rd259, %rd58;
	min.s64 	%rd260, %rd259, %rd58;
	selp.f32 	%f199, %f198, %f50, %p205;
$L__BB8_65:
	ld.shared.f32 	%f53, [_ZN6thrust24THRUST_300001_SM_1000_NS8cuda_cub4core6detail5shmemE+104];
	ld.shared.u64 	%rd61, [_ZN6thrust24THRUST_300001_SM_1000_NS8cuda_cub4core6detail5shmemE+112];
	setp.lt.f32 	%p206, %f199, %f53;
	mov.u64 	%rd261, %rd61;
	mov.f32 	%f200, %f53;
	@%p206 bra 	$L__BB8_68;
	setp.lt.f32 	%p207, %f53, %f199;
	mov.u64 	%rd261, %rd260;
	mov.f32 	%f200, %f199;
	@%p207 bra 	$L__BB8_68;
	setp.lt.s64 	%p208, %rd260, %rd61;
	min.s64 	%rd261, %rd260, %rd61;
	selp.f32 	%f200, %f199, %f53, %p208;
$L__BB8_68:
	ld.shared.f32 	%f56, [_ZN6thrust24THRUST_300001_SM_1000_NS8cuda_cub4core6detail5shmemE+120];
	ld.shared.u64 	%rd64, [_ZN6thrust24THRUST_300001_SM_1000_NS8cuda_cub4core6detail5shmemE+128];
	setp.lt.f32 	%p209, %f200, %f56;
	mov.f32 	%f241, %f56;
	mov.u64 	%rd306, %rd64;
	@%p209 bra 	$L__BB8_204;
	setp.lt.f32 	%p210, %f56, %f200;
	mov.f32 	%f241, %f200;
	mov.u64 	%rd306, %rd261;
	@%p210 bra 	$L__BB8_204;
	setp.lt.s64 	%p211, %rd261, %rd64;
	min.s64 	%rd306, %rd261, %rd64;
	selp.f32 	%f241, %f200, %f56, %p211;
	bra.uni 	$L__BB8_204;
$L__BB8_71:
	// begin inline asm
	mov.u32 %r163, %laneid;
	// end inline asm
	and.b32  	%r184, %r2, 992;
	add.s32 	%r185, %r184, 32;
	setp.gt.s32 	%p118, %r185, %r1;
	not.b32 	%r186, %r184;
	add.s32 	%r187, %r1, %r186;
	selp.b32 	%r182, %r187, 31, %p118;
	mov.b32 	%r165, %f188;
	mov.b32 	%r181, 1;
	mov.b32 	%r183, -1;
	// begin inline asm
	shfl.sync.down.b32 %r164, %r165, %r181, %r182, %r183;
	// end inline asm
	mov.b32 	%f58, %r164;
	// begin inline asm
	shfl.sync.down.b32 %r169, %r170, %r181, %r182, %r183;
	// end inline asm
	mov.b64 	{%r175, %r180}, %rd249;
	// begin inline asm
	shfl.sync.down.b32 %r174, %r175, %r181, %r182, %r183;
	// end inline asm
	// begin inline asm
	shfl.sync.down.b32 %r179, %r180, %r181, %r182, %r183;
	// end inline asm
	mov.b64 	%rd66, {%r174, %r179};
	setp.ge.s32 	%p119, %r163, %r182;
	mov.u64 	%rd262, %rd249;
	mov.f32 	%f201, %f188;
	@%p119 bra 	$L__BB8_75;
	setp.lt.f32 	%p120, %f188, %f58;
	mov.u64 	%rd262, %rd66;
	mov.f32 	%f201, %f58;
	@%p120 bra 	$L__BB8_75;
	setp.gt.f32 	%p121, %f188, %f58;
	mov.u64 	%rd262, %rd249;
	mov.f32 	%f201, %f188;
	@%p121 bra 	$L__BB8_75;
	setp.lt.s64 	%p122, %rd249, %rd66;
	min.s64 	%rd262, %rd249, %rd66;
	selp.f32 	%f201, %f188, %f58, %p122;
$L__BB8_75:
	mov.b32 	%r189, %f201;
	mov.b32 	%r205, 2;
	mov.b32 	%r207, -1;
	// begin inline asm
	shfl.sync.down.b32 %r188, %r189, %r205, %r182, %r207;
	// end inline asm
	mov.b32 	%f61, %r188;
	// begin inline asm
	shfl.sync.down.b32 %r193, %r194, %r205, %r182, %r207;
	// end inline asm
	mov.b64 	{%r199, %r204}, %rd262;
	// begin inline asm
	shfl.sync.down.b32 %r198, %r199, %r205, %r182, %r207;
	// end inline asm
	// begin inline asm
	shfl.sync.down.b32 %r203, %r204, %r205, %r182, %r207;
	// end inline asm
	mov.b64 	%rd69, {%r198, %r203};
	add.s32 	%r208, %r163, 2;
	setp.gt.s32 	%p123, %r208, %r182;
	mov.u64 	%rd263, %rd262;
	mov.f32 	%f202, %f201;
	@%p123 bra 	$L__BB8_79;
	setp.lt.f32 	%p124, %f201, %f61;
	mov.u64 	%rd263, %rd69;
	mov.f32 	%f202, %f61;
	@%p124 bra 	$L__BB8_79;
	setp.gt.f32 	%p125, %f201, %f61;
	mov.u64 	%rd263, %rd262;
	mov.f32 	%f202, %f201;
	@%p125 bra 	$L__BB8_79;
	setp.lt.s64 	%p126, %rd262, %rd69;
	min.s64 	%rd263, %rd262, %rd69;
	selp.f32 	%f202, %f201, %f61, %p126;
$L__BB8_79:
	mov.b32 	%r210, %f202;
	mov.b32 	%r226, 4;
	mov.b32 	%r228, -1;
	// begin inline asm
	shfl.sync.down.b32 %r209, %r210, %r226, %r182, %r228;
	// end inline asm
	mov.b32 	%f64, %r209;
	// begin inline asm
	shfl.sync.down.b32 %r214, %r215, %r226, %r182, %r228;
	// end inline asm
	mov.b64 	{%r220, %r225}, %rd263;
	// begin inline asm
	shfl.sync.down.b32 %r219, %r220, %r226, %r182, %r228;
	// end inline asm
	// begin inline asm
	shfl.sync.down.b32 %r224, %r225, %r226, %r182, %r228;
	// end inline asm
	mov.b64 	%rd72, {%r219, %r224};
	add.s32 	%r229, %r163, 4;
	setp.gt.s32 	%p127, %r229, %r182;
	mov.u64 	%rd264, %rd263;
	mov.f32 	%f203, %f202;
	@%p127 bra 	$L__BB8_83;
	setp.lt.f32 	%p128, %f202, %f64;
	mov.u64 	%rd264, %rd72;
	mov.f32 	%f203, %f64;
	@%p128 bra 	$L__BB8_83;
	setp.gt.f32 	%p129, %f202, %f64;
	mov.u64 	%rd264, %rd263;
	mov.f32 	%f203, %f202;
	@%p129 bra 	$L__BB8_83;
	setp.lt.s64 	%p130, %rd263, %rd72;
	min.s64 	%rd264, %rd263, %rd72;
	selp.f32 	%f203, %f202, %f64, %p130;
$L__BB8_83:
	mov.b32 	%r231, %f203;
	mov.b32 	%r247, 8;
	mov.b32 	%r249, -1;
	// begin inline asm
	shfl.sync.down.b32 %r230, %r231, %r247, %r182, %r249;
	// end inline asm
	mov.b32 	%f67, %r230;
	// begin inline asm
	shfl.sync.down.b32 %r235, %r236, %r247, %r182, %r249;
	// end inline asm
	mov.b64 	{%r241, %r246}, %rd264;
	// begin inline asm
	shfl.sync.down.b32 %r240, %r241, %r247, %r182, %r249;
	// end inline asm
	// begin inline asm
	shfl.sync.down.b32 %r245, %r246, %r247, %r182, %r249;
	// end inline asm
	mov.b64 	%rd75, {%r240, %r245};
	add.s32 	%r250, %r163, 8;
	setp.gt.s32 	%p131, %r250, %r182;
	mov.f32 	%f204, %f203;
	mov.u64 	%rd265, %rd264;
	@%p131 bra 	$L__BB8_87;
	setp.lt.f32 	%p132, %f203, %f67;
	mov.f32 	%f204, %f67;
	mov.u64 	%rd265, %rd75;
	@%p132 bra 	$L__BB8_87;
	setp.gt.f32 	%p133, %f203, %f67;
	mov.f32 	%f204, %f203;
	mov.u64 	%rd265, %rd264;
	@%p133 bra 	$L__BB8_87;
	setp.lt.s64 	%p134, %rd264, %rd75;
	selp.f32 	%f204, %f203, %f67, %p134;
	min.s64 	%rd265, %rd264, %rd75;
$L__BB8_87:
	mov.b32 	%r252, %f204;
	mov.b32 	%r268, 16;
	mov.b32 	%r270, -1;
	// begin inline asm
	shfl.sync.down.b32 %r251, %r252, %r268, %r182, %r270;
	// end inline asm
	mov.b32 	%f70, %r251;
	// begin inline asm
	shfl.sync.down.b32 %r256, %r257, %r268, %r182, %r270;
	// end inline asm
	mov.b64 	{%r262, %r267}, %rd265;
	// begin inline asm
	shfl.sync.down.b32 %r261, %r262, %r268, %r182, %r270;
	// end inline asm
	// begin inline asm
	shfl.sync.down.b32 %r266, %r267, %r268, %r182, %r270;
	// end inline asm
	mov.b64 	%rd78, {%r261, %r266};
	add.s32 	%r271, %r163, 16;
	setp.gt.s32 	%p135, %r271, %r182;
	mov.f32 	%f241, %f204;
	mov.u64 	%rd306, %rd265;
	@%p135 bra 	$L__BB8_91;
	setp.lt.f32 	%p136, %f204, %f70;
	mov.f32 	%f241, %f70;
	mov.u64 	%rd306, %rd78;
	@%p136 bra 	$L__BB8_91;
	setp.gt.f32 	%p137, %f204, %f70;
	mov.f32 	%f241, %f204;
	mov.u64 	%rd306, %rd265;
	@%p137 bra 	$L__BB8_91;
	setp.lt.s64 	%p138, %rd265, %rd78;
	selp.f32 	%f241, %f204, %f70, %p138;
	min.s64 	%rd306, %rd265, %rd78;
$L__BB8_91:
	setp.ne.s32 	%p139, %r163, 0;
	@%p139 bra 	$L__BB8_93;
	shr.u32 	%r272, %r2, 1;
	and.b32  	%r273, %r272, 496;
	mov.u32 	%r274, _ZN6thrust24THRUST_300001_SM_1000_NS8cuda_cub4core6detail5shmemE;
	add.s32 	%r275, %r274, %r273;
	st.shared.f32 	[%r275+8], %f241;
	st.shared.u64 	[%r275+16], %rd306;
$L__BB8_93:
	bar.sync 	0;
	setp.ne.s32 	%p140, %r2, 0;
	@%p140 bra 	$L__BB8_204;
	setp.lt.s32 	%p141, %r1, 33;
	mov.f32 	%f206, %f241;
	mov.u64 	%rd267, %rd306;
	@%p141 bra 	$L__BB8_98;
	ld.shared.f32 	%f73, [_ZN6thrust24THRUST_300001_SM_1000_NS8cuda_cub4core6detail5shmemE+24];
	ld.shared.u64 	%rd81, [_ZN6thrust24THRUST_300001_SM_1000_NS8cuda_cub4core6detail5shmemE+32];
	setp.lt.f32 	%p142, %f241, %f73;
	mov.f32 	%f206, %f73;
	mov.u64 	%rd267, %rd81;
	@%p142 bra 	$L__BB8_98;
	setp.lt.f32 	%p143, %f73, %f241;
	mov.f32 	%f206, %f241;
	mov.u64 	%rd267, %rd306;
	@%p143 bra 	$L__BB8_98;
	setp.lt.s64 	%p144, %rd306, %rd81;
	selp.f32 	%f206, %f241, %f73, %p144;
	min.s64 	%rd267, %rd306, %rd81;
$L__BB8_98:
	setp.lt.s32 	%p145, %r1, 65;
	mov.f32 	%f207, %f206;
	mov.u64 	%rd268, %rd267;
	@%p145 bra 	$L__BB8_102;
	ld.shared.f32 	%f76, [_ZN6thrust24THRUST_300001_SM_1000_NS8cuda_cub4core6detail5shmemE+40];
	ld.shared.u64 	%rd84, [_ZN6thrust24THRUST_300001_SM_1000_NS8cuda_cub4core6detail5shmemE+48];
	setp.lt.f32 	%p146, %f206, %f76;
	mov.f32 	%f207, %f76;
	mov.u64 	%rd268, %rd84;
	@%p146 bra 	$L__BB8_102;
	setp.lt.f32 	%p147, %f76, %f206;
	mov.f32 	%f207, %f206;
	mov.u64 	%rd268, %rd267;
	@%p147 bra 	$L__BB8_102;
	setp.lt.s64 	%p148, %rd267, %rd84;
	selp.f32 	%f207, %f206, %f76, %p148;
	min.s64 	%rd268, %rd267, %rd84;
$L__BB8_102:
	setp.lt.s32 	%p149, %r1, 97;
	mov.f32 	%f208, %f207;
	mov.u64 	%rd269, %rd268;
	@%p149 bra 	$L__BB8_106;
	ld.shared.f32 	%f79, [_ZN6thrust24THRUST_300001_SM_1000_NS8cuda_cub4core6detail5shmemE+56];
	ld.shared.u64 	%rd87, [_ZN6thrust24THRUST_300001_SM_1000_NS8cuda_cub4core6detail5shmemE+64];
	setp.lt.f32 	%p150, %f207, %f79;
	mov.f32 	%f208, %f79;
	mov.u64 	%rd269, %rd87;
	@%p150 bra 	$L__BB8_106;
	setp.lt.f32 	%p151, %f79, %f207;
	mov.f32 	%f208, %f207;
	mov.u64 	%rd269, %rd268;
	@%p151 bra 	$L__BB8_106;
	setp.lt.s64 	%p152, %rd268, %rd87;
	selp.f32 	%f208, %f207, %f79, %p152;
	min.s64 	%rd269, %rd268, %rd87;
$L__BB8_106:
	setp.lt.s32 	%p153, %r1, 129;
	mov.f32 	%f209, %f208;
	mov.u64 	%rd270, %rd269;
	@%p153 bra 	$L__BB8_110;
	ld.shared.f32 	%f82, [_ZN6thrust24THRUST_300001_SM_1000_NS8cuda_cub4core6detail5shmemE+72];
	ld.shared.u64 	%rd90, [_ZN6thrust24THRUST_300001_SM_1000_NS8cuda_cub4core6detail5shmemE+80];
	setp.lt.f32 	%p154, %f208, %f82;
	mov.f32 	%f209, %f82;
	mov.u64 	%rd270, %rd90;
	@%p154 bra 	$L__BB8_110;
	setp.lt.f32 	%p155, %f82, %f208;
	mov.f32 	%f209, %f208;
	mov.u64 	%rd270, %rd269;
	@%p155 bra 	$L__BB8_110;
	setp.lt.s64 	%p156, %rd269, %rd90;
	selp.f32 	%f209, %f208, %f82, %p156;
	min.s64 	%rd270, %rd269, %rd90;
$L__BB8_110:
	setp.lt.s32 	%p157, %r1, 161;
	mov.f32 	%f210, %f209;
	mov.u64 	%rd271, %rd270;
	@%p157 bra 	$L__BB8_114;
	ld.shared.f32 	%f85, [_ZN6thrust24THRUST_300001_SM_1000_NS8cuda_cub4core6detail5shmemE+88];
	ld.shared.u64 	%rd93, [_ZN6thrust24THRUST_300001_SM_1000_NS8cuda_cub4core6detail5shmemE+96];
	setp.lt.f32 	%p158, %f209, %f85;
	mov.f32 	%f210, %f85;
	mov.u64 	%rd271, %rd93;
	@%p158 bra 	$L__BB8_114;
	setp.lt.f32 	%p159, %f85, %f209;
	mov.f32 	%f210, %f209;
	mov.u64 	%rd271, %rd270;
	@%p159 bra 	$L__BB8_114;
	setp.lt.s64 	%p160, %rd270, %rd93;
	selp.f32 	%f210, %f209, %f85, %p160;
	min.s64 	%rd271, %rd270, %rd93;
$L__BB8_114:
	setp.lt.s32 	%p161, %r1, 193;
	mov.f32 	%f211, %f210;
	mov.u64 	%rd272, %rd271;
	@%p161 bra 	$L__BB8_118;
	ld.shared.f32 	%f88, [_ZN6thrust24THRUST_300001_SM_1000_NS8cuda_cub4core6detail5shmemE+104];
	ld.shared.u64 	%rd96, [_ZN6thrust24THRUST_300001_SM_1000_NS8cuda_cub4core6detail5shmemE+112];
	setp.lt.f32 	%p162, %f210, %f88;
	mov.f32 	%f211, %f88;
	mov.u64 	%rd272, %rd96;
	@%p162 bra 	$L__BB8_118;
	setp.lt.f32 	%p163, %f88, %f210;
	mov.f32 	%f211, %f210;
	mov.u64 	%rd272, %rd271;
	@%p163 bra 	$L__BB8_118;
	setp.lt.s64 	%p164, %rd271, %rd96;
	selp.f32 	%f211, %f210, %f88, %p164;
	min.s64 	%rd272, %rd271, %rd96;
$L__BB8_118:
	setp.lt.s32 	%p165, %r1, 225;
	mov.f32 	%f241, %f211;
	mov.u64 	%rd306, %rd272;
	@%p165 bra 	$L__BB8_204;
	ld.shared.f32 	%f91, [_ZN6thrust24THRUST_300001_SM_1000_NS8cuda_cub4core6detail5shmemE+120];
	ld.shared.u64 	%rd99, [_ZN6thrust24THRUST_300001_SM_1000_NS8cuda_cub4core6detail5shmemE+128];
	setp.lt.f32 	%p166, %f211, %f91;
	mov.f32 	%f241, %f91;
	mov.u64 	%rd306, %rd99;
	@%p166 bra 	$L__BB8_204;
	setp.lt.f32 	%p167, %f91, %f211;
	mov.f32 	%f241, %f211;
	mov.u64 	%rd306, %rd272;
	@%p167 bra 	$L__BB8_204;
	setp.lt.s64 	%p168, %rd272, %rd99;
	selp.f32 	%f241, %f211, %f91, %p168;
	min.s64 	%rd306, %rd272, %rd99;
	bra.uni 	$L__BB8_204;
$L__BB8_122:
	mov.u32 	%r18, %tid.x;
	cvt.u64.u32 	%rd101, %r18;
	mul.wide.u32 	%rd195, %r18, 4;
	add.s64 	%rd102, %rd1, %rd195;
	ld.global.f32 	%f170, [%rd102];
	add.s32 	%r31, %r18, 256;
	cvt.u64.u32 	%rd196, %r31;
	ld.global.f32 	%f171, [%rd102+1024];
	add.s32 	%r32, %r18, 512;
	cvt.u64.u32 	%rd197, %r32;
	ld.global.f32 	%f172, [%rd102+2048];
	add.s32 	%r33, %r18, 768;
	cvt.u64.u32 	%rd198, %r33;
	ld.global.f32 	%f173, [%rd102+3072];
	or.b32  	%r34, %r18, 1024;
	cvt.u64.u32 	%rd103, %r34;
	add.s64 	%rd293, %rd192, %rd103;
	ld.global.f32 	%f228, [%rd102+4096];
	setp.geu.f32 	%p3, %f170, %f171;
	selp.f32 	%f174, %f170, %f171, %p3;
	selp.b64 	%rd199, %rd101, %rd196, %p3;
	setp.geu.f32 	%p4, %f174, %f172;
	selp.f32 	%f175, %f174, %f172, %p4;
	selp.b64 	%rd200, %rd199, %rd197, %p4;
	setp.geu.f32 	%p5, %f175, %f173;
	selp.f32 	%f94, %f175, %f173, %p5;
	selp.b64 	%rd105, %rd200, %rd198, %p5;
	setp.lt.f32 	%p6, %f94, %f228;
	@%p6 bra 	$L__BB8_124;
	setp.lt.f32 	%p7, %f228, %f94;
	setp.lt.u64 	%p8, %rd105, %rd103;
	or.pred  	%p9, %p7, %p8;
	selp.f32 	%f228, %f94, %f228, %p9;
	add.s64 	%rd201, %rd192, %rd105;
	selp.b64 	%rd293, %rd201, %rd293, %p9;
$L__BB8_124:
	setp.lt.u64 	%p10, %rd194, 2560;
	mov.b64 	%rd282, 1280;
	@%p10 bra 	$L__BB8_137;
	mov.b64 	%rd274, 1280;
	mov.f32 	%f213, %f228;
$L__BB8_126:
	add.s64 	%rd204, %rd274, %rd101;
	shl.b64 	%rd205, %rd274, 2;
	add.s64 	%rd206, %rd102, %rd205;
	add.s64 	%rd110, %rd204, %rd192;
	ld.global.f32 	%f214, [%rd206];
	ld.global.f32 	%f215, [%rd206+1024];
	add.s64 	%rd278, %rd110, 512;
	ld.global.f32 	%f216, [%rd206+2048];
	add.s64 	%rd279, %rd110, 768;
	ld.global.f32 	%f217, [%rd206+3072];
	ld.global.f32 	%f228, [%rd206+4096];
	setp.lt.f32 	%p11, %f213, %f214;
	mov.u64 	%rd276, %rd110;
	@%p11 bra 	$L__BB8_128;
	setp.lt.f32 	%p12, %f214, %f213;
	setp.lt.s64 	%p13, %rd293, %rd110;
	or.pred  	%p14, %p12, %p13;
	selp.f32 	%f214, %f213, %f214, %p14;
	selp.b64 	%rd276, %rd293, %rd110, %p14;
$L__BB8_128:
	add.s64 	%rd277, %rd110, 256;
	setp.lt.f32 	%p15, %f214, %f215;
	@%p15 bra 	$L__BB8_130;
	setp.lt.f32 	%p16, %f215, %f214;
	setp.lt.s64 	%p17, %rd276, %rd277;
	or.pred  	%p18, %p16, %p17;
	selp.f32 	%f215, %f214, %f215, %p18;
	selp.b64 	%rd277, %rd276, %rd277, %p18;
$L__BB8_130:
	setp.lt.f32 	%p19, %f215, %f216;
	@%p19 bra 	$L__BB8_132;
	setp.lt.f32 	%p20, %f216, %f215;
	setp.lt.s64 	%p21, %rd277, %rd278;
	or.pred  	%p22, %p20, %p21;
	selp.f32 	%f216, %f215, %f216, %p22;
	selp.b64 	%rd278, %rd277, %rd278, %p22;
$L__BB8_132:
	setp.lt.f32 	%p23, %f216, %f217;
	@%p23 bra 	$L__BB8_134;
	setp.lt.f32 	%p24, %f217, %f216;
	setp.lt.s64 	%p25, %rd278, %rd279;
	or.pred  	%p26, %p24, %p25;
	selp.f32 	%f217, %f216, %f217, %p26;
	selp.b64 	%rd279, %rd278, %rd279, %p26;
$L__BB8_134:
	add.s64 	%rd210, %rd204, %rd192;
	add.s64 	%rd293, %rd210, 1024;
	setp.lt.f32 	%p27, %f217, %f228;
	@%p27 bra 	$L__BB8_136;
	setp.lt.f32 	%p28, %f228, %f217;
	setp.lt.s64 	%p29, %rd279, %rd293;
	or.pred  	%p30, %p28, %p29;
	selp.f32 	%f228, %f217, %f228, %p30;
	selp.b64 	%rd293, %rd279, %rd293, %p30;
$L__BB8_136:
	add.s64 	%rd282, %rd274, 1280;
	add.s64 	%rd211, %rd274, 2560;
	setp.le.s64 	%p31, %rd211, %rd194;
	mov.u64 	%rd274, %rd282;
	mov.f32 	%f213, %f228;
	@%p31 bra 	$L__BB8_126;
$L__BB8_137:
	setp.le.s64 	%p32, %rd194, %rd282;
	@%p32 bra 	$L__BB8_160;
	cvt.u32.u64 	%r35, %rd282;
	cvt.u32.u64 	%r36, %rd194;
	sub.s32 	%r19, %r36, %r35;
	setp.ge.s32 	%p33, %r18, %r19;
	@%p33 bra 	$L__BB8_160;
	cvta.to.global.u64 	%rd128, %rd191;
	not.b32 	%r38, %r18;
	add.s32 	%r39, %r38, %r36;
	sub.s32 	%r20, %r39, %r35;
	and.b32  	%r41, %r20, 768;
	setp.eq.s32 	%p34, %r41, 768;
	mov.u32 	%r389, %r18;
	@%p34 bra 	$L__BB8_145;
	add.s64 	%rd213, %rd282, %rd101;
	add.s64 	%rd284, %rd213, %rd192;
	shl.b64 	%rd214, %rd213, 2;
	add.s64 	%rd283, %rd128, %rd214;
	shr.u32 	%r42, %r20, 8;
	add.s32 	%r43, %r42, 1;
	and.b32  	%r44, %r43, 3;
	neg.s32 	%r387, %r44;
	mov.u32 	%r389, %r18;
$L__BB8_141:
	.pragma "nounroll";
	mov.u64 	%rd133, %rd293;
	mov.f32 	%f114, %f228;
	ld.global.f32 	%f115, [%rd283];
	setp.lt.f32 	%p35, %f114, %f115;
	mov.f32 	%f228, %f115;
	mov.u64 	%rd293, %rd284;
	@%p35 bra 	$L__BB8_144;
	setp.lt.f32 	%p36, %f115, %f114;
	mov.f32 	%f228, %f114;
	mov.u64 	%rd293, %rd133;
	@%p36 bra 	$L__BB8_144;
	setp.lt.s64 	%p37, %rd133, %rd284;
	selp.f32 	%f228, %f114, %f115, %p37;
	min.s64 	%rd293, %rd133, %rd284;
$L__BB8_144:
	add.s32 	%r389, %r389, 256;
	add.s64 	%rd284, %rd284, 256;
	add.s64 	%rd283, %rd283, 1024;
	add.s32 	%r387, %r387, 1;
	setp.ne.s32 	%p38, %r387, 0;
	@%p38 bra 	$L__BB8_141;
$L__BB8_145:
	setp.lt.u32 	%p39, %r20, 768;
	@%p39 bra 	$L__BB8_160;
	add.s32 	%r390, %r389, 512;
$L__BB8_147:
	mov.u32 	%r28, %r390;
	add.s32 	%r45, %r28, -512;
	cvt.u64.u32 	%rd215, %r45;
	add.s64 	%rd216, %rd282, %rd215;
	shl.b64 	%rd217, %rd216, 2;
	add.s64 	%rd141, %rd128, %rd217;
	add.s64 	%rd142, %rd216, %rd192;
	ld.global.f32 	%f121, [%rd141];
	setp.lt.f32 	%p40, %f228, %f121;
	mov.f32 	%f225, %f121;
	mov.u64 	%rd290, %rd142;
	@%p40 bra 	$L__BB8_150;
	setp.lt.f32 	%p41, %f121, %f228;
	mov.f32 	%f225, %f228;
	mov.u64 	%rd290, %rd293;
	@%p41 bra 	$L__BB8_150;
	setp.lt.s64 	%p42, %rd293, %rd142;
	selp.f32 	%f225, %f228, %f121, %p42;
	min.s64 	%rd290, %rd293, %rd142;
$L__BB8_150:
	add.s32 	%r46, %r28, -256;
	cvt.u64.u32 	%rd218, %r46;
	add.s64 	%rd219, %rd282, %rd218;
	add.s64 	%rd145, %rd219, %rd192;
	ld.global.f32 	%f124, [%rd141+1024];
	setp.lt.f32 	%p43, %f225, %f124;
	mov.f32 	%f226, %f124;
	mov.u64 	%rd291, %rd145;
	@%p43 bra 	$L__BB8_153;
	setp.lt.f32 	%p44, %f124, %f225;
	mov.f32 	%f226, %f225;
	mov.u64 	%rd291, %rd290;
	@%p44 bra 	$L__BB8_153;
	setp.lt.s64 	%p45, %rd290, %rd145;
	selp.f32 	%f226, %f225, %f124, %p45;
	min.s64 	%rd291, %rd290, %rd145;
$L__BB8_153:
	cvt.u64.u32 	%rd220, %r28;
	add.s64 	%rd221, %rd282, %rd220;
	add.s64 	%rd148, %rd221, %rd192;
	ld.global.f32 	%f127, [%rd141+2048];
	setp.lt.f32 	%p46, %f226, %f127;
	mov.f32 	%f227, %f127;
	mov.u64 	%rd292, %rd148;
	@%p46 bra 	$L__BB8_156;
	setp.lt.f32 	%p47, %f127, %f226;
	mov.f32 	%f227, %f226;
	mov.u64 	%rd292, %rd291;
	@%p47 bra 	$L__BB8_156;
	setp.lt.s64 	%p48, %rd291, %rd148;
	selp.f32 	%f227, %f226, %f127, %p48;
	min.s64 	%rd292, %rd291, %rd148;
$L__BB8_156:
	add.s32 	%r47, %r28, 256;
	cvt.u64.u32 	%rd222, %r47;
	add.s64 	%rd223, %rd282, %rd222;
	add.s64 	%rd151, %rd223, %rd192;
	ld.global.f32 	%f130, [%rd141+3072];
	setp.lt.f32 	%p49, %f227, %f130;
	mov.f32 	%f228, %f130;
	mov.u64 	%rd293, %rd151;
	@%p49 bra 	$L__BB8_159;
	setp.lt.f32 	%p50, %f130, %f227;
	mov.f32 	%f228, %f227;
	mov.u64 	%rd293, %rd292;
	@%p50 bra 	$L__BB8_159;
	setp.lt.s64 	%p51, %rd292, %rd151;
	selp.f32 	%f228, %f227, %f130, %p51;
	min.s64 	%rd293, %rd292, %rd151;
$L__BB8_159:
	add.s32 	%r390, %r28, 1024;
	add.s32 	%r48, %r28, 512;
	setp.lt.s32 	%p52, %r48, %r19;
	@%p52 bra 	$L__BB8_147;
$L__BB8_160:
	// begin inline asm
	mov.u32 %r49, %laneid;
	// end inline asm
	mov.b32 	%r51, %f228;
	mov.b32 	%r67, 1;
	mov.b32 	%r68, 31;
	mov.b32 	%r69, -1;
	// begin inline asm
	shfl.sync.down.b32 %r50, %r51, %r67, %r68, %r69;
	// end inline asm
	mov.b32 	%f134, %r50;
	// begin inline asm
	shfl.sync.down.b32 %r55, %r56, %r67, %r68, %r69;
	// end inline asm
	mov.b64 	{%r61, %r66}, %rd293;
	// begin inline asm
	shfl.sync.down.b32 %r60, %r61, %r67, %r68, %r69;
	// end inline asm
	// begin inline asm
	shfl.sync.down.b32 %r65, %r66, %r67, %r68, %r69;
	// end inline asm
	mov.b64 	%rd155, {%r60, %r65};
	setp.gt.s32 	%p53, %r49, 30;
	mov.f32 	%f230, %f228;
	mov.u64 	%rd295, %rd293;
	@%p53 bra 	$L__BB8_164;
	setp.lt.f32 	%p54, %f228, %f134;
	mov.f32 	%f230, %f134;
	mov.u64 	%rd295, %rd155;
	@%p54 bra 	$L__BB8_164;
	setp.gt.f32 	%p55, %f228, %f134;
	mov.f32 	%f230, %f228;
	mov.u64 	%rd295, %rd293;
	@%p55 bra 	$L__BB8_164;
	setp.lt.s64 	%p56, %rd293, %rd155;
	selp.f32 	%f230, %f228, %f134, %p56;
	min.s64 	%rd295, %rd293, %rd155;
$L__BB8_164:
	mov.b32 	%r71, %f230;
	mov.b32 	%r87, 2;
	mov.b32 	%r88, 31;
	mov.b32 	%r89, -1;
	// begin inline asm
	shfl.sync.down.b32 %r70, %r71, %r87, %r88, %r89;
	// end inline asm
	mov.b32 	%f137, %r70;
	// begin inline asm
	shfl.sync.down.b32 %r75, %r76, %r87, %r88, %r89;
	// end inline asm
	mov.b64 	{%r81, %r86}, %rd295;
	// begin inline asm
	shfl.sync.down.b32 %r80, %r81, %r87, %r88, %r89;
	// end inline asm
	// begin inline asm
	shfl.sync.down.b32 %r85, %r86, %r87, %r88, %r89;
	// end inline asm
	mov.b64 	%rd158, {%r80, %r85};
	setp.gt.s32 	%p57, %r49, 29;
	mov.f32 	%f231, %f230;
	mov.u64 	%rd296, %rd295;
	@%p57 bra 	$L__BB8_168;
	setp.lt.f32 	%p58, %f230, %f137;
	mov.f32 	%f231, %f137;
	mov.u64 	%rd296, %rd158;
	@%p58 bra 	$L__BB8_168;
	setp.gt.f32 	%p59, %f230, %f137;
	mov.f32 	%f231, %f230;
	mov.u64 	%rd296, %rd295;
	@%p59 bra 	$L__BB8_168;
	setp.lt.s64 	%p60, %rd295, %rd158;
	selp.f32 	%f231, %f230, %f137, %p60;
	min.s64 	%rd296, %rd295, %rd158;
$L__BB8_168:
	mov.b32 	%r91, %f231;
	mov.b32 	%r107, 4;
	mov.b32 	%r108, 31;
	mov.b32 	%r109, -1;
	// begin inline asm
	shfl.sync.down.b32 %r90, %r91, %r107, %r108, %r109;
	// end inline asm
	mov.b32 	%f140, %r90;
	// begin inline asm
	shfl.sync.down.b32 %r95, %r96, %r107, %r108, %r109;
	// end inline asm
	mov.b64 	{%r101, %r106}, %rd296;
	// begin inline asm
	shfl.sync.down.b32 %r100, %r101, %r107, %r108, %r109;
	// end inline asm
	// begin inline asm
	shfl.sync.down.b32 %r105, %r106, %r107, %r108, %r109;
	// end inline asm
	mov.b64 	%rd161, {%r100, %r105};
	setp.gt.s32 	%p61, %r49, 27;
	mov.f32 	%f232, %f231;
	mov.u64 	%rd297, %rd296;
	@%p61 bra 	$L__BB8_172;
	setp.lt.f32 	%p62, %f231, %f140;
	mov.f32 	%f232, %f140;
	mov.u64 	%rd297, %rd161;
	@%p62 bra 	$L__BB8_172;
	setp.gt.f32 	%p63, %f231, %f140;
	mov.f32 	%f232, %f231;
	mov.u64 	%rd297, %rd296;
	@%p63 bra 	$L__BB8_172;
	setp.lt.s64 	%p64, %rd296, %rd161;
	selp.f32 	%f232, %f231, %f140, %p64;
	min.s64 	%rd297, %rd296, %rd161;
$L__BB8_172:
	mov.b32 	%r111, %f232;
	mov.b32 	%r127, 8;
	mov.b32 	%r128, 31;
	mov.b32 	%r129, -1;
	// begin inline asm
	shfl.sync.down.b32 %r110, %r111, %r127, %r128, %r129;
	// end inline asm
	mov.b32 	%f143, %r110;
	// begin inline asm
	shfl.sync.down.b32 %r115, %r116, %r127, %r128, %r129;
	// end inline asm
	mov.b64 	{%r121, %r126}, %rd297;
	// begin inline asm
	shfl.sync.down.b32 %r120, %r121, %r127, %r128, %r129;
	// end inline asm
	// begin inline asm
	shfl.sync.down.b32 %r125, %r126, %r127, %r128, %r129;
	// end inline asm
	mov.b64 	%rd164, {%r120, %r125};
	setp.gt.s32 	%p65, %r49, 23;
	mov.f32 	%f233, %f232;
	mov.u64 	%rd298, %rd297;
	@%p65 bra 	$L__BB8_176;
	setp.lt.f32 	%p66, %f232, %f143;
	mov.f32 	%f233, %f143;
	mov.u64 	%rd298, %rd164;
	@%p66 bra 	$L__BB8_176;
	setp.gt.f32 	%p67, %f232, %f143;
	mov.f32 	%f233, %f232;
	mov.u64 	%rd298, %rd297;
	@%p67 bra 	$L__BB8_176;
	setp.lt.s64 	%p68, %rd297, %rd164;
	selp.f32 	%f233, %f232, %f143, %p68;
	min.s64 	%rd298, %rd297, %rd164;
$L__BB8_176:
	mov.b32 	%r131, %f233;
	mov.b32 	%r147, 16;
	mov.b32 	%r148, 31;
	mov.b32 	%r149, -1;
	// begin inline asm
	shfl.sync.down.b32 %r130, %r131, %r147, %r148, %r149;
	// end inline asm
	mov.b32 	%f146, %r130;
	// begin inline asm
	shfl.sync.down.b32 %r135, %r136, %r147, %r148, %r149;
	// end inline asm
	mov.b64 	{%r141, %r146}, %rd298;
	// begin inline asm
	shfl.sync.down.b32 %r140, %r141, %r147, %r148, %r149;
	// end inline asm
	// begin inline asm
	shfl.sync.down.b32 %r145, %r146, %r147, %r148, %r149;
	// end inline asm
	mov.b64 	%rd167, {%r140, %r145};
	setp.gt.s32 	%p69, %r49, 15;
	mov.f32 	%f241, %f233;
	mov.u64 	%rd306, %rd298;
	@%p69 bra 	$L__BB8_180;
	setp.lt.f32 	%p70, %f233, %f146;
	mov.f32 	%f241, %f146;
	mov.u64 	%rd306, %rd167;
	@%p70 bra 	$L__BB8_180;
	setp.gt.f32 	%p71, %f233, %f146;
	mov.f32 	%f241, %f233;
	mov.u64 	%rd306, %rd298;
	@%p71 bra 	$L__BB8_180;
	setp.lt.s64 	%p72, %rd298, %rd167;
	selp.f32 	%f241, %f233, %f146, %p72;
	min.s64 	%rd306, %rd298, %rd167;
$L__BB8_180:
	setp.ne.s32 	%p73, %r49, 0;
	@%p73 bra 	$L__BB8_182;
	shr.u32 	%r150, %r18, 1;
	and.b32  	%r151, %r150, 496;
	mov.u32 	%r152, _ZN6thrust24THRUST_300001_SM_1000_NS8cuda_cub4core6detail5shmemE;
	add.s32 	%r153, %r152, %r151;
	st.shared.f32 	[%r153+8], %f241;
	st.shared.u64 	[%r153+16], %rd306;
$L__BB8_182:
	bar.sync 	0;
	setp.ne.s32 	%p74, %r18, 0;
	@%p74 bra 	$L__BB8_204;
	ld.shared.f32 	%f149, [_ZN6thrust24THRUST_300001_SM_1000_NS8cuda_cub4core6detail5shmemE+24];
	ld.shared.u64 	%rd170, [_ZN6thrust24THRUST_300001_SM_1000_NS8cuda_cub4core6detail5shmemE+32];
	setp.lt.f32 	%p75, %f241, %f149;
	mov.f32 	%f235, %f149;
	mov.u64 	%rd300, %rd170;
	@%p75 bra 	$L__BB8_186;
	setp.lt.f32 	%p76, %f149, %f241;
	mov.f32 	%f235, %f241;
	mov.u64 	%rd300, %rd306;
	@%p76 bra 	$L__BB8_186;
	setp.lt.s64 	%p77, %rd306, %rd170;
	selp.f32 	%f235, %f241, %f149, %p77;
	min.s64 	%rd300, %rd306, %rd170;
$L__BB8_186:
	ld.shared.f32 	%f152, [_ZN6thrust24THRUST_300001_SM_1000_NS8cuda_cub4core6detail5shmemE+40];
	ld.shared.u64 	%rd173, [_ZN6thrust24THRUST_300001_SM_1000_NS8cuda_cub4core6detail5shmemE+48];
	setp.lt.f32 	%p78, %f235, %f152;
	mov.f32 	%f236, %f152;
	mov.u64 	%rd301, %rd173;
	@%p78 bra 	$L__BB8_189;
	setp.lt.f32 	%p79, %f152, %f235;
	mov.f32 	%f236, %f235;
	mov.u64 	%rd301, %rd300;
	@%p79 bra 	$L__BB8_189;
	setp.lt.s64 	%p80, %rd300, %rd173;
	selp.f32 	%f236, %f235, %f152, %p80;
	min.s64 	%rd301, %rd300, %rd173;
$L__BB8_189:
	ld.shared.f32 	%f155, [_ZN6thrust24THRUST_300001_SM_1000_NS8cuda_cub4core6detail5shmemE+56];
	ld.shared.u64 	%rd176, [_ZN6thrust24THRUST_300001_SM_1000_NS8cuda_cub4core6detail5shmemE+64];
	setp.lt.f32 	%p81, %f236, %f155;
	mov.f32 	%f237, %f155;
	mov.u64 	%rd302, %rd176;
	@%p81 bra 	$L__BB8_192;
	setp.lt.f32 	%p82, %f155, %f236;
	mov.f32 	%f237, %f236;
	mov.u64 	%rd302, %rd301;
	@%p82 bra 	$L__BB8_192;
	setp.lt.s64 	%p83, %rd301, %rd176;
	selp.f32 	%f237, %f236, %f155, %p83;
	min.s64 	%rd302, %rd301, %rd176;
$L__BB8_192:
	ld.shared.f32 	%f158, [_ZN6thrust24THRUST_300001_SM_1000_NS8cuda_cub4core6detail5shmemE+72];
	ld.shared.u64 	%rd179, [_ZN6thrust24THRUST_300001_SM_1000_NS8cuda_cub4core6detail5shmemE+80];
	setp.lt.f32 	%p84, %f237, %f158;
	mov.f32 	%f238, %f158;
	mov.u64 	%rd303, %rd179;
	@%p84 bra 	$L__BB8_195;
	setp.lt.f32 	%p85, %f158, %f237;
	mov.f32 	%f238, %f237;
	mov.u64 	%rd303, %rd302;
	@%p85 bra 	$L__BB8_195;
	setp.lt.s64 	%p86, %rd302, %rd179;
	selp.f32 	%f238, %f237, %f158, %p86;
	min.s64 	%rd303, %rd302, %rd179;
$L__BB8_195:
	ld.shared.f32 	%f161, [_ZN6thrust24THRUST_300001_SM_1000_NS8cuda_cub4core6detail5shmemE+88];
	ld.shared.u64 	%rd182, [_ZN6thrust24THRUST_300001_SM_1000_NS8cuda_cub4core6detail5shmemE+96];
	setp.lt.f32 	%p87, %f238, %f161;
	mov.f32 	%f239, %f161;
	mov.u64 	%rd304, %rd182;
	@%p87 bra 	$L__BB8_198;
	setp.lt.f32 	%p88, %f161, %f238;
	mov.f32 	%f239, %f238;
	mov.u64 	%rd304, %rd303;
	@%p88 bra 	$L__BB8_198;
	setp.lt.s64 	%p89, %rd303, %rd182;
	selp.f32 	%f239, %f238, %f161, %p89;
	min.s64 	%rd304, %rd303, %rd182;
$L__BB8_198:
	ld.shared.f32 	%f164, [_ZN6thrust24THRUST_300001_SM_1000_NS8cuda_cub4core6detail5shmemE+104];
	ld.shared.u64 	%rd185, [_ZN6thrust24THRUST_300001_SM_1000_NS8cuda_cub4core6detail5shmemE+112];
	setp.lt.f32 	%p90, %f239, %f164;
	mov.f32 	%f240, %f164;
	mov.u64 	%rd305, %rd185;
	@%p90 bra 	$L__BB8_201;
	setp.lt.f32 	%p91, %f164, %f239;
	mov.f32 	%f240, %f239;
	mov.u64 	%rd305, %rd304;
	@%p91 bra 	$L__BB8_201;
	setp.lt.s64 	%p92, %rd304, %rd185;
	selp.f32 	%f240, %f239, %f164, %p92;
	min.s64 	%rd305, %rd304, %rd185;
$L__BB8_201:
	ld.shared.f32 	%f167, [_ZN6thrust24THRUST_300001_SM_1000_NS8cuda_cub4core6detail5shmemE+120];
	ld.shared.u64 	%rd188, [_ZN6thrust24THRUST_300001_SM_1000_NS8cuda_cub4core6detail5shmemE+128];
	setp.lt.f32 	%p93, %f240, %f167;
	mov.f32 	%f241, %f167;
	mov.u64 	%rd306, %rd188;
	@%p93 bra 	$L__BB8_204;
	setp.lt.f32 	%p94, %f167, %f240;
	mov.f32 	%f241, %f240;
	mov.u64 	%rd306, %rd305;
	@%p94 bra 	$L__BB8_204;
	setp.lt.s64 	%p95, %rd305, %rd188;
	selp.f32 	%f241, %f240, %f167, %p95;
	min.s64 	%rd306, %rd305, %rd188;
$L__BB8_204:
	mov.u32 	%r381, %tid.x;
	setp.ne.s32 	%p212, %r381, 0;
	@%p212 bra 	$L__BB8_206;
	ld.param.u64 	%rd237, [_ZN6thrust24THRUST_300001_SM_1000_NS8cuda_cub4core6detail13_kernel_agentINS1_8__reduce11ReduceAgentINS0_12zip_iteratorIN4cuda3std3__45tupleIJNS0_10device_ptrIfEENS0_17counting_iteratorIlNS0_11use_defaultESF_SF_EEEEEEEPNSB_IJflEEESJ_lNS1_9__extrema9arg_max_fIfl10comparatorEEEEJSI_SK_lSO_EEEvDpT0__param_1];
	cvta.to.global.u64 	%rd236, %rd237;
	st.global.f32 	[%rd236], %f241;
	st.global.u64 	[%rd236+8], %rd306;
$L__BB8_206:
	ret;

}
	// .globl	_ZN6thrust24THRUST_300001_SM_1000_NS8cuda_cub4core6detail13_kernel_agentINS1_8__reduce11ReduceAgentINS0_12zip_iteratorIN4cuda3std3__45tupleIJNS0_10device_ptrIfEENS0_17counting_iteratorIlNS0_11use_defaultESF_SF_EEEEEEEPNSB_IJflEEESJ_lNS1_9__extrema9arg_max_fIfl10comparatorEEEEJSI_SK_lN3cub18CUB_300001_SM_100013GridEvenShareIlEENSR_9GridQueueIyEESO_EEEvDpT0_
.visible .entry _ZN6thrust24THRUST_300001_SM_1000_NS8cuda_cub4core6detail13_kernel_agentINS1_8__reduce11ReduceAgentINS0_12zip_iteratorIN4cuda3std3__45tupleIJNS0_10device_ptrIfEENS0_17counting_iteratorIlNS0_11use_defaultESF_SF_EEEEEEEPNSB_IJflEEESJ_lNS1_9__extrema9arg_max_fIfl10comparatorEEEEJSI_SK_lN3cub18CUB_300001_SM_100013GridEvenShareIlEENSR_9GridQueueIyEESO_EEEvDpT0_(
	.param .align 8 .b8 _ZN6thrust24THRUST_300001_SM_1000_NS8cuda_cub4core6detail13_kernel_agentINS1_8__reduce11ReduceAgentINS0_12zip_iteratorIN4cuda3std3__45tupleIJNS0_10device_ptrIfEENS0_17counting_iteratorIlNS0_11use_defaultESF_SF_EEEEEEEPNSB_IJflEEESJ_lNS1_9__extrema9arg_max_fIfl10comparatorEEEEJSI_SK_lN3cub18CUB_300001_SM_100013GridEvenShareIlEENSR_9GridQueueIyEESO_EEEvDpT0__param_0[16],
	.param .u64 .ptr .align 1 _ZN6thrust24THRUST_300001_SM_1000_NS8cuda_cub4core6detail13_kernel_agentINS1_8__reduce11ReduceAgentINS0_12zip_iteratorIN4cuda3std3__45tupleIJNS0_10device_ptrIfEENS0_17counting_iteratorIlNS0_11use_defaultESF_SF_EEEEEEEPNSB_IJflEEESJ_lNS1_9__extrema9arg_max_fIfl10comparatorEEEEJSI_SK_lN3cub18CUB_300001_SM_100013GridEvenShareIlEENSR_9GridQueueIyEESO_EEEvDpT0__param_1,
	.param .u64 _ZN6thrust24THRUST_300001_SM_1000_NS8cuda_cub4core6detail13_kernel_agentINS1_8__reduce11ReduceAgentINS0_12zip_iteratorIN4cuda3std3__45tupleIJNS0_10device_ptrIfEENS0_17counting_iteratorIlNS0_11use_defaultESF_SF_EEEEEEEPNSB_IJflEEESJ_lNS1_9__extrema9arg_max_fIfl10comparatorEEEEJSI_SK_lN3cub18CUB_300001_SM_100013GridEvenShareIlEENSR_9GridQueueIyEESO_EEEvDpT0__param_2,
	.param .align 8 .b8 _ZN6thrust24THRUST_300001_SM_1000_NS8cuda_cub4core6detail13_kernel_agentINS1_8__reduce11ReduceAgentINS0_12zip_iteratorIN4cuda3std3__45tupleIJNS0_10device_ptrIfEENS0_17counting_iteratorIlNS0_11use_defaultESF_SF_EEEEEEEPNSB_IJflEEESJ_lNS1_9__extrema9arg_max_fIfl10comparatorEEEEJSI_SK_lN3cub18CUB_300001_SM_100013GridEvenShareIlEENSR_9GridQueueIyEESO_EEEvDpT0__param_3[72],
	.param .align 8 .b8 _ZN6thrust24THRUST_300001_SM_1000_NS8cuda_cub4core6detail13_kernel_agentINS1_8__reduce11ReduceAgentINS0_12zip_iteratorIN4cuda3std3__45tupleIJNS0_10device_ptrIfEENS0_17counting_iteratorIlNS0_11use_defaultESF_SF_EEEEEEEPNSB_IJflEEESJ_lNS1_9__extrema9arg_max_fIfl10comparatorEEEEJSI_SK_lN3cub18CUB_300001_SM_100013GridEvenShareIlEENSR_9GridQueueIyEESO_EEEvDpT0__param_4[8],
	.param .align 1 .b8 _ZN6thrust24THRUST_300001_SM_1000_NS8cuda_cub4core6detail13_kernel_agentINS1_8__reduce11ReduceAgentINS0_12zip_iteratorIN4cuda3std3__45tupleIJNS0_10device_ptrIfEENS0_17counting_iteratorIlNS0_11use_defaultESF_SF_EEEEEEEPNSB_IJflEEESJ_lNS1_9__extrema9arg_max_fIfl10comparatorEEEEJSI_SK_lN3cub18CUB_300001_SM_100013GridEvenShareIlEENSR_9GridQueueIyEESO_EEEvDpT0__param_5[1]
)
.maxntid 256
{
	.reg .pred 	%p<215>;
	.reg .b32 	%r<399>;
	.reg .b32 	%f<242>;
	.reg .b64 	%rd<324>;

	ld.param.u64 	%rd196, [_ZN6thrust24THRUST_300001_SM_1000_NS8cuda_cub4core6detail13_kernel_agentINS1_8__reduce11ReduceAgentINS0_12zip_iteratorIN4cuda3std3__45tupleIJNS0_10device_ptrIfEENS0_17counting_iteratorIlNS0_11use_defaultESF_SF_EEEEEEEPNSB_IJflEEESJ_lNS1_9__extrema9arg_max_fIfl10comparatorEEEEJSI_SK_lN3cub18CUB_300001_SM_100013GridEvenShareIlEENSR_9GridQueueIyEESO_EEEvDpT0__param_0+8];
	ld.param.u64 	%rd195, [_ZN6thrust24THRUST_300001_SM_1000_NS8cuda_cub4core6detail13_kernel_agentINS1_8__reduce11ReduceAgentINS0_12zip_iteratorIN4cuda3std3__45tupleIJNS0_10device_ptrIfEENS0_17counting_iteratorIlNS0_11use_defaultESF_SF_EEEEEEEPNSB_IJflEEESJ_lNS1_9__extrema9arg_max_fIfl10comparatorEEEEJSI_SK_lN3cub18CUB_300001_SM_100013GridEvenShareIlEENSR_9GridQueueIyEESO_EEEvDpT0__param_0];
	ld.param.u64 	%rd199, [_ZN6thrust24THRUST_300001_SM_1000_NS8cuda_cub4core6detail13_kernel_agentINS1_8__reduce11ReduceAgentINS0_12zip_iteratorIN4cuda3std3__45tupleIJNS0_10device_ptrIfEENS0_17counting_iteratorIlNS0_11use_defaultESF_SF_EEEEEEEPNSB_IJflEEESJ_lNS1_9__extrema9arg_max_fIfl10comparatorEEEEJSI_SK_lN3cub18CUB_300001_SM_100013GridEvenShareIlEENSR_9GridQueueIyEESO_EEEvDpT0__param_4];
	ld.param.u64 	%rd198, [_ZN6thrust24THRUST_300001_SM_1000_NS8cuda_cub4core6detail13_kernel_agentINS1_8__reduce11ReduceAgentINS0_12zip_iteratorIN4cuda3std3__45tupleIJNS0_10device_ptrIfEENS0_17counting_iteratorIlNS0_11use_defaultESF_SF_EEEEEEEPNSB_IJflEEESJ_lNS1_9__extrema9arg_max_fIfl10comparatorEEEEJSI_SK_lN3cub18CUB_300001_SM_100013GridEvenShareIlEENSR_9GridQueueIyEESO_EEEvDpT0__param_2];
	cvta.to.global.u64 	%rd1, %rd199;
	cvta.to.global.u64 	%rd2, %rd195;
	mov.u32 	%r1, %ctaid.x;
	mul.lo.s32 	%r33, %r1, 1280;
	cvt.u64.u32 	%rd4, %r33;
	mov.u32 	%r34, %nctaid.x;
	mul.lo.s32 	%r35, %r34, 1280;
	cvt.u64.u32 	%rd5, %r35;
	add.s64 	%rd200, %rd4, 1280;
	setp.le.s64 	%p1, %rd200, %rd198;
	@%p1 bra 	$L__BB9_121;
	cvt.u32.u64 	%r159, %rd4;
	cvt.u32.u64 	%r2, %rd198;
	sub.s32 	%r3, %r2, %r159;
	mov.u32 	%r4, %tid.x;
	setp.ge.s32 	%p98, %r4, %r3;
	mov.f32 	%f188, 0f00000000;
	mov.b64 	%rd266, 0;
	mov.u32 	%r393, %r4;
	@%p98 bra 	$L__BB9_3;
	cvt.u64.u32 	%rd234, %r4;
	add.s64 	%rd235, %rd4, %rd234;
	shl.b64 	%rd236, %rd235, 2;
	add.s64 	%rd237, %rd2, %rd236;
	add.s64 	%rd266, %rd196, %rd235;
	ld.global.f32 	%f188, [%rd237];
	add.s32 	%r393, %r4, 256;
$L__BB9_3:
	setp.ge.s32 	%p99, %r393, %r3;
	@%p99 bra 	$L__BB9_25;
	not.b32 	%r161, %r393;
	add.s32 	%r162, %r161, %r2;
	sub.s32 	%r7, %r162, %r159;
	and.b32  	%r163, %r7, 768;
	setp.eq.s32 	%p100, %r163, 768;
	@%p100 bra 	$L__BB9_10;
	cvt.u64.u32 	%rd239, %r393;
	add.s64 	%rd240, %rd239, %rd4;
	add.s64 	%rd257, %rd240, %rd196;
	shl.b64 	%rd241, %rd240, 2;
	add.s64 	%rd256, %rd2, %rd241;
	shr.u32 	%r164, %r7, 8;
	add.s32 	%r165, %r164, 1;
	and.b32  	%r166, %r165, 3;
	neg.s32 	%r391, %r166;
$L__BB9_6:
	.pragma "nounroll";
	mov.u64 	%rd12, %rd266;
	mov.f32 	%f3, %f188;
	ld.global.f32 	%f4, [%rd256];
	setp.lt.f32 	%p101, %f3, %f4;
	mov.u64 	%rd266, %rd257;
	mov.f32 	%f188, %f4;
	@%p101 bra 	$L__BB9_9;
	setp.lt.f32 	%p102, %f4, %f3;
	mov.u64 	%rd266, %rd12;
	mov.f32 	%f188, %f3;
	@%p102 bra 	$L__BB9_9;
	setp.lt.s64 	%p103, %rd12, %rd257;
	min.s64 	%rd266, %rd12, %rd257;
	selp.f32 	%f188, %f3, %f4, %p103;
$L__BB9_9:
	add.s32 	%r393, %r393, 256;
	add.s64 	%rd257, %rd257, 256;
	add.s64 	%rd256, %rd256, 1024;
	add.s32 	%r391, %r391, 1;
	setp.ne.s32 	%p104, %r391, 0;
	@%p104 bra 	$L__BB9_6;
$L__BB9_10:
	setp.lt.u32 	%p105, %r7, 768;
	@%p105 bra 	$L__BB9_25;
	add.s32 	%r394, %r393, 512;
$L__BB9_12:
	mov.u32 	%r15, %r394;
	add.s32 	%r167, %r15, -512;
	cvt.s64.s32 	%rd242, %r167;
	add.s64 	%rd243, %rd242, %rd4;
	shl.b64 	%rd244, %rd243, 2;
	add.s64 	%rd20, %rd2, %rd244;
	add.s64 	%rd21, %rd243, %rd196;
	ld.global.f32 	%f10, [%rd20];
	setp.lt.f32 	%p106, %f188, %f10;
	mov.u64 	%rd263, %rd21;
	mov.f32 	%f185, %f10;
	@%p106 bra 	$L__BB9_15;
	setp.lt.f32 	%p107, %f10, %f188;
	mov.u64 	%rd263, %rd266;
	mov.f32 	%f185, %f188;
	@%p107 bra 	$L__BB9_15;
	setp.lt.s64 	%p108, %rd266, %rd21;
	min.s64 	%rd263, %rd266, %rd21;
	selp.f32 	%f185, %f188, %f10, %p108;
$L__BB9_15:
	add.s32 	%r168, %r15, -256;
	cvt.s64.s32 	%rd245, %r168;
	add.s64 	%rd246, %rd245, %rd4;
	add.s64 	%rd24, %rd246, %rd196;
	ld.global.f32 	%f13, [%rd20+1024];
	setp.lt.f32 	%p109, %f185, %f13;
	mov.u64 	%rd264, %rd24;
	mov.f32 	%f186, %f13;
	@%p109 bra 	$L__BB9_18;
	setp.lt.f32 	%p110, %f13, %f185;
	mov.u64 	%rd264, %rd263;
	mov.f32 	%f186, %f185;
	@%p110 bra 	$L__BB9_18;
	setp.lt.s64 	%p111, %rd263, %rd24;
	min.s64 	%rd264, %rd263, %rd24;
	selp.f32 	%f186, %f185, %f13, %p111;
$L__BB9_18:
	cvt.s64.s32 	%rd247, %r15;
	add.s64 	%rd248, %rd247, %rd4;
	add.s64 	%rd27, %rd248, %rd196;
	ld.global.f32 	%f16, [%rd20+2048];
	setp.lt.f32 	%p112, %f186, %f16;
	mov.u64 	%rd265, %rd27;
	mov.f32 	%f187, %f16;
	@%p112 bra 	$L__BB9_21;
	setp.lt.f32 	%p113, %f16, %f186;
	mov.u64 	%rd265, %rd264;
	mov.f32 	%f187, %f186;
	@%p113 bra 	$L__BB9_21;
	setp.lt.s64 	%p114, %rd264, %rd27;
	min.s64 	%rd265, %rd264, %rd27;
	selp.f32 	%f187, %f186, %f16, %p114;
$L__BB9_21:
	add.s32 	%r169, %r15, 256;
	cvt.s64.s32 	%rd249, %r169;
	add.s64 	%rd250, %rd249, %rd4;
	add.s64 	%rd30, %rd250, %rd196;
	ld.global.f32 	%f19, [%rd20+3072];
	setp.lt.f32 	%p115, %f187, %f19;
	mov.u64 	%rd266, %rd30;
	mov.f32 	%f188, %f19;
	@%p115 bra 	$L__BB9_24;
	setp.lt.f32 	%p116, %f19, %f187;
	mov.u64 	%rd266, %rd265;
	mov.f32 	%f188, %f187;
	@%p116 bra 	$L__BB9_24;
	setp.lt.s64 	%p117, %rd265, %rd30;
	min.s64 	%rd266, %rd265, %rd30;
	selp.f32 	%f188, %f187, %f19, %p117;
$L__BB9_24:
	add.s32 	%r394, %r15, 1024;
	add.s32 	%r170, %r15, 512;
	setp.lt.s32 	%p118, %r170, %r3;
	@%p118 bra 	$L__BB9_12;
$L__BB9_25:
	setp.lt.s32 	%p119, %r3, 256;
	@%p119 bra 	$L__BB9_70;
	// begin inline asm
	mov.u32 %r284, %laneid;
	// end inline asm
	mov.b32 	%r286, %f188;
	mov.b32 	%r302, 1;
	mov.b32 	%r303, 31;
	mov.b32 	%r304, -1;
	// begin inline asm
	shfl.sync.down.b32 %r285, %r286, %r302, %r303, %r304;
	// end inline asm
	mov.b32 	%f23, %r285;
	// begin inline asm
	shfl.sync.down.b32 %r290, %r291, %r302, %r303, %r304;
	// end inline asm
	mov.b64 	{%r296, %r301}, %rd266;
	// begin inline asm
	shfl.sync.down.b32 %r295, %r296, %r302, %r303, %r304;
	// end inline asm
	// begin inline asm
	shfl.sync.down.b32 %r300, %r301, %r302, %r303, %r304;
	// end inline asm
	mov.b64 	%rd34, {%r295, %r300};
	setp.gt.s32 	%p171, %r284, 30;
	mov.u64 	%rd268, %rd266;
	mov.f32 	%f190, %f188;
	@%p171 bra 	$L__BB9_30;
	setp.lt.f32 	%p172, %f188, %f23;
	mov.u64 	%rd268, %rd34;
	mov.f32 	%f190, %f23;
	@%p172 bra 	$L__BB9_30;
	setp.gt.f32 	%p173, %f188, %f23;
	mov.u64 	%rd268, %rd266;
	mov.f32 	%f190, %f188;
	@%p173 bra 	$L__BB9_30;
	setp.lt.s64 	%p174, %rd266, %rd34;
	min.s64 	%rd268, %rd266, %rd34;
	selp.f32 	%f190, %f188, %f23, %p174;
$L__BB9_30:
	mov.b32 	%r306, %f190;
	mov.b32 	%r322, 2;
	mov.b32 	%r323, 31;
	mov.b32 	%r324, -1;
	// begin inline asm
	shfl.sync.down.b32 %r305, %r306, %r322, %r323, %r324;
	// end inline asm
	mov.b32 	%f26, %r305;
	// begin inline asm
	shfl.sync.down.b32 %r310, %r311, %r322, %r323, %r324;
	// end inline asm
	mov.b64 	{%r316, %r321}, %rd268;
	// begin inline asm
	shfl.sync.down.b32 %r315, %r316, %r322, %r323, %r324;
	// end inline asm
	// begin inline asm
	shfl.sync.down.b32 %r320, %r321, %r322, %r323, %r324;
	// end inline asm
	mov.b64 	%rd37, {%r315, %r320};
	setp.gt.s32 	%p175, %r284, 29;
	mov.u64 	%rd269, %rd268;
	mov.f32 	%f191, %f190;
	@%p175 bra 	$L__BB9_34;
	setp.lt.f32 	%p176, %f190, %f26;
	mov.u64 	%rd269, %rd37;
	mov.f32 	%f191, %f26;
	@%p176 bra 	$L__BB9_34;
	setp.gt.f32 	%p177, %f190, %f26;
	mov.u64 	%rd269, %rd268;
	mov.f32 	%f191, %f190;
	@%p177 bra 	$L__BB9_34;
	setp.lt.s64 	%p178, %rd268, %rd37;
	min.s64 	%rd269, %rd268, %rd37;
	selp.f32 	%f191, %f190, %f26, %p178;
$L__BB9_34:
	mov.b32 	%r326, %f191;
	mov.b32 	%r342, 4;
	mov.b32 	%r343, 31;
	mov.b32 	%r344, -1;
	// begin inline asm
	shfl.sync.down.b32 %r325, %r326, %r342, %r343, %r344;
	// end inline asm
	mov.b32 	%f29, %r325;
	// begin inline asm
	shfl.sync.down.b32 %r330, %r331, %r342, %r343, %r344;
	// end inline asm
	mov.b64 	{%r336, %r341}, %rd269;
	// begin inline asm
	shfl.sync.down.b32 %r335, %r336, %r342, %r343, %r344;
	// end inline asm
	// begin inline asm
	shfl.sync.down.b32 %r340, %r341, %r342, %r343, %r344;
	// end inline asm
	mov.b64 	%rd40, {%r335, %r340};
	setp.gt.s32 	%p179, %r284, 27;
	mov.u64 	%rd270, %rd269;
	mov.f32 	%f192, %f191;
	@%p179 bra 	$L__BB9_38;
	setp.lt.f32 	%p180, %f191, %f29;
	mov.u64 	%rd270, %rd40;
	mov.f32 	%f192, %f29;
	@%p180 bra 	$L__BB9_38;
	setp.gt.f32 	%p181, %f191, %f29;
	mov.u64 	%rd270, %rd269;
	mov.f32 	%f192, %f191;
	@%p181 bra 	$L__BB9_38;
	setp.lt.s64 	%p182, %rd269, %rd40;
	min.s64 	%rd270, %rd269, %rd40;
	selp.f32 	%f192, %f191, %f29, %p182;
$L__BB9_38:
	mov.b32 	%r346, %f192;
	mov.b32 	%r362, 8;
	mov.b32 	%r363, 31;
	mov.b32 	%r364, -1;
	// begin inline asm
	shfl.sync.down.b32 %r345, %r346, %r362, %r363, %r364;
	// end inline asm
	mov.b32 	%f32, %r345;
	// begin inline asm
	shfl.sync.down.b32 %r350, %r351, %r362, %r363, %r364;
	// end inline asm
	mov.b64 	{%r356, %r361}, %rd270;
	// begin inline asm
	shfl.sync.down.b32 %r355, %r356, %r362, %r363, %r364;
	// end inline asm
	// begin inline asm
	shfl.sync.down.b32 %r360, %r361, %r362, %r363, %r364;
	// end inline asm
	mov.b64 	%rd43, {%r355, %r360};
	setp.gt.s32 	%p183, %r284, 23;
	mov.u64 	%rd271, %rd270;
	mov.f32 	%f193, %f192;
	@%p183 bra 	$L__BB9_42;
	setp.lt.f32 	%p184, %f192, %f32;
	mov.u64 	%rd271, %rd43;
	mov.f32 	%f193, %f32;
	@%p184 bra 	$L__BB9_42;
	setp.gt.f32 	%p185, %f192, %f32;
	mov.u64 	%rd271, %rd270;
	mov.f32 	%f193, %f192;
	@%p185 bra 	$L__BB9_42;
	setp.lt.s64 	%p186, %rd270, %rd43;
	min.s64 	%rd271, %rd270, %rd43;
	selp.f32 	%f193, %f192, %f32, %p186;
$L__BB9_42:
	mov.b32 	%r366, %f193;
	mov.b32 	%r382, 16;
	mov.b32 	%r383, 31;
	mov.b32 	%r384, -1;
	// begin inline asm
	shfl.sync.down.b32 %r365, %r366, %r382, %r383, %r384;
	// end inline asm
	mov.b32 	%f35, %r365;
	// begin inline asm
	shfl.sync.down.b32 %r370, %r371, %r382, %r383, %r384;
	// end inline asm
	mov.b64 	{%r376, %r381}, %rd271;
	// begin inline asm
	shfl.sync.down.b32 %r375, %r376, %r382, %r383, %r384;
	// end inline asm
	// begin inline asm
	shfl.sync.down.b32 %r380, %r381, %r382, %r383, %r384;
	// end inline asm
	mov.b64 	%rd46, {%r375, %r380};
	setp.gt.s32 	%p187, %r284, 15;
	mov.u64 	%rd323, %rd271;
	mov.f32 	%f241, %f193;
	@%p187 bra 	$L__BB9_46;
	setp.lt.f32 	%p188, %f193, %f35;
	mov.u64 	%rd323, %rd46;
	mov.f32 	%f241, %f35;
	@%p188 bra 	$L__BB9_46;
	setp.gt.f32 	%p189, %f193, %f35;
	mov.u64 	%rd323, %rd271;
	mov.f32 	%f241, %f193;
	@%p189 bra 	$L__BB9_46;
	setp.lt.s64 	%p190, %rd271, %rd46;
	min.s64 	%rd323, %rd271, %rd46;
	selp.f32 	%f241, %f193, %f35, %p190;
$L__BB9_46:
	setp.ne.s32 	%p191, %r284, 0;
	@%p191 bra 	$L__BB9_48;
	shr.u32 	%r385, %r4, 1;
	and.b32  	%r386, %r385, 496;
	mov.u32 	%r387, _ZN6thrust24THRUST_300001_SM_1000_NS8cuda_cub4core6detail5shmemE;
	add.s32 	%r388, %r387, %r386;
	st.shared.f32 	[%r388+8], %f241;
	st.shared.u64 	[%r388+16], %rd323;
$L__BB9_48:
	bar.sync 	0;
	setp.ne.s32 	%p192, %r4, 0;
	@%p192 bra 	$L__BB9_208;
	ld.shared.f32 	%f38, [_ZN6thrust24THRUST_300001_SM_1000_NS8cuda_cub4core6detail5shmemE+24];
	ld.shared.u64 	%rd49, [_ZN6thrust24THRUST_300001_SM_1000_NS8cuda_cub4core6detail5shmemE+32];
	setp.lt.f32 	%p193, %f241, %f38;
	mov.u64 	%rd273, %rd49;
	mov.f32 	%f195, %f38;
	@%p193 bra 	$L__BB9_52;
	setp.lt.f32 	%p194, %f38, %f241;
	mov.u64 	%rd273, %rd323;
	mov.f32 	%f195, %f241;
	@%p194 bra 	$L__BB9_52;
	setp.lt.s64 	%p195, %rd323, %rd49;
	min.s64 	%rd273, %rd323, %rd49;
	selp.f32 	%f195, %f241, %f38, %p195;
$L__BB9_52:
	ld.shared.f32 	%f41, [_ZN6thrust24THRUST_300001_SM_1000_NS8cuda_cub4core6detail5shmemE+40];
	ld.shared.u64 	%rd52, [_ZN6thrust24THRUST_300001_SM_1000_NS8cuda_cub4core6detail5shmemE+48];
	setp.lt.f32 	%p196, %f195, %f41;
	mov.u64 	%rd274, %rd52;
	mov.f32 	%f196, %f41;
	@%p196 bra 	$L__BB9_55;
	setp.lt.f32 	%p197, %f41, %f195;
	mov.u64 	%rd274, %rd273;
	mov.f32 	%f196, %f195;
	@%p197 bra 	$L__BB9_55;
	setp.lt.s64 	%p198, %rd273, %rd52;
	min.s64 	%rd274, %rd273, %rd52;
	selp.f32 	%f196, %f195, %f41, %p198;
$L__BB9_55:
	ld.shared.f32 	%f44, [_ZN6thrust24THRUST_300001_SM_1000_NS8cuda_cub4core6detail5shmemE+56];
	ld.shared.u64 	%rd55, [_ZN6thrust24THRUST_300001_SM_1000_NS8cuda_cub4core6detail5shmemE+64];
	setp.lt.f32 	%p199, %f196, %f44;
	mov.u64 	%rd275, %rd55;
	mov.f32 	%f197, %f44;
	@%p199 bra 	$L__BB9_58;
	setp.lt.f32 	%p200, %f44, %f196;
	mov.u64 	%rd275, %rd274;
	mov.f32 	%f197, %f196;
	@%p200 bra 	$L__BB9_58;
	setp.lt.s64 	%p201, %rd274, %rd55;
	min.s64 	%rd275, %rd274, %rd55;
	selp.f32 	%f197, %f196, %f44, %p201;
$L__BB9_58:
	ld.shared.f32 	%f47, [_ZN6thrust24THRUST_300001_SM_1000_NS8cuda_cub4core6detail5shmemE+72];
	ld.shared.u64 	%rd58, [_ZN6thrust24THRUST_300001_SM_1000_NS8cuda_cub4core6detail5shmemE+80];
	setp.lt.f32 	%p202, %f197, %f47;
	mov.u64 	%rd276, %rd58;
	mov.f32 	%f198, %f47;
	@%p202 bra 	$L__BB9_61;
	setp.lt.f32 	%p203, %f47, %f197;
	mov.u64 	%rd276, %rd275;
	mov.f32 	%f198, %f197;
	@%p203 bra 	$L__BB9_61;
	setp.lt.s64 	%p204, %rd275, %rd58;
	min.s64 	%rd276, %rd275, %rd58;
	selp.f32 	%f198, %f197, %f47, %p204;
$L__BB9_61:
	ld.shared.f32 	%f50, [_ZN6thrust24THRUST_300001_SM_1000_NS8cuda_cub4core6detail5shmemE+88];
	ld.shared.u64 	%rd61, [_ZN6thrust24THRUST_300001_SM_1000_NS8cuda_cub4core6detail5shmemE+96];
	setp.lt.f32 	%p205, %f198, %f50;
	mov.u64 	%rd277, %rd61;
	mov.f32 	%f199, %f50;
	@%p205 bra 	$L__BB9_64;
	setp.lt.f32 	%p206, %f50, %f198;
	mov.u64 	%rd277, %rd276;
	mov.f32 	%f199, %f198;
	@%p206 bra 	$L__BB9_64;
	setp.lt.s64 	%p207, %rd276, %rd61;
	min.s64 	%rd277, %rd276, %rd61;
	selp.f32 	%f199, %f198, %f50, %p207;
$L__BB9_64:
	ld.shared.f32 	%f53, [_ZN6thrust24THRUST_300001_SM_1000_NS8cuda_cub4core6detail5shmemE+104];
	ld.shared.u64 	%rd64, [_ZN6thrust24THRUST_300001_SM_1000_NS8cuda_cub4core6detail5shmemE+112];
	setp.lt.f32 	%p208, %f199, %f53;
	mov.u64 	%rd278, %rd64;
	mov.f32 	%f200, %f53;
	@%p208 bra 	$L__BB9_67;
	setp.lt.f32 	%p209, %f53, %f199;
	mov.u64 	%rd278, %rd277;
	mov.f32 	%f200, %f199;
	@%p209 bra 	$L__BB9_67;
	setp.lt.s64 	%p210, %rd277, %rd64;
	min.s64 	%rd278, %rd277, %rd64;
	selp.f32 	%f200, %f199, %f53, %p210;
$L__BB9_67:
	ld.shared.f32 	%f56, [_ZN6thrust24THRUST_300001_SM_1000_NS8cuda_cub4core6detail5shmemE+120];
	ld.shared.u64 	%rd67, [_ZN6thrust24THRUST_300001_SM_1000_NS8cuda_cub4core6detail5shmemE+128];
	setp.lt.f32 	%p211, %f200, %f56;
	mov.f32 	%f241, %f56;
	mov.u64 	%rd323, %rd67;
	@%p211 bra 	$L__BB9_208;
	setp.lt.f32 	%p212, %f56, %f200;
	mov.f32 	%f241, %f200;
	mov.u64 	%rd323, %rd278;
	@%p212 bra 	$L__BB9_208;
	setp.lt.s64 	%p213, %rd278, %rd67;
	min.s64 	%rd323, %rd278, %rd67;
	selp.f32 	%f241, %f200, %f56, %p213;
	bra.uni 	$L__BB9_208;
$L__BB9_70:
	// begin inline asm
	mov.u32 %r171, %laneid;
	// end inline asm
	and.b32  	%r192, %r4, 992;
	add.s32 	%r193, %r192, 32;
	setp.gt.s32 	%p120, %r193, %r3;
	not.b32 	%r194, %r192;
	add.s32 	%r195, %r3, %r194;
	selp.b32 	%r190, %r195, 31, %p120;
	mov.b32 	%r173, %f188;
	mov.b32 	%r189, 1;
	mov.b32 	%r191, -1;
	// begin inline asm
	shfl.sync.down.b32 %r172, %r173, %r189, %r190, %r191;
	// end inline asm
	mov.b32 	%f58, %r172;
	// begin inline asm
	shfl.sync.down.b32 %r177, %r178, %r189, %r190, %r191;
	// end inline asm
	mov.b64 	{%r183, %r188}, %rd266;
	// begin inline asm
	shfl.sync.down.b32 %r182, %r183, %r189, %r190, %r191;
	// end inline asm
	// begin inline asm
	shfl.sync.down.b32 %r187, %r188, %r189, %r190, %r191;
	// end inline asm
	mov.b64 	%rd69, {%r182, %r187};
	setp.ge.s32 	%p121, %r171, %r190;
	mov.u64 	%rd279, %rd266;
	mov.f32 	%f201, %f188;
	@%p121 bra 	$L__BB9_74;
	setp.lt.f32 	%p122, %f188, %f58;
	mov.u64 	%rd279, %rd69;
	mov.f32 	%f201, %f58;
	@%p122 bra 	$L__BB9_74;
	setp.gt.f32 	%p123, %f188, %f58;
	mov.u64 	%rd279, %rd266;
	mov.f32 	%f201, %f188;
	@%p123 bra 	$L__BB9_74;
	setp.lt.s64 	%p124, %rd266, %rd69;
	min.s64 	%rd279, %rd266, %rd69;
	selp.f32 	%f201, %f188, %f58, %p124;
$L__BB9_74:
	mov.b32 	%r197, %f201;
	mov.b32 	%r213, 2;
	mov.b32 	%r215, -1;
	// begin inline asm
	shfl.sync.down.b32 %r196, %r197, %r213, %r190, %r215;
	// end inline asm
	mov.b32 	%f61, %r196;
	// begin inline asm
	shfl.sync.down.b32 %r201, %r202, %r213, %r190, %r215;
	// end inline asm
	mov.b64 	{%r207, %r212}, %rd279;
	// begin inline asm
	shfl.sync.down.b32 %r206, %r207, %r213, %r190, %r215;
	// end inline asm
	// begin inline asm
	shfl.sync.down.b32 %r211, %r212, %r213, %r190, %r215;
	// end inline asm
	mov.b64 	%rd72, {%r206, %r211};
	add.s32 	%r216, %r171, 2;
	setp.gt.s32 	%p125, %r216, %r190;
	mov.f32 	%f202, %f201;
	mov.u64 	%rd280, %rd279;
	@%p125 bra 	$L__BB9_78;
	setp.lt.f32 	%p126, %f201, %f61;
	mov.f32 	%f202, %f61;
	mov.u64 	%rd280, %rd72;
	@%p126 bra 	$L__BB9_78;
	setp.gt.f32 	%p127, %f201, %f61;
	mov.f32 	%f202, %f201;
	mov.u64 	%rd280, %rd279;
	@%p127 bra 	$L__BB9_78;
	setp.lt.s64 	%p128, %rd279, %rd72;
	selp.f32 	%f202, %f201, %f61, %p128;
	min.s64 	%rd280, %rd279, %rd72;
$L__BB9_78:
	mov.b32 	%r218, %f202;
	mov.b32 	%r234, 4;
	mov.b32 	%r236, -1;
	// begin inline asm
	shfl.sync.down.b32 %r217, %r218, %r234, %r190, %r236;
	// end inline asm
	mov.b32 	%f64, %r217;
	// begin inline asm
	shfl.sync.down.b32 %r222, %r223, %r234, %r190, %r236;
	// end inline asm
	mov.b64 	{%r228, %r233}, %rd280;
	// begin inline asm
	shfl.sync.down.b32 %r227, %r228, %r234, %r190, %r236;
	// end inline asm
	// begin inline asm
	shfl.sync.down.b32 %r232, %r233, %r234, %r190, %r236;
	// end inline asm
	mov.b64 	%rd75, {%r227, %r232};
	add.s32 	%r237, %r171, 4;
	setp.gt.s32 	%p129, %r237, %r190;
	mov.f32 	%f203, %f202;
	mov.u64 	%rd281, %rd280;
	@%p129 bra 	$L__BB9_82;
	setp.lt.f32 	%p130, %f202, %f64;
	mov.f32 	%f203, %f64;
	mov.u64 	%rd281, %rd75;
	@%p130 bra 	$L__BB9_82;
	setp.gt.f32 	%p131, %f202, %f64;
	mov.f32 	%f203, %f202;
	mov.u64 	%rd281, %rd280;
	@%p131 bra 	$L__BB9_82;
	setp.lt.s64 	%p132, %rd280, %rd75;
	selp.f32 	%f203, %f202, %f64, %p132;
	min.s64 	%rd281, %rd280, %rd75;
$L__BB9_82:
	mov.b32 	%r239, %f203;
	mov.b32 	%r255, 8;
	mov.b32 	%r257, -1;
	// begin inline asm
	shfl.sync.down.b32 %r238, %r239, %r255, %r190, %r257;
	// end inline asm
	mov.b32 	%f67, %r238;
	// begin inline asm
	shfl.sync.down.b32 %r243, %r244, %r255, %r190, %r257;
	// end inline asm
	mov.b64 	{%r249, %r254}, %rd281;
	// begin inline asm
	shfl.sync.down.b32 %r248, %r249, %r255, %r190, %r257;
	// end inline asm
	// begin inline asm
	shfl.sync.down.b32 %r253, %r254, %r255, %r190, %r257;
	// end inline asm
	mov.b64 	%rd78, {%r248, %r253};
	add.s32 	%r258, %r171, 8;
	setp.gt.s32 	%p133, %r258, %r190;
	mov.f32 	%f204, %f203;
	mov.u64 	%rd282, %rd281;
	@%p133 bra 	$L__BB9_86;
	setp.lt.f32 	%p134, %f203, %f67;
	mov.f32 	%f204, %f67;
	mov.u64 	%rd282, %rd78;
	@%p134 bra 	$L__BB9_86;
	setp.gt.f32 	%p135, %f203, %f67;
	mov.f32 	%f204, %f203;
	mov.u64 	%rd282, %rd281;
	@%p135 bra 	$L__BB9_86;
	setp.lt.s64 	%p136, %rd281, %rd78;
	selp.f32 	%f204, %f203, %f67, %p136;
	min.s64 	%rd282, %rd281, %rd78;
$L__BB9_86:
	mov.b32 	%r260, %f204;
	mov.b32 	%r276, 16;
	mov.b32 	%r278, -1;
	// begin inline asm
	shfl.sync.down.b32 %r259, %r260, %r276, %r190, %r278;
	// end inline asm
	mov.b32 	%f70, %r259;
	// begin inline asm
	shfl.sync.down.b32 %r264, %r265, %r276, %r190, %r278;
	// end inline asm
	mov.b64 	{%r270, %r275}, %rd282;
	// begin inline asm
	shfl.sync.down.b32 %r269, %r270, %r276, %r190, %r278;
	// end inline asm
	// begin inline asm
	shfl.sync.down.b32 %r274, %r275, %r276, %r190, %r278;
	// end inline asm
	mov.b64 	%rd81, {%r269, %r274};
	add.s32 	%r279, %r171, 16;
	setp.gt.s32 	%p137, %r279, %r190;
	mov.f32 	%f241, %f204;
	mov.u64 	%rd323, %rd282;
	@%p137 bra 	$L__BB9_90;
	setp.lt.f32 	%p138, %f204, %f70;
	mov.f32 	%f241, %f70;
	mov.u64 	%rd323, %rd81;
	@%p138 bra 	$L__BB9_90;
	setp.gt.f32 	%p139, %f204, %f70;
	mov.f32 	%f241, %f204;
	mov.u64 	%rd323, %rd282;
	@%p139 bra 	$L__BB9_90;
	setp.lt.s64 	%p140, %rd282, %rd81;
	selp.f32 	%f241, %f204, %f70, %p140;
	min.s64 	%rd323, %rd282, %rd81;
$L__BB9_90:
	setp.ne.s32 	%p141, %r171, 0;
	@%p141 bra 	$L__BB9_92;
	shr.u32 	%r280, %r4, 1;
	and.b32  	%r281, %r280, 496;
	mov.u32 	%r282, _ZN6thrust24THRUST_300001_SM_1000_NS8cuda_cub4core6detail5shmemE;
	add.s32 	%r283, %r282, %r281;
	st.shared.f32 	[%r283+8], %f241;
	st.shared.u64 	[%r283+16], %rd323;
$L__BB9_92:
	bar.sync 	0;
	setp.ne.s32 	%p142, %r4, 0;
	@%p142 bra 	$L__BB9_208;
	setp.lt.s32 	%p143, %r3, 33;
	mov.f32 	%f206, %f241;
	mov.u64 	%rd284, %rd323;
	@%p143 bra 	$L__BB9_97;
	ld.shared.f32 	%f73, [_ZN6thrust24THRUST_300001_SM_1000_NS8cuda_cub4core6detail5shmemE+24];
	ld.shared.u64 	%rd84, [_ZN6thrust24THRUST_300001_SM_1000_NS8cuda_cub4core6detail5shmemE+32];
	setp.lt.f32 	%p144, %f241, %f73;
	mov.f32 	%f206, %f73;
	mov.u64 	%rd284, %rd84;
	@%p144 bra 	$L__BB9_97;
	setp.lt.f32 	%p145, %f73, %f241;
	mov.f32 	%f206, %f241;
	mov.u64 	%rd284, %rd323;
	@%p145 bra 	$L__BB9_97;
	setp.lt.s64 	%p146, %rd323, %rd84;
	selp.f32 	%f206, %f241, %f73, %p146;
	min.s64 	%rd284, %rd323, %rd84;
$L__BB9_97:
	setp.lt.s32 	%p147, %r3, 65;
	mov.f32 	%f207, %f206;
	mov.u64 	%rd285, %rd284;
	@%p147 bra 	$L__BB9_101;
	ld.shared.f32 	%f76, [_ZN6thrust24THRUST_300001_SM_1000_NS8cuda_cub4core6detail5shmemE+40];
	ld.shared.u64 	%rd87, [_ZN6thrust24THRUST_300001_SM_1000_NS8cuda_cub4core6detail5shmemE+48];
	setp.lt.f32 	%p148, %f206, %f76;
	mov.f32 	%f207, %f76;
	mov.u64 	%rd285, %rd87;
	@%p148 bra 	$L__BB9_101;
	setp.lt.f32 	%p149, %f76, %f206;
	mov.f32 	%f207, %f206;
	mov.u64 	%rd285, %rd284;
	@%p149 bra 	$L__BB9_101;
	setp.lt.s64 	%p150, %rd284, %rd87;
	selp.f32 	%f207, %f206, %f76, %p150;
	min.s64 	%rd285, %rd284, %rd87;
$L__BB9_101:
	setp.lt.s32 	%p151, %r3, 97;
	mov.f32 	%f208, %f207;
	mov.u64 	%rd286, %rd285;
	@%p151 bra 	$L__BB9_105;
	ld.shared.f32 	%f79, [_ZN6thrust24THRUST_300001_SM_1000_NS8cuda_cub4core6detail5shmemE+56];
	ld.shared.u64 	%rd90, [_ZN6thrust24THRUST_300001_SM_1000_NS8cuda_cub4core6detail5shmemE+64];
	setp.lt.f32 	%p152, %f207, %f79;
	mov.f32 	%f208, %f79;
	mov.u64 	%rd286, %rd90;
	@%p152 bra 	$L__BB9_105;
	setp.lt.f32 	%p153, %f79, %f207;
	mov.f32 	%f208, %f207;
	mov.u64 	%rd286, %rd285;
	@%p153 bra 	$L__BB9_105;
	setp.lt.s64 	%p154, %rd285, %rd90;
	selp.f32 	%f208, %f207, %f79, %p154;
	min.s64 	%rd286, %rd285, %rd90;
$L__BB9_105:
	setp.lt.s32 	%p155, %r3, 129;
	mov.f32 	%f209, %f208;
	mov.u64 	%rd287, %rd286;
	@%p155 bra 	$L__BB9_109;
	ld.shared.f32 	%f82, [_ZN6thrust24THRUST_300001_SM_1000_NS8cuda_cub4core6detail5shmemE+72];
	ld.shared.u64 	%rd93, [_ZN6thrust24THRUST_300001_SM_1000_NS8cuda_cub4core6detail5shmemE+80];
	setp.lt.f32 	%p156, %f208, %f82;
	mov.f32 	%f209, %f82;
	mov.u64 	%rd287, %rd93;
	@%p156 bra 	$L__BB9_109;
	setp.lt.f32 	%p157, %f82, %f208;
	mov.f32 	%f209, %f208;
	mov.u64 	%rd287, %rd286;
	@%p157 bra 	$L__BB9_109;
	setp.lt.s64 	%p158, %rd286, %rd93;
	selp.f32 	%f209, %f208, %f82, %p158;
	min.s64 	%rd287, %rd286, %rd93;
$L__BB9_109:
	setp.lt.s32 	%p159, %r3, 161;
	mov.f32 	%f210, %f209;
	mov.u64 	%rd288, %rd287;
	@%p159 bra 	$L__BB9_113;
	ld.shared.f32 	%f85, [_ZN6thrust24THRUST_300001_SM_1000_NS8cuda_cub4core6detail5shmemE+88];
	ld.shared.u64 	%rd96, [_ZN6thrust24THRUST_300001_SM_1000_NS8cuda_cub4core6detail5shmemE+96];
	setp.lt.f32 	%p160, %f209, %f85;
	mov.f32 	%f210, %f85;
	mov.u64 	%rd288, %rd96;
	@%p160 bra 	$L__BB9_113;
	setp.lt.f32 	%p161, %f85, %f209;
	mov.f32 	%f210, %f209;
	mov.u64 	%rd288, %rd287;
	@%p161 bra 	$L__BB9_113;
	setp.lt.s64 	%p162, %rd287, %rd96;
	selp.f32 	%f210, %f209, %f85, %p162;
	min.s64 	%rd288, %rd287, %rd96;
$L__BB9_113:
	setp.lt.s32 	%p163, %r3, 193;
	mov.f32 	%f211, %f210;
	mov.u64 	%rd289, %rd288;
	@%p163 bra 	$L__BB9_117;
	ld.shared.f32 	%f88, [_ZN6thrust24THRUST_300001_SM_1000_NS8cuda_cub4core6detail5shmemE+104];
	ld.shared.u64 	%rd99, [_ZN6thrust24THRUST_300001_SM_1000_NS8cuda_cub4core6detail5shmemE+112];
	setp.lt.f32 	%p164, %f210, %f88;
	mov.f32 	%f211, %f88;
	mov.u64 	%rd289, %rd99;
	@%p164 bra 	$L__BB9_117;
	setp.lt.f32 	%p165, %f88, %f210;
	mov.f32 	%f211, %f210;
	mov.u64 	%rd289, %rd288;
	@%p165 bra 	$L__BB9_117;
	setp.lt.s64 	%p166, %rd288, %rd99;
	selp.f32 	%f211, %f210, %f88, %p166;
	min.s64 	%rd289, %rd288, %rd99;
$L__BB9_117:
	setp.lt.s32 	%p167, %r3, 225;
	mov.f32 	%f241, %f211;
	mov.u64 	%rd323, %rd289;
	@%p167 bra 	$L__BB9_208;
	ld.shared.f32 	%f91, [_ZN6thrust24THRUST_300001_SM_1000_NS8cuda_cub4core6detail5shmemE+120];
	ld.shared.u64 	%rd102, [_ZN6thrust24THRUST_300001_SM_1000_NS8cuda_cub4core6detail5shmemE+128];
	setp.lt.f32 	%p168, %f211, %f91;
	mov.f32 	%f241, %f91;
	mov.u64 	%rd323, %rd102;
	@%p168 bra 	$L__BB9_208;
	setp.lt.f32 	%p169, %f91, %f211;
	mov.f32 	%f241, %f211;
	mov.u64 	%rd323, %rd289;
	@%p169 bra 	$L__BB9_208;
	setp.lt.s64 	%p170, %rd289, %rd102;
	selp.f32 	%f241, %f211, %f91, %p170;
	min.s64 	%rd323, %rd289, %rd102;
	bra.uni 	$L__BB9_208;
$L__BB9_121:
	mov.u32 	%r20, %tid.x;
	add.s64 	%rd104, %rd196, %rd4;
	cvt.u64.u32 	%rd105, %r20;
	add.s64 	%rd201, %rd105, %rd4;
	cvta.to.global.u64 	%rd202, %rd195;
	shl.b64 	%rd203, %rd201, 2;
	add.s64 	%rd204, %rd202, %rd203;
	ld.global.f32 	%f170, [%rd204];
	add.s32 	%r36, %r20, 256;
	cvt.u64.u32 	%rd205, %r36;
	ld.global.f32 	%f171, [%rd204+1024];
	add.s32 	%r37, %r20, 512;
	cvt.u64.u32 	%rd206, %r37;
	ld.global.f32 	%f172, [%rd204+2048];
	add.s32 	%r38, %r20, 768;
	cvt.u64.u32 	%rd207, %r38;
	ld.global.f32 	%f173, [%rd204+3072];
	or.b32  	%r39, %r20, 1024;
	cvt.u64.u32 	%rd106, %r39;
	add.s64 	%rd311, %rd104, %rd106;
	ld.global.f32 	%f229, [%rd204+4096];
	setp.geu.f32 	%p2, %f170, %f171;
	selp.f32 	%f174, %f170, %f171, %p2;
	selp.b64 	%rd208, %rd105, %rd205, %p2;
	setp.geu.f32 	%p3, %f174, %f172;
	selp.f32 	%f175, %f174, %f172, %p3;
	selp.b64 	%rd209, %rd208, %rd206, %p3;
	setp.geu.f32 	%p4, %f175, %f173;
	selp.f32 	%f94, %f175, %f173, %p4;
	selp.b64 	%rd108, %rd209, %rd207, %p4;
	setp.lt.f32 	%p5, %f94, %f229;
	@%p5 bra 	$L__BB9_123;
	setp.lt.f32 	%p6, %f229, %f94;
	setp.lt.u64 	%p7, %rd108, %rd106;
	or.pred  	%p8, %p6, %p7;
	selp.f32 	%f229, %f94, %f229, %p8;
	add.s64 	%rd210, %rd104, %rd108;
	selp.b64 	%rd311, %rd210, %rd311, %p8;
$L__BB9_123:
	setp.le.u64 	%p9, %rd198, %rd5;
	@%p9 bra 	$L__BB9_164;
	setp.ne.s32 	%p10, %r20, 0;
	@%p10 bra 	$L__BB9_126;
	atom.global.add.u64 	%rd211, [%rd1+8], 1280;
	add.s64 	%rd212, %rd211, %rd5;
	st.shared.u64 	[_ZN6thrust24THRUST_300001_SM_1000_NS8cuda_cub4core6detail5shmemE+152], %rd212;
$L__BB9_126:
	bar.sync 	0;
	ld.shared.u64 	%rd299, [_ZN6thrust24THRUST_300001_SM_1000_NS8cuda_cub4core6detail5shmemE+152];
	add.s64 	%rd213, %rd299, 1280;
	setp.gt.s64 	%p11, %rd213, %rd198;
	@%p11 bra 	$L__BB9_141;
	mov.f32 	%f213, %f229;
	mov.u64 	%rd292, %rd311;
$L__BB9_128:
	add.s64 	%rd214, %rd299, %rd105;
	cvta.to.global.u64 	%rd215, %rd195;
	shl.b64 	%rd216, %rd214, 2;
	add.s64 	%rd217, %rd215, %rd216;
	add.s64 	%rd293, %rd214, %rd196;
	ld.global.f32 	%f214, [%rd217];
	add.s64 	%rd294, %rd293, 256;
	ld.global.f32 	%f215, [%rd217+1024];
	add.s64 	%rd295, %rd293, 512;
	ld.global.f32 	%f216, [%rd217+2048];
	add.s64 	%rd296, %rd293, 768;
	ld.global.f32 	%f217, [%rd217+3072];
	add.s64 	%rd311, %rd293, 1024;
	ld.global.f32 	%f229, [%rd217+4096];
	setp.lt.f32 	%p12, %f213, %f214;
	@%p12 bra 	$L__BB9_130;
	setp.lt.f32 	%p13, %f214, %f213;
	setp.lt.s64 	%p14, %rd292, %rd293;
	or.pred  	%p15, %p13, %p14;
	selp.f32 	%f214, %f213, %f214, %p15;
	selp.b64 	%rd293, %rd292, %rd293, %p15;
$L__BB9_130:
	setp.lt.f32 	%p16, %f214, %f215;
	@%p16 bra 	$L__BB9_132;
	setp.lt.f32 	%p17, %f215, %f214;
	setp.lt.s64 	%p18, %rd293, %rd294;
	or.pred  	%p19, %p17, %p18;
	selp.f32 	%f215, %f214, %f215, %p19;
	selp.b64 	%rd294, %rd293, %rd294, %p19;
$L__BB9_132:
	setp.lt.f32 	%p20, %f215, %f216;
	@%p20 bra 	$L__BB9_134;
	setp.lt.f32 	%p21, %f216, %f215;
	setp.lt.s64 	%p22, %rd294, %rd295;
	or.pred  	%p23, %p21, %p22;
	selp.f32 	%f216, %f215, %f216, %p23;
	selp.b64 	%rd295, %rd294, %rd295, %p23;
$L__BB9_134:
	setp.lt.f32 	%p24, %f216, %f217;
	@%p24 bra 	$L__BB9_136;
	setp.lt.f32 	%p25, %f217, %f216;
	setp.lt.s64 	%p26, %rd295, %rd296;
	or.pred  	%p27, %p25, %p26;
	selp.f32 	%f217, %f216, %f217, %p27;
	selp.b64 	%rd296, %rd295, %rd296, %p27;
$L__BB9_136:
	setp.lt.f32 	%p28, %f217, %f229;
	@%p28 bra 	$L__BB9_138;
	setp.lt.f32 	%p29, %f229, %f217;
	setp.lt.s64 	%p30, %rd296, %rd311;
	or.pred  	%p31, %p29, %p30;
	selp.f32 	%f229, %f217, %f229, %p31;
	selp.b64 	%rd311, %rd296, %rd311, %p31;
$L__BB9_138:
	setp.ne.s32 	%p32, %r20, 0;
	bar.sync 	0;
	@%p32 bra 	$L__BB9_140;
	atom.global.add.u64 	%rd218, [%rd1+8], 1280;
	add.s64 	%rd219, %rd218, %rd5;
	st.shared.u64 	[_ZN6thrust24THRUST_300001_SM_1000_NS8cuda_cub4core6detail5shmemE+152], %rd219;
$L__BB9_140:
	bar.sync 	0;
	ld.shared.u64 	%rd299, [_ZN6thrust24THRUST_300001_SM_1000_NS8cuda_cub4core6detail5shmemE+152];
	add.s64 	%rd220, %rd299, 1280;
	setp.le.s64 	%p33, %rd220, %rd198;
	mov.f32 	%f213, %f229;
	mov.u64 	%rd292, %rd311;
	@%p33 bra 	$L__BB9_128;
$L__BB9_141:
	setp.le.s64 	%p34, %rd198, %rd299;
	@%p34 bra 	$L__BB9_164;
	cvt.u32.u64 	%r40, %rd299;
	cvt.u32.u64 	%r41, %rd198;
	sub.s32 	%r21, %r41, %r40;
	setp.ge.s32 	%p35, %r20, %r21;
	@%p35 bra 	$L__BB9_164;
	cvta.to.global.u64 	%rd132, %rd195;
	not.b32 	%r43, %r20;
	add.s32 	%r44, %r43, %r41;
	sub.s32 	%r22, %r44, %r40;
	and.b32  	%r46, %r22, 768;
	setp.eq.s32 	%p36, %r46, 768;
	mov.u32 	%r397, %r20;
	@%p36 bra 	$L__BB9_149;
	add.s64 	%rd222, %rd299, %rd105;
	add.s64 	%rd301, %rd222, %rd196;
	shl.b64 	%rd223, %rd222, 2;
	add.s64 	%rd300, %rd132, %rd223;
	shr.u32 	%r47, %r22, 8;
	add.s32 	%r48, %r47, 1;
	and.b32  	%r49, %r48, 3;
	neg.s32 	%r395, %r49;
	mov.u32 	%r397, %r20;
$L__BB9_145:
	.pragma "nounroll";
	mov.u64 	%rd137, %rd311;
	mov.f32 	%f114, %f229;
	ld.global.f32 	%f115, [%rd300];
	setp.lt.f32 	%p37, %f114, %f115;
	mov.f32 	%f229, %f115;
	mov.u64 	%rd311, %rd301;
	@%p37 bra 	$L__BB9_148;
	setp.lt.f32 	%p38, %f115, %f114;
	mov.f32 	%f229, %f114;
	mov.u64 	%rd311, %rd137;
	@%p38 bra 	$L__BB9_148;
	setp.lt.s64 	%p39, %rd137, %rd301;
	selp.f32 	%f229, %f114, %f115, %p39;
	min.s64 	%rd311, %rd137, %rd301;
$L__BB9_148:
	add.s32 	%r397, %r397, 256;
	add.s64 	%rd301, %rd301, 256;
	add.s64 	%rd300, %rd300, 1024;
	add.s32 	%r395, %r395, 1;
	setp.ne.s32 	%p40, %r395, 0;
	@%p40 bra 	$L__BB9_145;
$L__BB9_149:
	setp.lt.u32 	%p41, %r22, 768;
	@%p41 bra 	$L__BB9_164;
	add.s32 	%r398, %r397, 512;
$L__BB9_151:
	mov.u32 	%r30, %r398;
	add.s32 	%r50, %r30, -512;
	cvt.u64.u32 	%rd224, %r50;
	add.s64 	%rd225, %rd299, %rd224;
	shl.b64 	%rd226, %rd225, 2;
	add.s64 	%rd145, %rd132, %rd226;
	add.s64 	%rd146, %rd225, %rd196;
	ld.global.f32 	%f121, [%rd145];
	setp.lt.f32 	%p42, %f229, %f121;
	mov.f32 	%f225, %f121;
	mov.u64 	%rd307, %rd146;
	@%p42 bra 	$L__BB9_154;
	setp.lt.f32 	%p43, %f121, %f229;
	mov.f32 	%f225, %f229;
	mov.u64 	%rd307, %rd311;
	@%p43 bra 	$L__BB9_154;
	setp.lt.s64 	%p44, %rd311, %rd146;
	selp.f32 	%f225, %f229, %f121, %p44;
	min.s64 	%rd307, %rd311, %rd146;
$L__BB9_154:
	add.s32 	%r51, %r30, -256;
	cvt.u64.u32 	%rd227, %r51;
	add.s64 	%rd228, %rd299, %rd227;
	add.s64 	%rd149, %rd228, %rd196;
	ld.global.f32 	%f124, [%rd145+1024];
	setp.lt.f32 	%p45, %f225, %f124;
	mov.f32 	%f226, %f124;
	mov.u64 	%rd308, %rd149;
	@%p45 bra 	$L__BB9_157;
	setp.lt.f32 	%p46, %f124, %f225;
	mov.f32 	%f226, %f225;
	mov.u64 	%rd308, %rd307;
	@%p46 bra 	$L__BB9_157;
	setp.lt.s64 	%p47, %rd307, %rd149;
	selp.f32 	%f226, %f225, %f124, %p47;
	min.s64 	%rd308, %rd307, %rd149;
$L__BB9_157:
	cvt.u64.u32 	%rd229, %r30;
	add.s64 	%rd230, %rd299, %rd229;
	add.s64 	%rd152, %rd230, %rd196;
	ld.global.f32 	%f127, [%rd145+2048];
	setp.lt.f32 	%p48, %f226, %f127;
	mov.f32 	%f227, %f127;
	mov.u64 	%rd309, %rd152;
	@%p48 bra 	$L__BB9_160;
	setp.lt.f32 	%p49, %f127, %f226;
	mov.f32 	%f227, %f226;
	mov.u64 	%rd309, %rd308;
	@%p49 bra 	$L__BB9_160;
	setp.lt.s64 	%p50, %rd308, %rd152;
	selp.f32 	%f227, %f226, %f127, %p50;
	min.s64 	%rd309, %rd308, %rd152;
$L__BB9_160:
	add.s32 	%r52, %r30, 256;
	cvt.u64.u32 	%rd231, %r52;
	add.s64 	%rd232, %rd299, %rd231;
	add.s64 	%rd155, %rd232, %rd196;
	ld.global.f32 	%f130, [%rd145+3072];
	setp.lt.f32 	%p51, %f227, %f130;
	mov.f32 	%f229, %f130;
	mov.u64 	%rd311, %rd155;
	@%p51 bra 	$L__BB9_163;
	setp.lt.f32 	%p52, %f130, %f227;
	mov.f32 	%f229, %f227;
	mov.u64 	%rd311, %rd309;
	@%p52 bra 	$L__BB9_163;
	setp.lt.s64 	%p53, %rd309, %rd155;
	selp.f32 	%f229, %f227, %f130, %p53;
	min.s64 	%rd311, %rd309, %rd155;
$L__BB9_163:
	add.s32 	%r398, %r30, 1024;
	add.s32 	%r53, %r30, 512;
	setp.lt.s32 	%p54, %r53, %r21;
	@%p54 bra 	$L__BB9_151;
$L__BB9_164:
	// begin inline asm
	mov.u32 %r54, %laneid;
	// end inline asm
	mov.b32 	%r56, %f229;
	mov.b32 	%r72, 1;
	mov.b32 	%r73, 31;
	mov.b32 	%r74, -1;
	// begin inline asm
	shfl.sync.down.b32 %r55, %r56, %r72, %r73, %r74;
	// end inline asm
	mov.b32 	%f134, %r55;
	// begin inline asm
	shfl.sync.down.b32 %r60, %r61, %r72, %r73, %r74;
	// end inline asm
	mov.b64 	{%r66, %r71}, %rd311;
	// begin inline asm
	shfl.sync.down.b32 %r65, %r66, %r72, %r73, %r74;
	// end inline asm
	// begin inline asm
	shfl.sync.down.b32 %r70, %r71, %r72, %r73, %r74;
	// end inline asm
	mov.b64 	%rd159, {%r65, %r70};
	setp.gt.s32 	%p55, %r54, 30;
	mov.f32 	%f230, %f229;
	mov.u64 	%rd312, %rd311;
	@%p55 bra 	$L__BB9_168;
	setp.lt.f32 	%p56, %f229, %f134;
	mov.f32 	%f230, %f134;
	mov.u64 	%rd312, %rd159;
	@%p56 bra 	$L__BB9_168;
	setp.gt.f32 	%p57, %f229, %f134;
	mov.f32 	%f230, %f229;
	mov.u64 	%rd312, %rd311;
	@%p57 bra 	$L__BB9_168;
	setp.lt.s64 	%p58, %rd311, %rd159;
	selp.f32 	%f230, %f229, %f134, %p58;
	min.s64 	%rd312, %rd311, %rd159;
$L__BB9_168:
	mov.b32 	%r76, %f230;
	mov.b32 	%r92, 2;
	mov.b32 	%r93, 31;
	mov.b32 	%r94, -1;
	// begin inline asm
	shfl.sync.down.b32 %r75, %r76, %r92, %r93, %r94;
	// end inline asm
	mov.b32 	%f137, %r75;
	// begin inline asm
	shfl.sync.down.b32 %r80, %r81, %r92, %r93, %r94;
	// end inline asm
	mov.b64 	{%r86, %r91}, %rd312;
	// begin inline asm
	shfl.sync.down.b32 %r85, %r86, %r92, %r93, %r94;
	// end inline asm
	// begin inline asm
	shfl.sync.down.b32 %r90, %r91, %r92, %r93, %r94;
	// end inline asm
	mov.b64 	%rd162, {%r85, %r90};
	setp.gt.s32 	%p59, %r54, 29;
	mov.f32 	%f231, %f230;
	mov.u64 	%rd313, %rd312;
	@%p59 bra 	$L__BB9_172;
	setp.lt.f32 	%p60, %f230, %f137;
	mov.f32 	%f231, %f137;
	mov.u64 	%rd313, %rd162;
	@%p60 bra 	$L__BB9_172;
	setp.gt.f32 	%p61, %f230, %f137;
	mov.f32 	%f231, %f230;
	mov.u64 	%rd313, %rd312;
	@%p61 bra 	$L__BB9_172;
	setp.lt.s64 	%p62, %rd312, %rd162;
	selp.f32 	%f231, %f230, %f137, %p62;
	min.s64 	%rd313, %rd312, %rd162;
$L__BB9_172:
	mov.b32 	%r96, %f231;
	mov.b32 	%r112, 4;
	mov.b32 	%r113, 31;
	mov.b32 	%r114, -1;
	// begin inline asm
	shfl.sync.down.b32 %r95, %r96, %r112, %r113, %r114;
	// end inline asm
	mov.b32 	%f140, %r95;
	// begin inline asm
	shfl.sync.down.b32 %r100, %r101, %r112, %r113, %r114;
	// end inline asm
	mov.b64 	{%r106, %r111}, %rd313;
	// begin inline asm
	shfl.sync.down.b32 %r105, %r106, %r112, %r113, %r114;
	// end inline asm
	// begin inline asm
	shfl.sync.down.b32 %r110, %r111, %r112, %r113, %r114;
	// end inline asm
	mov.b64 	%rd165, {%r105, %r110};
	setp.gt.s32 	%p63, %r54, 27;
	mov.f32 	%f232, %f231;
	mov.u64 	%rd314, %rd313;
	@%p63 bra 	$L__BB9_176;
	setp.lt.f32 	%p64, %f231, %f140;
	mov.f32 	%f232, %f140;
	mov.u64 	%rd314, %rd165;
	@%p64 bra 	$L__BB9_176;
	setp.gt.f32 	%p65, %f231, %f140;
	mov.f32 	%f232, %f231;
	mov.u64 	%rd314, %rd313;
	@%p65 bra 	$L__BB9_176;
	setp.lt.s64 	%p66, %rd313, %rd165;
	selp.f32 	%f232, %f231, %f140, %p66;
	min.s64 	%rd314, %rd313, %rd165;
$L__BB9_176:
	mov.b32 	%r116, %f232;
	mov.b32 	%r132, 8;
	mov.b32 	%r133, 31;
	mov.b32 	%r134, -1;
	// begin inline asm
	shfl.sync.down.b32 %r115, %r116, %r132, %r133, %r134;
	// end inline asm
	mov.b32 	%f143, %r115;
	// begin inline asm
	shfl.sync.down.b32 %r120, %r121, %r132, %r133, %r134;
	// end inline asm
	mov.b64 	{%r126, %r131}, %rd314;
	// begin inline asm
	shfl.sync.down.b32 %r125, %r126, %r132, %r133, %r134;
	// end inline asm
	// begin inline asm
	shfl.sync.down.b32 %r130, %r131, %r132, %r133, %r134;
	// end inline asm
	mov.b64 	%rd168, {%r125, %r130};
	setp.gt.s32 	%p67, %r54, 23;
	mov.f32 	%f233, %f232;
	mov.u64 	%rd315, %rd314;
	@%p67 bra 	$L__BB9_180;
	setp.lt.f32 	%p68, %f232, %f143;
	mov.f32 	%f233, %f143;
	mov.u64 	%rd315, %rd168;
	@%p68 bra 	$L__BB9_180;
	setp.gt.f32 	%p69, %f232, %f143;
	mov.f32 	%f233, %f232;
	mov.u64 	%rd315, %rd314;
	@%p69 bra 	$L__BB9_180;
	setp.lt.s64 	%p70, %rd314, %rd168;
	selp.f32 	%f233, %f232, %f143, %p70;
	min.s64 	%rd315, %rd314, %rd168;
$L__BB9_180:
	mov.b32 	%r136, %f233;
	mov.b32 	%r152, 16;
	mov.b32 	%r153, 31;
	mov.b32 	%r154, -1;
	// begin inline asm
	shfl.sync.down.b32 %r135, %r136, %r152, %r153, %r154;
	// end inline asm
	mov.b32 	%f146, %r135;
	// begin inline asm
	shfl.sync.down.b32 %r140, %r141, %r152, %r153, %r154;
	// end inline asm
	mov.b64 	{%r146, %r151}, %rd315;
	// begin inline asm
	shfl.sync.down.b32 %r145, %r146, %r152, %r153, %r154;
	// end inline asm
	// begin inline asm
	shfl.sync.down.b32 %r150, %r151, %r152, %r153, %r154;
	// end inline asm
	mov.b64 	%rd171, {%r145, %r150};
	setp.gt.s32 	%p71, %r54, 15;
	mov.f32 	%f241, %f233;
	mov.u64 	%rd323, %rd315;
	@%p71 bra 	$L__BB9_184;
	setp.lt.f32 	%p72, %f233, %f146;
	mov.f32 	%f241, %f146;
	mov.u64 	%rd323, %rd171;
	@%p72 bra 	$L__BB9_184;
	setp.gt.f32 	%p73, %f233, %f146;
	mov.f32 	%f241, %f233;
	mov.u64 	%rd323, %rd315;
	@%p73 bra 	$L__BB9_184;
	setp.lt.s64 	%p74, %rd315, %rd171;
	selp.f32 	%f241, %f233, %f146, %p74;
	min.s64 	%rd323, %rd315, %rd171;
$L__BB9_184:
	setp.ne.s32 	%p75, %r54, 0;
	@%p75 bra 	$L__BB9_186;
	shr.u32 	%r155, %r20, 1;
	and.b32  	%r156, %r155, 496;
	mov.u32 	%r157, _ZN6thrust24THRUST_300001_SM_1000_NS8cuda_cub4core6detail5shmemE;
	add.s32 	%r158, %r157, %r156;
	st.shared.f32 	[%r158+8], %f241;
	st.shared.u64 	[%r158+16], %rd323;
$L__BB9_186:
	bar.sync 	0;
	setp.ne.s32 	%p76, %r20, 0;
	@%p76 bra 	$L__BB9_208;
	ld.shared.f32 	%f149, [_ZN6thrust24THRUST_300001_SM_1000_NS8cuda_cub4core6detail5shmemE+24];
	ld.shared.u64 	%rd174, [_ZN6thrust24THRUST_300001_SM_1000_NS8cuda_cub4core6detail5shmemE+32];
	setp.lt.f32 	%p77, %f241, %f149;
	mov.f32 	%f235, %f149;
	mov.u64 	%rd317, %rd174;
	@%p77 bra 	$L__BB9_190;
	setp.lt.f32 	%p78, %f149, %f241;
	mov.f32 	%f235, %f241;
	mov.u64 	%rd317, %rd323;
	@%p78 bra 	$L__BB9_190;
	setp.lt.s64 	%p79, %rd323, %rd174;
	selp.f32 	%f235, %f241, %f149, %p79;
	min.s64 	%rd317, %rd323, %rd174;
$L__BB9_190:
	ld.shared.f32 	%f152, [_ZN6thrust24THRUST_300001_SM_1000_NS8cuda_cub4core6detail5shmemE+40];
	ld.shared.u64 	%rd177, [_ZN6thrust24THRUST_300001_SM_1000_NS8cuda_cub4core6detail5shmemE+48];
	setp.lt.f32 	%p80, %f235, %f152;
	mov.f32 	%f236, %f152;
	mov.u64 	%rd318, %rd177;
	@%p80 bra 	$L__BB9_193;
	setp.lt.f32 	%p81, %f152, %f235;
	mov.f32 	%f236, %f235;
	mov.u64 	%rd318, %rd317;
	@%p81 bra 	$L__BB9_193;
	setp.lt.s64 	%p82, %rd317, %rd177;
	selp.f32 	%f236, %f235, %f152, %p82;
	min.s64 	%rd318, %rd317, %rd177;
$L__BB9_193:
	ld.shared.f32 	%f155, [_ZN6thrust24THRUST_300001_SM_1000_NS8cuda_cub4core6detail5shmemE+56];
	ld.shared.u64 	%rd180, [_ZN6thrust24THRUST_300001_SM_1000_NS8cuda_cub4core6detail5shmemE+64];
	setp.lt.f32 	%p83, %f236, %f155;
	mov.f32 	%f237, %f155;
	mov.u64 	%rd319, %rd180;
	@%p83 bra 	$L__BB9_196;
	setp.lt.f32 	%p84, %f155, %f236;
	mov.f32 	%f237, %f236;
	mov.u64 	%rd319, %rd318;
	@%p84 bra 	$L__BB9_196;
	setp.lt.s64 	%p85, %rd318, %rd180;
	selp.f32 	%f237, %f236, %f155, %p85;
	min.s64 	%rd319, %rd318, %rd180;
$L__BB9_196:
	ld.shared.f32 	%f158, [_ZN6thrust24THRUST_300001_SM_1000_NS8cuda_cub4core6detail5shmemE+72];
	ld.shared.u64 	%rd183, [_ZN6thrust24THRUST_300001_SM_1000_NS8cuda_cub4core6detail5shmemE+80];
	setp.lt.f32 	%p86, %f237, %f158;
	mov.f32 	%f238, %f158;
	mov.u64 	%rd320, %rd183;
	@%p86 bra 	$L__BB9_199;
	setp.lt.f32 	%p87, %f158, %f237;
	mov.f32 	%f238, %f237;
	mov.u64 	%rd320, %rd319;
	@%p87 bra 	$L__BB9_199;
	setp.lt.s64 	%p88, %rd319, %rd183;
	selp.f32 	%f238, %f237, %f158, %p88;
	min.s64 	%rd320, %rd319, %rd183;
$L__BB9_199:
	ld.shared.f32 	%f161, [_ZN6thrust24THRUST_300001_SM_1000_NS8cuda_cub4core6detail5shmemE+88];
	ld.shared.u64 	%rd186, [_ZN6thrust24THRUST_300001_SM_1000_NS8cuda_cub4core6detail5shmemE+96];
	setp.lt.f32 	%p89, %f238, %f161;
	mov.f32 	%f239, %f161;
	mov.u64 	%rd321, %rd186;
	@%p89 bra 	$L__BB9_202;
	setp.lt.f32 	%p90, %f161, %f238;
	mov.f32 	%f239, %f238;
	mov.u64 	%rd321, %rd320;
	@%p90 bra 	$L__BB9_202;
	setp.lt.s64 	%p91, %rd320, %rd186;
	selp.f32 	%f239, %f238, %f161, %p91;
	min.s64 	%rd321, %rd320, %rd186;
$L__BB9_202:
	ld.shared.f32 	%f164, [_ZN6thrust24THRUST_300001_SM_1000_NS8cuda_cub4core6detail5shmemE+104];
	ld.shared.u64 	%rd189, [_ZN6thrust24THRUST_300001_SM_1000_NS8cuda_cub4core6detail5shmemE+112];
	setp.lt.f32 	%p92, %f239, %f164;
	mov.f32 	%f240, %f164;
	mov.u64 	%rd322, %rd189;
	@%p92 bra 	$L__BB9_205;
	setp.lt.f32 	%p93, %f164, %f239;
	mov.f32 	%f240, %f239;
	mov.u64 	%rd322, %rd321;
	@%p93 bra 	$L__BB9_205;
	setp.lt.s64 	%p94, %rd321, %rd189;
	selp.f32 	%f240, %f239, %f164, %p94;
	min.s64 	%rd322, %rd321, %rd189;
$L__BB9_205:
	ld.shared.f32 	%f167, [_ZN6thrust24THRUST_300001_SM_1000_NS8cuda_cub4core6detail5shmemE+120];
	ld.shared.u64 	%rd192, [_ZN6thrust24THRUST_300001_SM_1000_NS8cuda_cub4core6detail5shmemE+128];
	setp.lt.f32 	%p95, %f240, %f167;
	mov.f32 	%f241, %f167;
	mov.u64 	%rd323, %rd192;
	@%p95 bra 	$L__BB9_208;
	setp.lt.f32 	%p96, %f167, %f240;
	mov.f32 	%f241, %f240;
	mov.u64 	%rd323, %rd322;
	@%p96 bra 	$L__BB9_208;
	setp.lt.s64 	%p97, %rd322, %rd192;
	selp.f32 	%f241, %f240, %f167, %p97;
	min.s64 	%rd323, %rd322, %rd192;
$L__BB9_208:
	mov.u32 	%r389, %tid.x;
	setp.ne.s32 	%p214, %r389, 0;
	@%p214 bra 	$L__BB9_210;
	ld.param.u64 	%rd254, [_ZN6thrust24THRUST_300001_SM_1000_NS8cuda_cub4core6detail13_kernel_agentINS1_8__reduce11ReduceAgentINS0_12zip_iteratorIN4cuda3std3__45tupleIJNS0_10device_ptrIfEENS0_17counting_iteratorIlNS0_11use_defaultESF_SF_EEEEEEEPNSB_IJflEEESJ_lNS1_9__extrema9arg_max_fIfl10comparatorEEEEJSI_SK_lN3cub18CUB_300001_SM_100013GridEvenShareIlEENSR_9GridQueueIyEESO_EEEvDpT0__param_1];
	cvta.to.global.u64 	%rd251, %rd254;
	mul.wide.u32 	%rd252, %r1, 16;
	add.s64 	%rd253, %rd251, %rd252;
	st.global.f32 	[%rd253], %f241;
	st.global.u64 	[%rd253+8], %rd323;
$L__BB9_210:
	ret;

}
	// .globl	_ZN6thrust24THRUST_300001_SM_1000_NS8cuda_cub4core6detail13_kernel_agentINS1_8__reduce10DrainAgentIlEEJN3cub18CUB_300001_SM_10009GridQueueIyEElEEEvDpT0_
.visible .entry _ZN6thrust24THRUST_300001_SM_1000_NS8cuda_cub4core6detail13_kernel_agentINS1_8__reduce10DrainAgentIlEEJN3cub18CUB_300001_SM_10009GridQueueIyEElEEEvDpT0_(
	.param .align 8 .b8 _ZN6thrust24THRUST_300001_SM_1000_NS8cuda_cub4core6detail13_kernel_agentINS1_8__reduce10DrainAgentIlEEJN3cub18CUB_300001_SM_10009GridQueueIyEElEEEvDpT0__param_0[8],
	.param .u64 _ZN6thrust24THRUST_300001_SM_1000_NS8cuda_cub4core6detail13_kernel_agentINS1_8__reduce10DrainAgentIlEEJN3cub18CUB_300001_SM_10009GridQueueIyEElEEEvDpT0__param_1
)
.maxntid 1
{
	.reg .b64 	%rd<5>;

	ld.param.u64 	%rd1, [_ZN6thrust24THRUST_300001_SM_1000_NS8cuda_cub4core6detail13_kernel_agentINS1_8__reduce10DrainAgentIlEEJN3cub18CUB_300001_SM_10009GridQueueIyEElEEEvDpT0__param_0];
	ld.param.u64 	%rd2, [_ZN6thrust24THRUST_300001_SM_1000_NS8cuda_cub4core6detail13_kernel_agentINS1_8__reduce10DrainAgentIlEEJN3cub18CUB_300001_SM_10009GridQueueIyEElEEEvDpT0__param_1];
	cvta.to.global.u64 	%rd3, %rd1;
	st.global.u64 	[%rd3], %rd2;
	mov.b64 	%rd4, 0;
	st.global.u64 	[%rd3+8], %rd4;
	ret;

}
	// .globl	_ZN6thrust24THRUST_300001_SM_1000_NS8cuda_cub4core6detail13_kernel_agentINS1_8__reduce11ReduceAgentIPN4cuda3std3__45tupleIJflEEESC_SB_lNS1_9__extrema9arg_max_fIfl10comparatorEEEEJSC_SC_iSG_EEEvDpT0_
.visible .entry _ZN6thrust24THRUST_300001_SM_1000_NS8cuda_cub4core6detail13_kernel_agentINS1_8__reduce11ReduceAgentIPN4cuda3std3__45tupleIJflEEESC_SB_lNS1_9__extrema9arg_max_fIfl10comparatorEEEEJSC_SC_iSG_EEEvDpT0_(
	.param .u64 .ptr .align 1 _ZN6thrust24THRUST_300001_SM_1000_NS8cuda_cub4core6detail13_kernel_agentINS1_8__reduce11ReduceAgentIPN4cuda3std3__45tupleIJflEEESC_SB_lNS1_9__extrema9arg_max_fIfl10comparatorEEEEJSC_SC_iSG_EEEvDpT0__param_0,
	.param .u64 .ptr .align 1 _ZN6thrust24THRUST_300001_SM_1000_NS8cuda_cub4core6detail13_kernel_agentINS1_8__reduce11ReduceAgentIPN4cuda3std3__45tupleIJflEEESC_SB_lNS1_9__extrema9arg_max_fIfl10comparatorEEEEJSC_SC_iSG_EEEvDpT0__param_1,
	.param .u32 _ZN6thrust24THRUST_300001_SM_1000_NS8cuda_cub4core6detail13_kernel_agentINS1_8__reduce11ReduceAgentIPN4cuda3std3__45tupleIJflEEESC_SB_lNS1_9__extrema9arg_max_fIfl10comparatorEEEEJSC_SC_iSG_EEEvDpT0__param_2,
	.param .align 1 .b8 _ZN6thrust24THRUST_300001_SM_1000_NS8cuda_cub4core6detail13_kernel_agentINS1_8__reduce11ReduceAgentIPN4cuda3std3__45tupleIJflEEESC_SB_lNS1_9__extrema9arg_max_fIfl10comparatorEEEEJSC_SC_iSG_EEEvDpT0__param_3[1]
)
.maxntid 256
{
	.reg .pred 	%p<264>;
	.reg .b32 	%r<436>;
	.reg .b32 	%f<293>;
	.reg .b64 	%rd<479>;

	ld.param.u64 	%rd236, [_ZN6thrust24THRUST_300001_SM_1000_NS8cuda_cub4core6detail13_kernel_agentINS1_8__reduce11ReduceAgentIPN4cuda3std3__45tupleIJflEEESC_SB_lNS1_9__extrema9arg_max_fIfl10comparatorEEEEJSC_SC_iSG_EEEvDpT0__param_0];
	ld.param.u32 	%r29, [_ZN6thrust24THRUST_300001_SM_1000_NS8cuda_cub4core6detail13_kernel_agentINS1_8__reduce11ReduceAgentIPN4cuda3std3__45tupleIJflEEESC_SB_lNS1_9__extrema9arg_max_fIfl10comparatorEEEEJSC_SC_iSG_EEEvDpT0__param_2];
	cvt.s64.s32 	%rd1, %r29;
	setp.eq.s32 	%p1, %r29, 0;
	@%p1 bra 	$L__BB11_234;
	setp.gt.s32 	%p2, %r29, 1279;
	@%p2 bra 	$L__BB11_121;
	mov.u32 	%r1, %tid.x;
	setp.ge.s32 	%p147, %r1, %r29;
	mov.f32 	%f224, 0f00000000;
	mov.b64 	%rd402, 0;
	mov.u32 	%r430, %r1;
	@%p147 bra 	$L__BB11_4;
	mul.wide.u32 	%rd366, %r1, 16;
	add.s64 	%rd363, %rd236, %rd366;
	// begin inline asm
	ld.global.nc.u64 %rd362, [%rd363];
	// end inline asm
	mov.b64 	{%r191, %r192}, %rd362;
	mov.b32 	%f224, %r191;
	add.s64 	%rd365, %rd363, 8;
	// begin inline asm
	ld.global.nc.u64 %rd402, [%rd365];
	// end inline asm
	add.s32 	%r430, %r1, 256;
$L__BB11_4:
	setp.ge.s32 	%p148, %r430, %r29;
	@%p148 bra 	$L__BB11_25;
	not.b32 	%r193, %r430;
	add.s32 	%r4, %r29, %r193;
	and.b32  	%r194, %r4, 768;
	setp.eq.s32 	%p149, %r194, 768;
	@%p149 bra 	$L__BB11_11;
	mul.wide.u32 	%rd368, %r430, 16;
	add.s64 	%rd393, %rd236, %rd368;
	shr.u32 	%r195, %r4, 8;
	add.s32 	%r196, %r195, 1;
	and.b32  	%r197, %r196, 3;
	neg.s32 	%r428, %r197;
$L__BB11_7:
	.pragma "nounroll";
	mov.u64 	%rd6, %rd402;
	mov.f32 	%f3, %f224;
	// begin inline asm
	ld.global.nc.u64 %rd369, [%rd393];
	// end inline asm
	mov.b64 	{%r198, %r199}, %rd369;
	mov.b32 	%f4, %r198;
	add.s64 	%rd372, %rd393, 8;
	// begin inline asm
	ld.global.nc.u64 %rd371, [%rd372];
	// end inline asm
	setp.lt.f32 	%p150, %f3, %f4;
	mov.u64 	%rd402, %rd371;
	mov.f32 	%f224, %f4;
	@%p150 bra 	$L__BB11_10;
	setp.lt.f32 	%p151, %f4, %f3;
	mov.u64 	%rd402, %rd6;
	mov.f32 	%f224, %f3;
	@%p151 bra 	$L__BB11_10;
	setp.lt.s64 	%p152, %rd6, %rd371;
	min.s64 	%rd402, %rd6, %rd371;
	selp.f32 	%f224, %f3, %f4, %p152;
$L__BB11_10:
	add.s32 	%r430, %r430, 256;
	add.s64 	%rd393, %rd393, 4096;
	add.s32 	%r428, %r428, 1;
	setp.ne.s32 	%p153, %r428, 0;
	@%p153 bra 	$L__BB11_7;
$L__BB11_11:
	setp.lt.u32 	%p154, %r4, 768;
	@%p154 bra 	$L__BB11_25;
$L__BB11_12:
	mul.wide.s32 	%rd377, %r430, 16;
	add.s64 	%rd374, %rd236, %rd377;
	// begin inline asm
	ld.global.nc.u64 %rd373, [%rd374];
	// end inline asm
	mov.b64 	{%r200, %r201}, %rd373;
	mov.b32 	%f10, %r200;
	add.s64 	%rd376, %rd374, 8;
	// begin inline asm
	ld.global.nc.u64 %rd375, [%rd376];
	// end inline asm
	setp.lt.f32 	%p155, %f224, %f10;
	mov.u64 	%rd399, %rd375;
	mov.f32 	%f221, %f10;
	@%p155 bra 	$L__BB11_15;
	setp.lt.f32 	%p156, %f10, %f224;
	mov.u64 	%rd399, %rd402;
	mov.f32 	%f221, %f224;
	@%p156 bra 	$L__BB11_15;
	setp.lt.s64 	%p157, %rd402, %rd375;
	min.s64 	%rd399, %rd402, %rd375;
	selp.f32 	%f221, %f224, %f10, %p157;
$L__BB11_15:
	add.s64 	%rd379, %rd374, 4096;
	// begin inline asm
	ld.global.nc.u64 %rd378, [%rd379];
	// end inline asm
	mov.b64 	{%r202, %r203}, %rd378;
	mov.b32 	%f13, %r202;
	add.s64 	%rd381, %rd374, 4104;
	// begin inline asm
	ld.global.nc.u64 %rd380, [%rd381];
	// end inline asm
	setp.lt.f32 	%p158, %f221, %f13;
	mov.u64 	%rd400, %rd380;
	mov.f32 	%f222, %f13;
	@%p158 bra 	$L__BB11_18;
	setp.lt.f32 	%p159, %f13, %f221;
	mov.u64 	%rd400, %rd399;
	mov.f32 	%f222, %f221;
	@%p159 bra 	$L__BB11_18;
	setp.lt.s64 	%p160, %rd399, %rd380;
	min.s64 	%rd400, %rd399, %rd380;
	selp.f32 	%f222, %f221, %f13, %p160;
$L__BB11_18:
	add.s64 	%rd383, %rd374, 8192;
	// begin inline asm
	ld.global.nc.u64 %rd382, [%rd383];
	// end inline asm
	mov.b64 	{%r204, %r205}, %rd382;
	mov.b32 	%f16, %r204;
	add.s64 	%rd385, %rd374, 8200;
	// begin inline asm
	ld.global.nc.u64 %rd384, [%rd385];
	// end inline asm
	setp.lt.f32 	%p161, %f222, %f16;
	mov.u64 	%rd401, %rd384;
	mov.f32 	%f223, %f16;
	@%p161 bra 	$L__BB11_21;
	setp.lt.f32 	%p162, %f16, %f222;
	mov.u64 	%rd401, %rd400;
	mov.f32 	%f223, %f222;
	@%p162 bra 	$L__BB11_21;
	setp.lt.s64 	%p163, %rd400, %rd384;
	min.s64 	%rd401, %rd400, %rd384;
	selp.f32 	%f223, %f222, %f16, %p163;
$L__BB11_21:
	add.s64 	%rd387, %rd374, 12288;
	// begin inline asm
	ld.global.nc.u64 %rd386, [%rd387];
	// end inline asm
	mov.b64 	{%r206, %r207}, %rd386;
	mov.b32 	%f19, %r206;
	add.s64 	%rd389, %rd374, 12296;
	// begin inline asm
	ld.global.nc.u64 %rd388, [%rd389];
	// end inline asm
	setp.lt.f32 	%p164, %f223, %f19;
	mov.u64 	%rd402, %rd388;
	mov.f32 	%f224, %f19;
	@%p164 bra 	$L__BB11_24;
	setp.lt.f32 	%p165, %f19, %f223;
	mov.u64 	%rd402, %rd401;
	mov.f32 	%f224, %f223;
	@%p165 bra 	$L__BB11_24;
	setp.lt.s64 	%p166, %rd401, %rd388;
	min.s64 	%rd402, %rd401, %rd388;
	selp.f32 	%f224, %f223, %f19, %p166;
$L__BB11_24:
	add.s32 	%r430, %r430, 1024;
	setp.lt.s32 	%p167, %r430, %r29;
	@%p167 bra 	$L__BB11_12;
$L__BB11_25:
	setp.lt.s32 	%p168, %r29, 256;
	@%p168 bra 	$L__BB11_70;
	// begin inline asm
	mov.u32 %r321, %laneid;
	// end inline asm
	mov.b32 	%r323, %f224;
	mov.b32 	%r339, 1;
	mov.b32 	%r340, 31;
	mov.b32 	%r341, -1;
	// begin inline asm
	shfl.sync.down.b32 %r322, %r323, %r339, %r340, %r341;
	// end inline asm
	mov.b32 	%f23, %r322;
	// begin inline asm
	shfl.sync.down.b32 %r327, %r328, %r339, %r340, %r341;
	// end inline asm
	mov.b64 	{%r333, %r338}, %rd402;
	// begin inline asm
	shfl.sync.down.b32 %r332, %r333, %r339, %r340, %r341;
	// end inline asm
	// begin inline asm
	shfl.sync.down.b32 %r337, %r338, %r339, %r340, %r341;
	// end inline asm
	mov.b64 	%rd28, {%r332, %r337};
	setp.gt.s32 	%p220, %r321, 30;
	mov.u64 	%rd404, %rd402;
	mov.f32 	%f226, %f224;
	@%p220 bra 	$L__BB11_30;
	setp.lt.f32 	%p221, %f224, %f23;
	mov.u64 	%rd404, %rd28;
	mov.f32 	%f226, %f23;
	@%p221 bra 	$L__BB11_30;
	setp.gt.f32 	%p222, %f224, %f23;
	mov.u64 	%rd404, %rd402;
	mov.f32 	%f226, %f224;
	@%p222 bra 	$L__BB11_30;
	setp.lt.s64 	%p223, %rd402, %rd28;
	min.s64 	%rd404, %rd402, %rd28;
	selp.f32 	%f226, %f224, %f23, %p223;
$L__BB11_30:
	mov.b32 	%r343, %f226;
	mov.b32 	%r359, 2;
	mov.b32 	%r360, 31;
	mov.b32 	%r361, -1;
	// begin inline asm
	shfl.sync.down.b32 %r342, %r343, %r359, %r360, %r361;
	// end inline asm
	mov.b32 	%f26, %r342;
	// begin inline asm
	shfl.sync.down.b32 %r347, %r348, %r359, %r360, %r361;
	// end inline asm
	mov.b64 	{%r353, %r358}, %rd404;
	// begin inline asm
	shfl.sync.down.b32 %r352, %r353, %r359, %r360, %r361;
	// end inline asm
	// begin inline asm
	shfl.sync.down.b32 %r357, %r358, %r359, %r360, %r361;
	// end inline asm
	mov.b64 	%rd31, {%r352, %r357};
	setp.gt.s32 	%p224, %r321, 29;
	mov.u64 	%rd405, %rd404;
	mov.f32 	%f227, %f226;
	@%p224 bra 	$L__BB11_34;
	setp.lt.f32 	%p225, %f226, %f26;
	mov.u64 	%rd405, %rd31;
	mov.f32 	%f227, %f26;
	@%p225 bra 	$L__BB11_34;
	setp.gt.f32 	%p226, %f226, %f26;
	mov.u64 	%rd405, %rd404;
	mov.f32 	%f227, %f226;
	@%p226 bra 	$L__BB11_34;
	setp.lt.s64 	%p227, %rd404, %rd31;
	min.s64 	%rd405, %rd404, %rd31;
	selp.f32 	%f227, %f226, %f26, %p227;
$L__BB11_34:
	mov.b32 	%r363, %f227;
	mov.b32 	%r379, 4;
	mov.b32 	%r380, 31;
	mov.b32 	%r381, -1;
	// begin inline asm
	shfl.sync.down.b32 %r362, %r363, %r379, %r380, %r381;
	// end inline asm
	mov.b32 	%f29, %r362;
	// begin inline asm
	shfl.sync.down.b32 %r367, %r368, %r379, %r380, %r381;
	// end inline asm
	mov.b64 	{%r373, %r378}, %rd405;
	// begin inline asm
	shfl.sync.down.b32 %r372, %r373, %r379, %r380, %r381;
	// end inline asm
	// begin inline asm
	shfl.sync.down.b32 %r377, %r378, %r379, %r380, %r381;
	// end inline asm
	mov.b64 	%rd34, {%r372, %r377};
	setp.gt.s32 	%p228, %r321, 27;
	mov.u64 	%rd406, %rd405;
	mov.f32 	%f228, %f227;
	@%p228 bra 	$L__BB11_38;
	setp.lt.f32 	%p229, %f227, %f29;
	mov.u64 	%rd406, %rd34;
	mov.f32 	%f228, %f29;
	@%p229 bra 	$L__BB11_38;
	setp.gt.f32 	%p230, %f227, %f29;
	mov.u64 	%rd406, %rd405;
	mov.f32 	%f228, %f227;
	@%p230 bra 	$L__BB11_38;
	setp.lt.s64 	%p231, %rd405, %rd34;
	min.s64 	%rd406, %rd405, %rd34;
	selp.f32 	%f228, %f227, %f29, %p231;
$L__BB11_38:
	mov.b32 	%r383, %f228;
	mov.b32 	%r399, 8;
	mov.b32 	%r400, 31;
	mov.b32 	%r401, -1;
	// begin inline asm
	shfl.sync.down.b32 %r382, %r383, %r399, %r400, %r401;
	// end inline asm
	mov.b32 	%f32, %r382;
	// begin inline asm
	shfl.sync.down.b32 %r387, %r388, %r399, %r400, %r401;
	// end inline asm
	mov.b64 	{%r393, %r398}, %rd406;
	// begin inline asm
	shfl.sync.down.b32 %r392, %r393, %r399, %r400, %r401;
	// end inline asm
	// begin inline asm
	shfl.sync.down.b32 %r397, %r398, %r399, %r400, %r401;
	// end inline asm
	mov.b64 	%rd37, {%r392, %r397};
	setp.gt.s32 	%p232, %r321, 23;
	mov.u64 	%rd407, %rd406;
	mov.f32 	%f229, %f228;
	@%p232 bra 	$L__BB11_42;
	setp.lt.f32 	%p233, %f228, %f32;
	mov.u64 	%rd407, %rd37;
	mov.f32 	%f229, %f32;
	@%p233 bra 	$L__BB11_42;
	setp.gt.f32 	%p234, %f228, %f32;
	mov.u64 	%rd407, %rd406;
	mov.f32 	%f229, %f228;
	@%p234 bra 	$L__BB11_42;
	setp.lt.s64 	%p235, %rd406, %rd37;
	min.s64 	%rd407, %rd406, %rd37;
	selp.f32 	%f229, %f228, %f32, %p235;
$L__BB11_42:
	mov.b32 	%r403, %f229;
	mov.b32 	%r419, 16;
	mov.b32 	%r420, 31;
	mov.b32 	%r421, -1;
	// begin inline asm
	shfl.sync.down.b32 %r402, %r403, %r419, %r420, %r421;
	// end inline asm
	mov.b32 	%f35, %r402;
	// begin inline asm
	shfl.sync.down.b32 %r407, %r408, %r419, %r420, %r421;
	// end inline asm
	mov.b64 	{%r413, %r418}, %rd407;
	// begin inline asm
	shfl.sync.down.b32 %r412, %r413, %r419, %r420, %r421;
	// end inline asm
	// begin inline asm
	shfl.sync.down.b32 %r417, %r418, %r419, %r420, %r421;
	// end inline asm
	mov.b64 	%rd40, {%r412, %r417};
	setp.gt.s32 	%p236, %r321, 15;
	mov.u64 	%rd478, %rd407;
	mov.f32 	%f292, %f229;
	@%p236 bra 	$L__BB11_46;
	setp.lt.f32 	%p237, %f229, %f35;
	mov.u64 	%rd478, %rd40;
	mov.f32 	%f292, %f35;
	@%p237 bra 	$L__BB11_46;
	setp.gt.f32 	%p238, %f229, %f35;
	mov.u64 	%rd478, %rd407;
	mov.f32 	%f292, %f229;
	@%p238 bra 	$L__BB11_46;
	setp.lt.s64 	%p239, %rd407, %rd40;
	min.s64 	%rd478, %rd407, %rd40;
	selp.f32 	%f292, %f229, %f35, %p239;
$L__BB11_46:
	setp.ne.s32 	%p240, %r321, 0;
	@%p240 bra 	$L__BB11_48;
	shr.u32 	%r422, %r1, 1;
	and.b32  	%r423, %r422, 496;
	mov.u32 	%r424, _ZN6thrust24THRUST_300001_SM_1000_NS8cuda_cub4core6detail5shmemE;
	add.s32 	%r425, %r424, %r423;
	st.shared.f32 	[%r425+8], %f292;
	st.shared.u64 	[%r425+16], %rd478;
$L__BB11_48:
	bar.sync 	0;
	setp.ne.s32 	%p241, %r1, 0;
	@%p241 bra 	$L__BB11_232;
	ld.shared.f32 	%f38, [_ZN6thrust24THRUST_300001_SM_1000_NS8cuda_cub4core6detail5shmemE+24];
	ld.shared.u64 	%rd43, [_ZN6thrust24THRUST_300001_SM_1000_NS8cuda_cub4core6detail5shmemE+32];
	setp.lt.f32 	%p242, %f292, %f38;
	mov.u64 	%rd409, %rd43;
	mov.f32 	%f231, %f38;
	@%p242 bra 	$L__BB11_52;
	setp.lt.f32 	%p243, %f38, %f292;
	mov.u64 	%rd409, %rd478;
	mov.f32 	%f231, %f292;
	@%p243 bra 	$L__BB11_52;
	setp.lt.s64 	%p244, %rd478, %rd43;
	min.s64 	%rd409, %rd478, %rd43;
	selp.f32 	%f231, %f292, %f38, %p244;
$L__BB11_52:
	ld.shared.f32 	%f41, [_ZN6thrust24THRUST_300001_SM_1000_NS8cuda_cub4core6detail5shmemE+40];
	ld.shared.u64 	%rd46, [_ZN6thrust24THRUST_300001_SM_1000_NS8cuda_cub4core6detail5shmemE+48];
	setp.lt.f32 	%p245, %f231, %f41;
	mov.u64 	%rd410, %rd46;
	mov.f32 	%f232, %f41;
	@%p245 bra 	$L__BB11_55;
	setp.lt.f32 	%p246, %f41, %f231;
	mov.u64 	%rd410, %rd409;
	mov.f32 	%f232, %f231;
	@%p246 bra 	$L__BB11_55;
	setp.lt.s64 	%p247, %rd409, %rd46;
	min.s64 	%rd410, %rd409, %rd46;
	selp.f32 	%f232, %f231, %f41, %p247;
$L__BB11_55:
	ld.shared.f32 	%f44, [_ZN6thrust24THRUST_300001_SM_1000_NS8cuda_cub4core6detail5shmemE+56];
	ld.shared.u64 	%rd49, [_ZN6thrust24THRUST_300001_SM_1000_NS8cuda_cub4core6detail5shmemE+64];
	setp.lt.f32 	%p248, %f232, %f44;
	mov.u64 	%rd411, %rd49;
	mov.f32 	%f233, %f44;
	@%p248 bra 	$L__BB11_58;
	setp.lt.f32 	%p249, %f44, %f232;
	mov.u64 	%rd411, %rd410;
	mov.f32 	%f233, %f232;
	@%p249 bra 	$L__BB11_58;
	setp.lt.s64 	%p250, %rd410, %rd49;
	min.s64 	%rd411, %rd410, %rd49;
	selp.f32 	%f233, %f232, %f44, %p250;
$L__BB11_58:
	ld.shared.f32 	%f47, [_ZN6thrust24THRUST_300001_SM_1000_NS8cuda_cub4core6detail5shmemE+72];
	ld.shared.u64 	%rd52, [_ZN6thrust24THRUST_300001_SM_1000_NS8cuda_cub4core6detail5shmemE+80];
	setp.lt.f32 	%p251, %f233, %f47;
	mov.u64 	%rd412, %rd52;
	mov.f32 	%f234, %f47;
	@%p251 bra 	$L__BB11_61;
	setp.lt.f32 	%p252, %f47, %f233;
	mov.u64 	%rd412, %rd411;
	mov.f32 	%f234, %f233;
	@%p252 bra 	$L__BB11_61;
	setp.lt.s64 	%p253, %rd411, %rd52;
	min.s64 	%rd412, %rd411, %rd52;
	selp.f32 	%f234, %f233, %f47, %p253;
$L__BB11_61:
	ld.shared.f32 	%f50, [_ZN6thrust24THRUST_300001_SM_1000_NS8cuda_cub4core6detail5shmemE+88];
	ld.shared.u64 	%rd55, [_ZN6thrust24THRUST_300001_SM_1000_NS8cuda_cub4core6detail5shmemE+96];
	setp.lt.f32 	%p254, %f234, %f50;
	mov.u64 	%rd413, %rd55;
	mov.f32 	%f235, %f50;
	@%p254 bra 	$L__BB11_64;
	setp.lt.f32 	%p255, %f50, %f234;
	mov.u64 	%rd413, %rd412;
	mov.f32 	%f235, %f234;
	@%p255 bra 	$L__BB11_64;
	setp.lt.s64 	%p256, %rd412, %rd55;
	min.s64 	%rd413, %rd412, %rd55;
	selp.f32 	%f235, %f234, %f50, %p256;
$L__BB11_64:
	ld.shared.f32 	%f53, [_ZN6thrust24THRUST_300001_SM_1000_NS8cuda_cub4core6detail5shmemE+104];
	ld.shared.u64 	%rd58, [_ZN6thrust24THRUST_300001_SM_1000_NS8cuda_cub4core6detail5shmemE+112];
	setp.lt.f32 	%p257, %f235, %f53;
	mov.u64 	%rd414, %rd58;
	mov.f32 	%f236, %f53;
	@%p257 bra 	$L__BB11_67;
	setp.lt.f32 	%p258, %f53, %f235;
	mov.u64 	%rd414, %rd413;
	mov.f32 	%f236, %f235;
	@%p258 bra 	$L__BB11_67;
	setp.lt.s64 	%p259, %rd413, %rd58;
	min.s64 	%rd414, %rd413, %rd58;
	selp.f32 	%f236, %f235, %f53, %p259;
$L__BB11_67:
	ld.shared.f32 	%f56, [_ZN6thrust24THRUST_300001_SM_1000_NS8cuda_cub4core6detail5shmemE+120];
	ld.shared.u64 	%rd61, [_ZN6thrust24THRUST_300001_SM_1000_NS8cuda_cub4core6detail5shmemE+128];
	setp.lt.f32 	%p260, %f236, %f56;
	mov.f32 	%f292, %f56;
	mov.u64 	%rd478, %rd61;
	@%p260 bra 	$L__BB11_232;
	setp.lt.f32 	%p261, %f56, %f236;
	mov.f32 	%f292, %f236;
	mov.u64 	%rd478, %rd414;
	@%p261 bra 	$L__BB11_232;
	setp.lt.s64 	%p262, %rd414, %rd61;
	min.s64 	%rd478, %rd414, %rd61;
	selp.f32 	%f292, %f236, %f56, %p262;
	bra.uni 	$L__BB11_232;
$L__BB11_70:
	// begin inline asm
	mov.u32 %r208, %laneid;
	// end inline asm
	and.b32  	%r229, %r1, 992;
	add.s32 	%r230, %r229, 32;
	setp.gt.s32 	%p169, %r230, %r29;
	not.b32 	%r231, %r229;
	add.s32 	%r232, %r29, %r231;
	selp.b32 	%r227, %r232, 31, %p169;
	mov.b32 	%r210, %f224;
	mov.b32 	%r226, 1;
	mov.b32 	%r228, -1;
	// begin inline asm
	shfl.sync.down.b32 %r209, %r210, %r226, %r227, %r228;
	// end inline asm
	mov.b32 	%f58, %r209;
	// begin inline asm
	shfl.sync.down.b32 %r214, %r215, %r226, %r227, %r228;
	// end inline asm
	mov.b64 	{%r220, %r225}, %rd402;
	// begin inline asm
	shfl.sync.down.b32 %r219, %r220, %r226, %r227, %r228;
	// end inline asm
	// begin inline asm
	shfl.sync.down.b32 %r224, %r225, %r226, %r227, %r228;
	// end inline asm
	mov.b64 	%rd63, {%r219, %r224};
	setp.ge.s32 	%p170, %r208, %r227;
	mov.u64 	%rd415, %rd402;
	mov.f32 	%f237, %f224;
	@%p170 bra 	$L__BB11_74;
	setp.lt.f32 	%p171, %f224, %f58;
	mov.u64 	%rd415, %rd63;
	mov.f32 	%f237, %f58;
	@%p171 bra 	$L__BB11_74;
	setp.gt.f32 	%p172, %f224, %f58;
	mov.u64 	%rd415, %rd402;
	mov.f32 	%f237, %f224;
	@%p172 bra 	$L__BB11_74;
	setp.lt.s64 	%p173, %rd402, %rd63;
	min.s64 	%rd415, %rd402, %rd63;
	selp.f32 	%f237, %f224, %f58, %p173;
$L__BB11_74:
	mov.b32 	%r234, %f237;
	mov.b32 	%r250, 2;
	mov.b32 	%r252, -1;
	// begin inline asm
	shfl.sync.down.b32 %r233, %r234, %r250, %r227, %r252;
	// end inline asm
	mov.b32 	%f61, %r233;
	// begin inline asm
	shfl.sync.down.b32 %r238, %r239, %r250, %r227, %r252;
	// end inline asm
	mov.b64 	{%r244, %r249}, %rd415;
	// begin inline asm
	shfl.sync.down.b32 %r243, %r244, %r250, %r227, %r252;
	// end inline asm
	// begin inline asm
	shfl.sync.down.b32 %r248, %r249, %r250, %r227, %r252;
	// end inline asm
	mov.b64 	%rd66, {%r243, %r248};
	add.s32 	%r253, %r208, 2;
	setp.gt.s32 	%p174, %r253, %r227;
	mov.u64 	%rd416, %rd415;
	mov.f32 	%f238, %f237;
	@%p174 bra 	$L__BB11_78;
	setp.lt.f32 	%p175, %f237, %f61;
	mov.u64 	%rd416, %rd66;
	mov.f32 	%f238, %f61;
	@%p175 bra 	$L__BB11_78;
	setp.gt.f32 	%p176, %f237, %f61;
	mov.u64 	%rd416, %rd415;
	mov.f32 	%f238, %f237;
	@%p176 bra 	$L__BB11_78;
	setp.lt.s64 	%p177, %rd415, %rd66;
	min.s64 	%rd416, %rd415, %rd66;
	selp.f32 	%f238, %f237, %f61, %p177;
$L__BB11_78:
	mov.b32 	%r255, %f238;
	mov.b32 	%r271, 4;
	mov.b32 	%r273, -1;
	// begin inline asm
	shfl.sync.down.b32 %r254, %r255, %r271, %r227, %r273;
	// end inline asm
	mov.b32 	%f64, %r254;
	// begin inline asm
	shfl.sync.down.b32 %r259, %r260, %r271, %r227, %r273;
	// end inline asm
	mov.b64 	{%r265, %r270}, %rd416;
	// begin inline asm
	shfl.sync.down.b32 %r264, %r265, %r271, %r227, %r273;
	// end inline asm
	// begin inline asm
	shfl.sync.down.b32 %r269, %r270, %r271, %r227, %r273;
	// end inline asm
	mov.b64 	%rd69, {%r264, %r269};
	add.s32 	%r274, %r208, 4;
	setp.gt.s32 	%p178, %r274, %r227;
	mov.u64 	%rd417, %rd416;
	mov.f32 	%f239, %f238;
	@%p178 bra 	$L__BB11_82;
	setp.lt.f32 	%p179, %f238, %f64;
	mov.u64 	%rd417, %rd69;
	mov.f32 	%f239, %f64;
	@%p179 bra 	$L__BB11_82;
	setp.gt.f32 	%p180, %f238, %f64;
	mov.u64 	%rd417, %rd416;
	mov.f32 	%f239, %f238;
	@%p180 bra 	$L__BB11_82;
	setp.lt.s64 	%p181, %rd416, %rd69;
	min.s64 	%rd417, %rd416, %rd69;
	selp.f32 	%f239, %f238, %f64, %p181;
$L__BB11_82:
	mov.b32 	%r276, %f239;
	mov.b32 	%r292, 8;
	mov.b32 	%r294, -1;
	// begin inline asm
	shfl.sync.down.b32 %r275, %r276, %r292, %r227, %r294;
	// end inline asm
	mov.b32 	%f67, %r275;
	// begin inline asm
	shfl.sync.down.b32 %r280, %r281, %r292, %r227, %r294;
	// end inline asm
	mov.b64 	{%r286, %r291}, %rd417;
	// begin inline asm
	shfl.sync.down.b32 %r285, %r286, %r292, %r227, %r294;
	// end inline asm
	// begin inline asm
	shfl.sync.down.b32 %r290, %r291, %r292, %r227, %r294;
	// end inline asm
	mov.b64 	%rd72, {%r285, %r290};
	add.s32 	%r295, %r208, 8;
	setp.gt.s32 	%p182, %r295, %r227;
	mov.u64 	%rd418, %rd417;
	mov.f32 	%f240, %f239;
	@%p182 bra 	$L__BB11_86;
	setp.lt.f32 	%p183, %f239, %f67;
	mov.u64 	%rd418, %rd72;
	mov.f32 	%f240, %f67;
	@%p183 bra 	$L__BB11_86;
	setp.gt.f32 	%p184, %f239, %f67;
	mov.u64 	%rd418, %rd417;
	mov.f32 	%f240, %f239;
	@%p184 bra 	$L__BB11_86;
	setp.lt.s64 	%p185, %rd417, %rd72;
	min.s64 	%rd418, %rd417, %rd72;
	selp.f32 	%f240, %f239, %f67, %p185;
$L__BB11_86:
	mov.b32 	%r297, %f240;
	mov.b32 	%r313, 16;
	mov.b32 	%r315, -1;
	// begin inline asm
	shfl.sync.down.b32 %r296, %r297, %r313, %r227, %r315;
	// end inline asm
	mov.b32 	%f70, %r296;
	// begin inline asm
	shfl.sync.down.b32 %r301, %r302, %r313, %r227, %r315;
	// end inline asm
	mov.b64 	{%r307, %r312}, %rd418;
	// begin inline asm
	shfl.sync.down.b32 %r306, %r307, %r313, %r227, %r315;
	// end inline asm
	// begin inline asm
	shfl.sync.down.b32 %r311, %r312, %r313, %r227, %r315;
	// end inline asm
	mov.b64 	%rd75, {%r306, %r311};
	add.s32 	%r316, %r208, 16;
	setp.gt.s32 	%p186, %r316, %r227;
	mov.u64 	%rd478, %rd418;
	mov.f32 	%f292, %f240;
	@%p186 bra 	$L__BB11_90;
	setp.lt.f32 	%p187, %f240, %f70;
	mov.u64 	%rd478, %rd75;
	mov.f32 	%f292, %f70;
	@%p187 bra 	$L__BB11_90;
	setp.gt.f32 	%p188, %f240, %f70;
	mov.u64 	%rd478, %rd418;
	mov.f32 	%f292, %f240;
	@%p188 bra 	$L__BB11_90;
	setp.lt.s64 	%p189, %rd418, %rd75;
	min.s64 	%rd478, %rd418, %rd75;
	selp.f32 	%f292, %f240, %f70, %p189;
$L__BB11_90:
	setp.ne.s32 	%p190, %r208, 0;
	@%p190 bra 	$L__BB11_92;
	shr.u32 	%r317, %r1, 1;
	and.b32  	%r318, %r317, 496;
	mov.u32 	%r319, _ZN6thrust24THRUST_300001_SM_1000_NS8cuda_cub4core6detail5shmemE;
	add.s32 	%r320, %r319, %r318;
	st.shared.f32 	[%r320+8], %f292;
	st.shared.u64 	[%r320+16], %rd478;
$L__BB11_92:
	bar.sync 	0;
	setp.ne.s32 	%p191, %r1, 0;
	@%p191 bra 	$L__BB11_232;
	setp.lt.s32 	%p192, %r29, 33;
	mov.f32 	%f242, %f292;
	mov.u64 	%rd420, %rd478;
	@%p192 bra 	$L__BB11_97;
	ld.shared.f32 	%f73, [_ZN6thrust24THRUST_300001_SM_1000_NS8cuda_cub4core6detail5shmemE+24];
	ld.shared.u64 	%rd78, [_ZN6thrust24THRUST_300001_SM_1000_NS8cuda_cub4core6detail5shmemE+32];
	setp.lt.f32 	%p193, %f292, %f73;
	mov.f32 	%f242, %f73;
	mov.u64 	%rd420, %rd78;
	@%p193 bra 	$L__BB11_97;
	setp.lt.f32 	%p194, %f73, %f292;
	mov.f32 	%f242, %f292;
	mov.u64 	%rd420, %rd478;
	@%p194 bra 	$L__BB11_97;
	setp.lt.s64 	%p195, %rd478, %rd78;
	selp.f32 	%f242, %f292, %f73, %p195;
	min.s64 	%rd420, %rd478, %rd78;
$L__BB11_97:
	setp.lt.s32 	%p196, %r29, 65;
	mov.f32 	%f243, %f242;
	mov.u64 	%rd421, %rd420;
	@%p196 bra 	$L__BB11_101;
	ld.shared.f32 	%f76, [_ZN6thrust24THRUST_300001_SM_1000_NS8cuda_cub4core6detail5shmemE+40];
	ld.shared.u64 	%rd81, [_ZN6thrust24THRUST_300001_SM_1000_NS8cuda_cub4core6detail5shmemE+48];
	setp.lt.f32 	%p197, %f242, %f76;
	mov.f32 	%f243, %f76;
	mov.u64 	%rd421, %rd81;
	@%p197 bra 	$L__BB11_101;
	setp.lt.f32 	%p198, %f76, %f242;
	mov.f32 	%f243, %f242;
	mov.u64 	%rd421, %rd420;
	@%p198 bra 	$L__BB11_101;
	setp.lt.s64 	%p199, %rd420, %rd81;
	selp.f32 	%f243, %f242, %f76, %p199;
	min.s64 	%rd421, %rd420, %rd81;
$L__BB11_101:
	setp.lt.s32 	%p200, %r29, 97;
	mov.f32 	%f244, %f243;
	mov.u64 	%rd422, %rd421;
	@%p200 bra 	$L__BB11_105;
	ld.shared.f32 	%f79, [_ZN6thrust24THRUST_300001_SM_1000_NS8cuda_cub4core6detail5shmemE+56];
	ld.shared.u64 	%rd84, [_ZN6thrust24THRUST_300001_SM_1000_NS8cuda_cub4core6detail5shmemE+64];
	setp.lt.f32 	%p201, %f243, %f79;
	mov.f32 	%f244, %f79;
	mov.u64 	%rd422, %rd84;
	@%p201 bra 	$L__BB11_105;
	setp.lt.f32 	%p202, %f79, %f243;
	mov.f32 	%f244, %f243;
	mov.u64 	%rd422, %rd421;
	@%p202 bra 	$L__BB11_105;
	setp.lt.s64 	%p203, %rd421, %rd84;
	selp.f32 	%f244, %f243, %f79, %p203;
	min.s64 	%rd422, %rd421, %rd84;
$L__BB11_105:
	setp.lt.s32 	%p204, %r29, 129;
	mov.f32 	%f245, %f244;
	mov.u64 	%rd423, %rd422;
	@%p204 bra 	$L__BB11_109;
	ld.shared.f32 	%f82, [_ZN6thrust24THRUST_300001_SM_1000_NS8cuda_cub4core6detail5shmemE+72];
	ld.shared.u64 	%rd87, [_ZN6thrust24THRUST_300001_SM_1000_NS8cuda_cub4core6detail5shmemE+80];
	setp.lt.f32 	%p205, %f244, %f82;
	mov.f32 	%f245, %f82;
	mov.u64 	%rd423, %rd87;
	@%p205 bra 	$L__BB11_109;
	setp.lt.f32 	%p206, %f82, %f244;
	mov.f32 	%f245, %f244;
	mov.u64 	%rd423, %rd422;
	@%p206 bra 	$L__BB11_109;
	setp.lt.s64 	%p207, %rd422, %rd87;
	selp.f32 	%f245, %f244, %f82, %p207;
	min.s64 	%rd423, %rd422, %rd87;
$L__BB11_109:
	setp.lt.s32 	%p208, %r29, 161;
	mov.f32 	%f246, %f245;
	mov.u64 	%rd424, %rd423;
	@%p208 bra 	$L__BB11_113;
	ld.shared.f32 	%f85, [_ZN6thrust24THRUST_300001_SM_1000_NS8cuda_cub4core6detail5shmemE+88];
	ld.shared.u64 	%rd90, [_ZN6thrust24THRUST_300001_SM_1000_NS8cuda_cub4core6detail5shmemE+96];
	setp.lt.f32 	%p209, %f245, %f85;
	mov.f32 	%f246, %f85;
	mov.u64 	%rd424, %rd90;
	@%p209 bra 	$L__BB11_113;
	setp.lt.f32 	%p210, %f85, %f245;
	mov.f32 	%f246, %f245;
	mov.u64 	%rd424, %rd423;
	@%p210 bra 	$L__BB11_113;
	setp.lt.s64 	%p211, %rd423, %rd90;
	selp.f32 	%f246, %f245, %f85, %p211;
	min.s64 	%rd424, %rd423, %rd90;
$L__BB11_113:
	setp.lt.s32 	%p212, %r29, 193;
	mov.f32 	%f247, %f246;
	mov.u64 	%rd425, %rd424;
	@%p212 bra 	$L__BB11_117;
	ld.shared.f32 	%f88, [_ZN6thrust24THRUST_300001_SM_1000_NS8cuda_cub4core6detail5shmemE+104];
	ld.shared.u64 	%rd93, [_ZN6thrust24THRUST_300001_SM_1000_NS8cuda_cub4core6detail5shmemE+112];
	setp.lt.f32 	%p213, %f246, %f88;
	mov.f32 	%f247, %f88;
	mov.u64 	%rd425, %rd93;
	@%p213 bra 	$L__BB11_117;
	setp.lt.f32 	%p214, %f88, %f246;
	mov.f32 	%f247, %f246;
	mov.u64 	%rd425, %rd424;
	@%p214 bra 	$L__BB11_117;
	setp.lt.s64 	%p215, %rd424, %rd93;
	selp.f32 	%f247, %f246, %f88, %p215;
	min.s64 	%rd425, %rd424, %rd93;
$L__BB11_117:
	setp.lt.s32 	%p216, %r29, 225;
	mov.f32 	%f292, %f247;
	mov.u64 	%rd478, %rd425;
	@%p216 bra 	$L__BB11_232;
	ld.shared.f32 	%f91, [_ZN6thrust24THRUST_300001_SM_1000_NS8cuda_cub4core6detail5shmemE+120];
	ld.shared.u64 	%rd96, [_ZN6thrust24THRUST_300001_SM_1000_NS8cuda_cub4core6detail5shmemE+128];
	setp.lt.f32 	%p217, %f247, %f91;
	mov.f32 	%f292, %f91;
	mov.u64 	%rd478, %rd96;
	@%p217 bra 	$L__BB11_232;
	setp.lt.f32 	%p218, %f91, %f247;
	mov.f32 	%f292, %f247;
	mov.u64 	%rd478, %rd425;
	@%p218 bra 	$L__BB11_232;
	setp.lt.s64 	%p219, %rd425, %rd96;
	selp.f32 	%f292, %f247, %f91, %p219;
	min.s64 	%rd478, %rd425, %rd96;
	bra.uni 	$L__BB11_232;
$L__BB11_121:
	mov.u32 	%r16, %tid.x;
	cvt.u64.u32 	%rd98, %r16;
	mul.wide.u32 	%rd258, %r16, 16;
	add.s64 	%rd239, %rd236, %rd258;
	// begin inline asm
	ld.global.nc.u64 %rd238, [%rd239];
	// end inline asm
	mov.b64 	{%r30, %r31}, %rd238;
	mov.b32 	%f93, %r30;
	add.s64 	%rd241, %rd239, 8;
	// begin inline asm
	ld.global.nc.u64 %rd240, [%rd241];
	// end inline asm
	add.s64 	%rd243, %rd239, 4096;
	// begin inline asm
	ld.global.nc.u64 %rd242, [%rd243];
	// end inline asm
	mov.b64 	{%r32, %r33}, %rd242;
	mov.b32 	%f248, %r32;
	add.s64 	%rd245, %rd239, 4104;
	// begin inline asm
	ld.global.nc.u64 %rd426, [%rd245];
	// end inline asm
	add.s64 	%rd247, %rd239, 8192;
	// begin inline asm
	ld.global.nc.u64 %rd246, [%rd247];
	// end inline asm
	mov.b64 	{%r34, %r35}, %rd246;
	mov.b32 	%f249, %r34;
	add.s64 	%rd249, %rd239, 8200;
	// begin inline asm
	ld.global.nc.u64 %rd427, [%rd249];
	// end inline asm
	add.s64 	%rd251, %rd239, 12288;
	// begin inline asm
	ld.global.nc.u64 %rd250, [%rd251];
	// end inline asm
	mov.b64 	{%r36, %r37}, %rd250;
	mov.b32 	%f250, %r36;
	add.s64 	%rd253, %rd239, 12296;
	// begin inline asm
	ld.global.nc.u64 %rd428, [%rd253];
	// end inline asm
	add.s64 	%rd255, %rd239, 16384;
	// begin inline asm
	ld.global.nc.u64 %rd254, [%rd255];
	// end inline asm
	mov.b64 	{%r38, %r39}, %rd254;
	mov.b32 	%f279, %r38;
	add.s64 	%rd257, %rd239, 16392;
	// begin inline asm
	ld.global.nc.u64 %rd465, [%rd257];
	// end inline asm
	setp.lt.f32 	%p3, %f93, %f248;
	@%p3 bra 	$L__BB11_123;
	setp.lt.f32 	%p4, %f248, %f93;
	setp.lt.s64 	%p5, %rd240, %rd426;
	or.pred  	%p6, %p4, %p5;
	selp.f32 	%f248, %f93, %f248, %p6;
	selp.b64 	%rd426, %rd240, %rd426, %p6;
$L__BB11_123:
	setp.lt.f32 	%p7, %f248, %f249;
	@%p7 bra 	$L__BB11_125;
	setp.lt.f32 	%p8, %f249, %f248;
	setp.lt.s64 	%p9, %rd426, %rd427;
	or.pred  	%p10, %p8, %p9;
	selp.f32 	%f249, %f248, %f249, %p10;
	selp.b64 	%rd427, %rd426, %rd427, %p10;
$L__BB11_125:
	setp.lt.f32 	%p11, %f249, %f250;
	@%p11 bra 	$L__BB11_127;
	setp.lt.f32 	%p12, %f250, %f249;
	setp.lt.s64 	%p13, %rd427, %rd428;
	or.pred  	%p14, %p12, %p13;
	selp.f32 	%f250, %f249, %f250, %p14;
	selp.b64 	%rd428, %rd427, %rd428, %p14;
$L__BB11_127:
	setp.lt.f32 	%p15, %f250, %f279;
	@%p15 bra 	$L__BB11_129;
	setp.lt.f32 	%p16, %f279, %f250;
	setp.lt.s64 	%p17, %rd428, %rd465;
	or.pred  	%p18, %p16, %p17;
	selp.f32 	%f279, %f250, %f279, %p18;
	selp.b64 	%rd465, %rd428, %rd465, %p18;
$L__BB11_129:
	setp.lt.u32 	%p19, %r29, 2560;
	mov.b64 	%rd444, 1280;
	@%p19 bra 	$L__BB11_165;
	add.s64 	%rd262, %rd1, -2560;
	mul.hi.u64 	%rd263, %rd262, -3689348814741910323;
	shr.u64 	%rd112, %rd263, 10;
	setp.lt.u64 	%p20, %rd262, 1280;
	mov.b64 	%rd444, 1280;
	@%p20 bra 	$L__BB11_153;
	add.s64 	%rd265, %rd112, 1;
	and.b64  	%rd430, %rd265, 36028797018963966;
	shl.b64 	%rd266, %rd98, 4;
	add.s64 	%rd267, %rd266, %rd236;
	add.s64 	%rd431, %rd267, 57352;
	mov.b64 	%rd444, 1280;
$L__BB11_132:
	add.s64 	%rd269, %rd431, -36872;
	// begin inline asm
	ld.global.nc.u64 %rd268, [%rd269];
	// end inline asm
	mov.b64 	{%r40, %r41}, %rd268;
	mov.b32 	%f253, %r40;
	add.s64 	%rd271, %rd431, -36864;
	// begin inline asm
	ld.global.nc.u64 %rd434, [%rd271];
	// end inline asm
	add.s64 	%rd273, %rd431, -32776;
	// begin inline asm
	ld.global.nc.u64 %rd272, [%rd273];
	// end inline asm
	mov.b64 	{%r42, %r43}, %rd272;
	mov.b32 	%f254, %r42;
	add.s64 	%rd275, %rd431, -32768;
	// begin inline asm
	ld.global.nc.u64 %rd435, [%rd275];
	// end inline asm
	add.s64 	%rd277, %rd431, -28680;
	// begin inline asm
	ld.global.nc.u64 %rd276, [%rd277];
	// end inline asm
	mov.b64 	{%r44, %r45}, %rd276;
	mov.b32 	%f255, %r44;
	add.s64 	%rd279, %rd431, -28672;
	// begin inline asm
	ld.global.nc.u64 %rd436, [%rd279];
	// end inline asm
	add.s64 	%rd281, %rd431, -24584;
	// begin inline asm
	ld.global.nc.u64 %rd280, [%rd281];
	// end inline asm
	mov.b64 	{%r46, %r47}, %rd280;
	mov.b32 	%f256, %r46;
	add.s64 	%rd283, %rd431, -24576;
	// begin inline asm
	ld.global.nc.u64 %rd437, [%rd283];
	// end inline asm
	add.s64 	%rd285, %rd431, -20488;
	// begin inline asm
	ld.global.nc.u64 %rd284, [%rd285];
	// end inline asm
	mov.b64 	{%r48, %r49}, %rd284;
	mov.b32 	%f257, %r48;
	add.s64 	%rd287, %rd431, -20480;
	// begin inline asm
	ld.global.nc.u64 %rd438, [%rd287];
	// end inline asm
	setp.lt.f32 	%p21, %f279, %f253;
	@%p21 bra 	$L__BB11_134;
	setp.lt.f32 	%p22, %f253, %f279;
	setp.lt.s64 	%p23, %rd465, %rd434;
	or.pred  	%p24, %p22, %p23;
	selp.f32 	%f253, %f279, %f253, %p24;
	selp.b64 	%rd434, %rd465, %rd434, %p24;
$L__BB11_134:
	setp.lt.f32 	%p25, %f253, %f254;
	@%p25 bra 	$L__BB11_136;
	setp.lt.f32 	%p26, %f254, %f253;
	setp.lt.s64 	%p27, %rd434, %rd435;
	or.pred  	%p28, %p26, %p27;
	selp.f32 	%f254, %f253, %f254, %p28;
	selp.b64 	%rd435, %rd434, %rd435, %p28;
$L__BB11_136:
	setp.lt.f32 	%p29, %f254, %f255;
	@%p29 bra 	$L__BB11_138;
	setp.lt.f32 	%p30, %f255, %f254;
	setp.lt.s64 	%p31, %rd435, %rd436;
	or.pred  	%p32, %p30, %p31;
	selp.f32 	%f255, %f254, %f255, %p32;
	selp.b64 	%rd436, %rd435, %rd436, %p32;
$L__BB11_138:
	setp.lt.f32 	%p33, %f255, %f256;
	@%p33 bra 	$L__BB11_140;
	setp.lt.f32 	%p34, %f256, %f255;
	setp.lt.s64 	%p35, %rd436, %rd437;
	or.pred  	%p36, %p34, %p35;
	selp.f32 	%f256, %f255, %f256, %p36;
	selp.b64 	%rd437, %rd436, %rd437, %p36;
$L__BB11_140:
	setp.lt.f32 	%p37, %f256, %f257;
	@%p37 bra 	$L__BB11_142;
	setp.lt.f32 	%p38, %f257, %f256;
	setp.lt.s64 	%p39, %rd437, %rd438;
	or.pred  	%p40, %p38, %p39;
	selp.f32 	%f257, %f256, %f257, %p40;
	selp.b64 	%rd438, %rd437, %rd438, %p40;
$L__BB11_142:
	add.s64 	%rd289, %rd431, -16392;
	// begin inline asm
	ld.global.nc.u64 %rd288, [%rd289];
	// end inline asm
	mov.b64 	{%r50, %r51}, %rd288;
	mov.b32 	%f258, %r50;
	add.s64 	%rd291, %rd431, -16384;
	// begin inline asm
	ld.global.nc.u64 %rd439, [%rd291];
	// end inline asm
	add.s64 	%rd293, %rd431, -12296;
	// begin inline asm
	ld.global.nc.u64 %rd292, [%rd293];
	// end inline asm
	mov.b64 	{%r52, %r53}, %rd292;
	mov.b32 	%f259, %r52;
	add.s64 	%rd295, %rd431, -12288;
	// begin inline asm
	ld.global.nc.u64 %rd440, [%rd295];
	// end inline asm
	add.s64 	%rd297, %rd431, -8200;
	// begin inline asm
	ld.global.nc.u64 %rd296, [%rd297];
	// end inline asm
	mov.b64 	{%r54, %r55}, %rd296;
	mov.b32 	%f260, %r54;
	add.s64 	%rd299, %rd431, -8192;
	// begin inline asm
	ld.global.nc.u64 %rd441, [%rd299];
	// end inline asm
	add.s64 	%rd301, %rd431, -4104;
	// begin inline asm
	ld.global.nc.u64 %rd300, [%rd301];
	// end inline asm
	mov.b64 	{%r56, %r57}, %rd300;
	mov.b32 	%f261, %r56;
	add.s64 	%rd303, %rd431, -4096;
	// begin inline asm
	ld.global.nc.u64 %rd442, [%rd303];
	// end inline asm
	add.s64 	%rd305, %rd431, -8;
	// begin inline asm
	ld.global.nc.u64 %rd304, [%rd305];
	// end inline asm
	mov.b64 	{%r58, %r59}, %rd304;
	mov.b32 	%f279, %r58;
	// begin inline asm
	ld.global.nc.u64 %rd465, [%rd431];
	// end inline asm
	setp.lt.f32 	%p41, %f257, %f258;
	@%p41 bra 	$L__BB11_144;
	setp.lt.f32 	%p42, %f258, %f257;
	setp.lt.s64 	%p43, %rd438, %rd439;
	or.pred  	%p44, %p42, %p43;
	selp.f32 	%f258, %f257, %f258, %p44;
	selp.b64 	%rd439, %rd438, %rd439, %p44;
$L__BB11_144:
	setp.lt.f32 	%p45, %f258, %f259;
	@%p45 bra 	$L__BB11_146;
	setp.lt.f32 	%p46, %f259, %f258;
	setp.lt.s64 	%p47, %rd439, %rd440;
	or.pred  	%p48, %p46, %p47;
	selp.f32 	%f259, %f258, %f259, %p48;
	selp.b64 	%rd440, %rd439, %rd440, %p48;
$L__BB11_146:
	setp.lt.f32 	%p49, %f259, %f260;
	@%p49 bra 	$L__BB11_148;
	setp.lt.f32 	%p50, %f260, %f259;
	setp.lt.s64 	%p51, %rd440, %rd441;
	or.pred  	%p52, %p50, %p51;
	selp.f32 	%f260, %f259, %f260, %p52;
	selp.b64 	%rd441, %rd440, %rd441, %p52;
$L__BB11_148:
	setp.lt.f32 	%p53, %f260, %f261;
	@%p53 bra 	$L__BB11_150;
	setp.lt.f32 	%p54, %f261, %f260;
	setp.lt.s64 	%p55, %rd441, %rd442;
	or.pred  	%p56, %p54, %p55;
	selp.f32 	%f261, %f260, %f261, %p56;
	selp.b64 	%rd442, %rd441, %rd442, %p56;
$L__BB11_150:
	setp.lt.f32 	%p57, %f261, %f279;
	@%p57 bra 	$L__BB11_152;
	setp.lt.f32 	%p58, %f279, %f261;
	setp.lt.s64 	%p59, %rd442, %rd465;
	or.pred  	%p60, %p58, %p59;
	selp.f32 	%f279, %f261, %f279, %p60;
	selp.b64 	%rd465, %rd442, %rd465, %p60;
$L__BB11_152:
	add.s64 	%rd444, %rd444, 2560;
	add.s64 	%rd431, %rd431, 40960;
	add.s64 	%rd430, %rd430, -2;
	setp.ne.s64 	%p61, %rd430, 0;
	@%p61 bra 	$L__BB11_132;
$L__BB11_153:
	and.b64  	%rd308, %rd112, 1;
	setp.eq.b64 	%p62, %rd308, 1;
	@%p62 bra 	$L__BB11_165;
	shl.b64 	%rd329, %rd444, 4;
	mul.wide.u32 	%rd330, %r16, 16;
	add.s64 	%rd331, %rd236, %rd330;
	add.s64 	%rd310, %rd331, %rd329;
	// begin inline asm
	ld.global.nc.u64 %rd309, [%rd310];
	// end inline asm
	mov.b64 	{%r60, %r61}, %rd309;
	mov.b32 	%f265, %r60;
	add.s64 	%rd312, %rd310, 8;
	// begin inline asm
	ld.global.nc.u64 %rd448, [%rd312];
	// end inline asm
	add.s64 	%rd314, %rd310, 4096;
	// begin inline asm
	ld.global.nc.u64 %rd313, [%rd314];
	// end inline asm
	mov.b64 	{%r62, %r63}, %rd313;
	mov.b32 	%f266, %r62;
	add.s64 	%rd316, %rd310, 4104;
	// begin inline asm
	ld.global.nc.u64 %rd449, [%rd316];
	// end inline asm
	add.s64 	%rd318, %rd310, 8192;
	// begin inline asm
	ld.global.nc.u64 %rd317, [%rd318];
	// end inline asm
	mov.b64 	{%r64, %r65}, %rd317;
	mov.b32 	%f267, %r64;
	add.s64 	%rd320, %rd310, 8200;
	// begin inline asm
	ld.global.nc.u64 %rd450, [%rd320];
	// end inline asm
	add.s64 	%rd322, %rd310, 12288;
	// begin inline asm
	ld.global.nc.u64 %rd321, [%rd322];
	// end inline asm
	mov.b64 	{%r66, %r67}, %rd321;
	mov.b32 	%f268, %r66;
	add.s64 	%rd324, %rd310, 12296;
	// begin inline asm
	ld.global.nc.u64 %rd451, [%rd324];
	// end inline asm
	add.s64 	%rd326, %rd310, 16384;
	// begin inline asm
	ld.global.nc.u64 %rd325, [%rd326];
	// end inline asm
	mov.b64 	{%r68, %r69}, %rd325;
	mov.b32 	%f269, %r68;
	add.s64 	%rd328, %rd310, 16392;
	// begin inline asm
	ld.global.nc.u64 %rd452, [%rd328];
	// end inline asm
	setp.lt.f32 	%p63, %f279, %f265;
	@%p63 bra 	$L__BB11_156;
	setp.lt.f32 	%p64, %f265, %f279;
	setp.lt.s64 	%p65, %rd465, %rd448;
	or.pred  	%p66, %p64, %p65;
	selp.f32 	%f265, %f279, %f265, %p66;
	selp.b64 	%rd448, %rd465, %rd448, %p66;
$L__BB11_156:
	setp.lt.f32 	%p67, %f265, %f266;
	@%p67 bra 	$L__BB11_158;
	setp.lt.f32 	%p68, %f266, %f265;
	setp.lt.s64 	%p69, %rd448, %rd449;
	or.pred  	%p70, %p68, %p69;
	selp.f32 	%f266, %f265, %f266, %p70;
	selp.b64 	%rd449, %rd448, %rd449, %p70;
$L__BB11_158:
	setp.lt.f32 	%p71, %f266, %f267;
	@%p71 bra 	$L__BB11_160;
	setp.lt.f32 	%p72, %f267, %f266;
	setp.lt.s64 	%p73, %rd449, %rd450;
	or.pred  	%p74, %p72, %p73;
	selp.f32 	%f267, %f266, %f267, %p74;
	selp.b64 	%rd450, %rd449, %rd450, %p74;
$L__BB11_160:
	setp.lt.f32 	%p75, %f267, %f268;
	@%p75 bra 	$L__BB11_162;
	setp.lt.f32 	%p76, %f268, %f267;
	setp.lt.s64 	%p77, %rd450, %rd451;
	or.pred  	%p78, %p76, %p77;
	selp.f32 	%f268, %f267, %f268, %p78;
	selp.b64 	%rd451, %rd450, %rd451, %p78;
$L__BB11_162:
	setp.lt.f32 	%p79, %f268, %f269;
	@%p79 bra 	$L__BB11_164;
	setp.lt.f32 	%p80, %f269, %f268;
	setp.lt.s64 	%p81, %rd451, %rd452;
	or.pred  	%p82, %p80, %p81;
	selp.f32 	%f269, %f268, %f269, %p82;
	selp.b64 	%rd452, %rd451, %rd452, %p82;
$L__BB11_164:
	add.s64 	%rd444, %rd444, 1280;
	mov.u64 	%rd465, %rd452;
	mov.f32 	%f279, %f269;
$L__BB11_165:
	cvt.s64.s32 	%rd332, %r29;
	setp.ge.s64 	%p83, %rd444, %rd332;
	@%p83 bra 	$L__BB11_188;
	cvt.u32.u64 	%r17, %rd444;
	sub.s32 	%r18, %r29, %r17;
	setp.ge.s32 	%p84, %r16, %r18;
	@%p84 bra 	$L__BB11_188;
	not.b32 	%r70, %r16;
	add.s32 	%r71, %r29, %r70;
	sub.s32 	%r19, %r71, %r17;
	and.b32  	%r72, %r19, 768;
	setp.eq.s32 	%p85, %r72, 768;
	mov.u32 	%r434, %r16;
	@%p85 bra 	$L__BB11_173;
	cvt.u64.u32 	%rd334, %r16;
	add.s64 	%rd335, %rd444, %rd334;
	shl.b64 	%rd336, %rd335, 4;
	add.s64 	%rd455, %rd236, %rd336;
	shr.u32 	%r73, %r19, 8;
	add.s32 	%r74, %r73, 1;
	and.b32  	%r75, %r74, 3;
	neg.s32 	%r432, %r75;
	mov.u32 	%r434, %r16;
$L__BB11_169:
	.pragma "nounroll";
	mov.u64 	%rd176, %rd465;
	mov.f32 	%f155, %f279;
	// begin inline asm
	ld.global.nc.u64 %rd337, [%rd455];
	// end inline asm
	mov.b64 	{%r76, %r77}, %rd337;
	mov.b32 	%f156, %r76;
	add.s64 	%rd340, %rd455, 8;
	// begin inline asm
	ld.global.nc.u64 %rd339, [%rd340];
	// end inline asm
	setp.lt.f32 	%p86, %f155, %f156;
	mov.f32 	%f279, %f156;
	mov.u64 	%rd465, %rd339;
	@%p86 bra 	$L__BB11_172;
	setp.lt.f32 	%p87, %f156, %f155;
	mov.f32 	%f279, %f155;
	mov.u64 	%rd465, %rd176;
	@%p87 bra 	$L__BB11_172;
	setp.lt.s64 	%p88, %rd176, %rd339;
	selp.f32 	%f279, %f155, %f156, %p88;
	min.s64 	%rd465, %rd176, %rd339;
$L__BB11_172:
	add.s32 	%r434, %r434, 256;
	add.s64 	%rd455, %rd455, 4096;
	add.s32 	%r432, %r432, 1;
	setp.ne.s32 	%p89, %r432, 0;
	@%p89 bra 	$L__BB11_169;
$L__BB11_173:
	setp.lt.u32 	%p90, %r19, 768;
	@%p90 bra 	$L__BB11_188;
	cvt.u64.u32 	%rd341, %r434;
	add.s64 	%rd342, %rd444, %rd341;
	shl.b64 	%rd343, %rd342, 4;
	add.s64 	%rd344, %rd343, %rd236;
	add.s64 	%rd460, %rd344, 12296;
$L__BB11_175:
	add.s64 	%rd346, %rd460, -12296;
	// begin inline asm
	ld.global.nc.u64 %rd345, [%rd346];
	// end inline asm
	mov.b64 	{%r78, %r79}, %rd345;
	mov.b32 	%f162, %r78;
	add.s64 	%rd348, %rd460, -12288;
	// begin inline asm
	ld.global.nc.u64 %rd347, [%rd348];
	// end inline asm
	setp.lt.f32 	%p91, %f279, %f162;
	mov.f32 	%f276, %f162;
	mov.u64 	%rd462, %rd347;
	@%p91 bra 	$L__BB11_178;
	setp.lt.f32 	%p92, %f162, %f279;
	mov.f32 	%f276, %f279;
	mov.u64 	%rd462, %rd465;
	@%p92 bra 	$L__BB11_178;
	setp.lt.s64 	%p93, %rd465, %rd347;
	selp.f32 	%f276, %f279, %f162, %p93;
	min.s64 	%rd462, %rd465, %rd347;
$L__BB11_178:
	add.s64 	%rd350, %rd460, -8200;
	// begin inline asm
	ld.global.nc.u64 %rd349, [%rd350];
	// end inline asm
	mov.b64 	{%r80, %r81}, %rd349;
	mov.b32 	%f165, %r80;
	add.s64 	%rd352, %rd460, -8192;
	// begin inline asm
	ld.global.nc.u64 %rd351, [%rd352];
	// end inline asm
	setp.lt.f32 	%p94, %f276, %f165;
	mov.f32 	%f277, %f165;
	mov.u64 	%rd463, %rd351;
	@%p94 bra 	$L__BB11_181;
	setp.lt.f32 	%p95, %f165, %f276;
	mov.f32 	%f277, %f276;
	mov.u64 	%rd463, %rd462;
	@%p95 bra 	$L__BB11_181;
	setp.lt.s64 	%p96, %rd462, %rd351;
	selp.f32 	%f277, %f276, %f165, %p96;
	min.s64 	%rd463, %rd462, %rd351;
$L__BB11_181:
	add.s64 	%rd354, %rd460, -4104;
	// begin inline asm
	ld.global.nc.u64 %rd353, [%rd354];
	// end inline asm
	mov.b64 	{%r82, %r83}, %rd353;
	mov.b32 	%f168, %r82;
	add.s64 	%rd356, %rd460, -4096;
	// begin inline asm
	ld.global.nc.u64 %rd355, [%rd356];
	// end inline asm
	setp.lt.f32 	%p97, %f277, %f168;
	mov.f32 	%f278, %f168;
	mov.u64 	%rd464, %rd355;
	@%p97 bra 	$L__BB11_184;
	setp.lt.f32 	%p98, %f168, %f277;
	mov.f32 	%f278, %f277;
	mov.u64 	%rd464, %rd463;
	@%p98 bra 	$L__BB11_184;
	setp.lt.s64 	%p99, %rd463, %rd355;
	selp.f32 	%f278, %f277, %f168, %p99;
	min.s64 	%rd464, %rd463, %rd355;
$L__BB11_184:
	add.s64 	%rd358, %rd460, -8;
	// begin inline asm
	ld.global.nc.u64 %rd357, [%rd358];
	// end inline asm
	mov.b64 	{%r84, %r85}, %rd357;
	mov.b32 	%f171, %r84;
	// begin inline asm
	ld.global.nc.u64 %rd359, [%rd460];
	// end inline asm
	setp.lt.f32 	%p100, %f278, %f171;
	mov.f32 	%f279, %f171;
	mov.u64 	%rd465, %rd359;
	@%p100 bra 	$L__BB11_187;
	setp.lt.f32 	%p101, %f171, %f278;
	mov.f32 	%f279, %f278;
	mov.u64 	%rd465, %rd464;
	@%p101 bra 	$L__BB11_187;
	setp.lt.s64 	%p102, %rd464, %rd359;
	selp.f32 	%f279, %f278, %f171, %p102;
	min.s64 	%rd465, %rd464, %rd359;
$L__BB11_187:
	add.s32 	%r434, %r434, 1024;
	add.s64 	%rd460, %rd460, 16384;
	setp.lt.s32 	%p103, %r434, %r18;
	@%p103 bra 	$L__BB11_175;
$L__BB11_188:
	// begin inline asm
	mov.u32 %r86, %laneid;
	// end inline asm
	mov.b32 	%r88, %f279;
	mov.b32 	%r104, 1;
	mov.b32 	%r105, 31;
	mov.b32 	%r106, -1;
	// begin inline asm
	shfl.sync.down.b32 %r87, %r88, %r104, %r105, %r106;
	// end inline asm
	mov.b32 	%f175, %r87;
	// begin inline asm
	shfl.sync.down.b32 %r92, %r93, %r104, %r105, %r106;
	// end inline asm
	mov.b64 	{%r98, %r103}, %rd465;
	// begin inline asm
	shfl.sync.down.b32 %r97, %r98, %r104, %r105, %r106;
	// end inline asm
	// begin inline asm
	shfl.sync.down.b32 %r102, %r103, %r104, %r105, %r106;
	// end inline asm
	mov.b64 	%rd200, {%r97, %r102};
	setp.gt.s32 	%p104, %r86, 30;
	mov.f32 	%f281, %f279;
	mov.u64 	%rd467, %rd465;
	@%p104 bra 	$L__BB11_192;
	setp.lt.f32 	%p105, %f279, %f175;
	mov.f32 	%f281, %f175;
	mov.u64 	%rd467, %rd200;
	@%p105 bra 	$L__BB11_192;
	setp.gt.f32 	%p106, %f279, %f175;
	mov.f32 	%f281, %f279;
	mov.u64 	%rd467, %rd465;
	@%p106 bra 	$L__BB11_192;
	setp.lt.s64 	%p107, %rd465, %rd200;
	selp.f32 	%f281, %f279, %f175, %p107;
	min.s64 	%rd467, %rd465, %rd200;
$L__BB11_192:
	mov.b32 	%r108, %f281;
	mov.b32 	%r124, 2;
	mov.b32 	%r125, 31;
	mov.b32 	%r126, -1;
	// begin inline asm
	shfl.sync.down.b32 %r107, %r108, %r124, %r125, %r126;
	// end inline asm
	mov.b32 	%f178, %r107;
	// begin inline asm
	shfl.sync.down.b32 %r112, %r113, %r124, %r125, %r126;
	// end inline asm
	mov.b64 	{%r118, %r123}, %rd467;
	// begin inline asm
	shfl.sync.down.b32 %r117, %r118, %r124, %r125, %r126;
	// end inline asm
	// begin inline asm
	shfl.sync.down.b32 %r122, %r123, %r124, %r125, %r126;
	// end inline asm
	mov.b64 	%rd203, {%r117, %r122};
	setp.gt.s32 	%p108, %r86, 29;
	mov.f32 	%f282, %f281;
	mov.u64 	%rd468, %rd467;
	@%p108 bra 	$L__BB11_196;
	setp.lt.f32 	%p109, %f281, %f178;
	mov.f32 	%f282, %f178;
	mov.u64 	%rd468, %rd203;
	@%p109 bra 	$L__BB11_196;
	setp.gt.f32 	%p110, %f281, %f178;
	mov.f32 	%f282, %f281;
	mov.u64 	%rd468, %rd467;
	@%p110 bra 	$L__BB11_196;
	setp.lt.s64 	%p111, %rd467, %rd203;
	selp.f32 	%f282, %f281, %f178, %p111;
	min.s64 	%rd468, %rd467, %rd203;
$L__BB11_196:
	mov.b32 	%r128, %f282;
	mov.b32 	%r144, 4;
	mov.b32 	%r145, 31;
	mov.b32 	%r146, -1;
	// begin inline asm
	shfl.sync.down.b32 %r127, %r128, %r144, %r145, %r146;
	// end inline asm
	mov.b32 	%f181, %r127;
	// begin inline asm
	shfl.sync.down.b32 %r132, %r133, %r144, %r145, %r146;
	// end inline asm
	mov.b64 	{%r138, %r143}, %rd468;
	// begin inline asm
	shfl.sync.down.b32 %r137, %r138, %r144, %r145, %r146;
	// end inline asm
	// begin inline asm
	shfl.sync.down.b32 %r142, %r143, %r144, %r145, %r146;
	// end inline asm
	mov.b64 	%rd206, {%r137, %r142};
	setp.gt.s32 	%p112, %r86, 27;
	mov.f32 	%f283, %f282;
	mov.u64 	%rd469, %rd468;
	@%p112 bra 	$L__BB11_200;
	setp.lt.f32 	%p113, %f282, %f181;
	mov.f32 	%f283, %f181;
	mov.u64 	%rd469, %rd206;
	@%p113 bra 	$L__BB11_200;
	setp.gt.f32 	%p114, %f282, %f181;
	mov.f32 	%f283, %f282;
	mov.u64 	%rd469, %rd468;
	@%p114 bra 	$L__BB11_200;
	setp.lt.s64 	%p115, %rd468, %rd206;
	selp.f32 	%f283, %f282, %f181, %p115;
	min.s64 	%rd469, %rd468, %rd206;
$L__BB11_200:
	mov.b32 	%r148, %f283;
	mov.b32 	%r164, 8;
	mov.b32 	%r165, 31;
	mov.b32 	%r166, -1;
	// begin inline asm
	shfl.sync.down.b32 %r147, %r148, %r164, %r165, %r166;
	// end inline asm
	mov.b32 	%f184, %r147;
	// begin inline asm
	shfl.sync.down.b32 %r152, %r153, %r164, %r165, %r166;
	// end inline asm
	mov.b64 	{%r158, %r163}, %rd469;
	// begin inline asm
	shfl.sync.down.b32 %r157, %r158, %r164, %r165, %r166;
	// end inline asm
	// begin inline asm
	shfl.sync.down.b32 %r162, %r163, %r164, %r165, %r166;
	// end inline asm
	mov.b64 	%rd209, {%r157, %r162};
	setp.gt.s32 	%p116, %r86, 23;
	mov.f32 	%f284, %f283;
	mov.u64 	%rd470, %rd469;
	@%p116 bra 	$L__BB11_204;
	setp.lt.f32 	%p117, %f283, %f184;
	mov.f32 	%f284, %f184;
	mov.u64 	%rd470, %rd209;
	@%p117 bra 	$L__BB11_204;
	setp.gt.f32 	%p118, %f283, %f184;
	mov.f32 	%f284, %f283;
	mov.u64 	%rd470, %rd469;
	@%p118 bra 	$L__BB11_204;
	setp.lt.s64 	%p119, %rd469, %rd209;
	selp.f32 	%f284, %f283, %f184, %p119;
	min.s64 	%rd470, %rd469, %rd209;
$L__BB11_204:
	mov.b32 	%r168, %f284;
	mov.b32 	%r184, 16;
	mov.b32 	%r185, 31;
	mov.b32 	%r186, -1;
	// begin inline asm
	shfl.sync.down.b32 %r167, %r168, %r184, %r185, %r186;
	// end inline asm
	mov.b32 	%f187, %r167;
	// begin inline asm
	shfl.sync.down.b32 %r172, %r173, %r184, %r185, %r186;
	// end inline asm
	mov.b64 	{%r178, %r183}, %rd470;
	// begin inline asm
	shfl.sync.down.b32 %r177, %r178, %r184, %r185, %r186;
	// end inline asm
	// begin inline asm
	shfl.sync.down.b32 %r182, %r183, %r184, %r185, %r186;
	// end inline asm
	mov.b64 	%rd212, {%r177, %r182};
	setp.gt.s32 	%p120, %r86, 15;
	mov.f32 	%f292, %f284;
	mov.u64 	%rd478, %rd470;
	@%p120 bra 	$L__BB11_208;
	setp.lt.f32 	%p121, %f284, %f187;
	mov.f32 	%f292, %f187;
	mov.u64 	%rd478, %rd212;
	@%p121 bra 	$L__BB11_208;
	setp.gt.f32 	%p122, %f284, %f187;
	mov.f32 	%f292, %f284;
	mov.u64 	%rd478, %rd470;
	@%p122 bra 	$L__BB11_208;
	setp.lt.s64 	%p123, %rd470, %rd212;
	selp.f32 	%f292, %f284, %f187, %p123;
	min.s64 	%rd478, %rd470, %rd212;
$L__BB11_208:
	setp.ne.s32 	%p124, %r86, 0;
	@%p124 bra 	$L__BB11_210;
	shr.u32 	%r187, %r16, 1;
	and.b32  	%r188, %r187, 496;
	mov.u32 	%r189, _ZN6thrust24THRUST_300001_SM_1000_NS8cuda_cub4core6detail5shmemE;
	add.s32 	%r190, %r189, %r188;
	st.shared.f32 	[%r190+8], %f292;
	st.shared.u64 	[%r190+16], %rd478;
$L__BB11_210:
	bar.sync 	0;
	setp.ne.s32 	%p125, %r16, 0;
	@%p125 bra 	$L__BB11_232;
	ld.shared.f32 	%f190, [_ZN6thrust24THRUST_300001_SM_1000_NS8cuda_cub4core6detail5shmemE+24];
	ld.shared.u64 	%rd215, [_ZN6thrust24THRUST_300001_SM_1000_NS8cuda_cub4core6detail5shmemE+32];
	setp.lt.f32 	%p126, %f292, %f190;
	mov.f32 	%f286, %f190;
	mov.u64 	%rd472, %rd215;
	@%p126 bra 	$L__BB11_214;
	setp.lt.f32 	%p127, %f190, %f292;
	mov.f32 	%f286, %f292;
	mov.u64 	%rd472, %rd478;
	@%p127 bra 	$L__BB11_214;
	setp.lt.s64 	%p128, %rd478, %rd215;
	selp.f32 	%f286, %f292, %f190, %p128;
	min.s64 	%rd472, %rd478, %rd215;
$L__BB11_214:
	ld.shared.f32 	%f193, [_ZN6thrust24THRUST_300001_SM_1000_NS8cuda_cub4core6detail5shmemE+40];
	ld.shared.u64 	%rd218, [_ZN6thrust24THRUST_300001_SM_1000_NS8cuda_cub4core6detail5shmemE+48];
	setp.lt.f32 	%p129, %f286, %f193;
	mov.f32 	%f287, %f193;
	mov.u64 	%rd473, %rd218;
	@%p129 bra 	$L__BB11_217;
	setp.lt.f32 	%p130, %f193, %f286;
	mov.f32 	%f287, %f286;
	mov.u64 	%rd473, %rd472;
	@%p130 bra 	$L__BB11_217;
	setp.lt.s64 	%p131, %rd472, %rd218;
	selp.f32 	%f287, %f286, %f193, %p131;
	min.s64 	%rd473, %rd472, %rd218;
$L__BB11_217:
	ld.shared.f32 	%f196, [_ZN6thrust24THRUST_300001_SM_1000_NS8cuda_cub4core6detail5shmemE+56];
	ld.shared.u64 	%rd221, [_ZN6thrust24THRUST_300001_SM_1000_NS8cuda_cub4core6detail5shmemE+64];
	setp.lt.f32 	%p132, %f287, %f196;
	mov.f32 	%f288, %f196;
	mov.u64 	%rd474, %rd221;
	@%p132 bra 	$L__BB11_220;
	setp.lt.f32 	%p133, %f196, %f287;
	mov.f32 	%f288, %f287;
	mov.u64 	%rd474, %rd473;
	@%p133 bra 	$L__BB11_220;
	setp.lt.s64 	%p134, %rd473, %rd221;
	selp.f32 	%f288, %f287, %f196, %p134;
	min.s64 	%rd474, %rd473, %rd221;
$L__BB11_220:
	ld.shared.f32 	%f199, [_ZN6thrust24THRUST_300001_SM_1000_NS8cuda_cub4core6detail5shmemE+72];
	ld.shared.u64 	%rd224, [_ZN6thrust24THRUST_300001_SM_1000_NS8cuda_cub4core6detail5shmemE+80];
	setp.lt.f32 	%p135, %f288, %f199;
	mov.f32 	%f289, %f199;
	mov.u64 	%rd475, %rd224;
	@%p135 bra 	$L__BB11_223;
	setp.lt.f32 	%p136, %f199, %f288;
	mov.f32 	%f289, %f288;
	mov.u64 	%rd475, %rd474;
	@%p136 bra 	$L__BB11_223;
	setp.lt.s64 	%p137, %rd474, %rd224;
	selp.f32 	%f289, %f288, %f199, %p137;
	min.s64 	%rd475, %rd474, %rd224;
$L__BB11_223:
	ld.shared.f32 	%f202, [_ZN6thrust24THRUST_300001_SM_1000_NS8cuda_cub4core6detail5shmemE+88];
	ld.shared.u64 	%rd227, [_ZN6thrust24THRUST_300001_SM_1000_NS8cuda_cub4core6detail5shmemE+96];
	setp.lt.f32 	%p138, %f289, %f202;
	mov.f32 	%f290, %f202;
	mov.u64 	%rd476, %rd227;
	@%p138 bra 	$L__BB11_226;
	setp.lt.f32 	%p139, %f202, %f289;
	mov.f32 	%f290, %f289;
	mov.u64 	%rd476, %rd475;
	@%p139 bra 	$L__BB11_226;
	setp.lt.s64 	%p140, %rd475, %rd227;
	selp.f32 	%f290, %f289, %f202, %p140;
	min.s64 	%rd476, %rd475, %rd227;
$L__BB11_226:
	ld.shared.f32 	%f205, [_ZN6thrust24THRUST_300001_SM_1000_NS8cuda_cub4core6detail5shmemE+104];
	ld.shared.u64 	%rd230, [_ZN6thrust24THRUST_300001_SM_1000_NS8cuda_cub4core6detail5shmemE+112];
	setp.lt.f32 	%p141, %f290, %f205;
	mov.f32 	%f291, %f205;
	mov.u64 	%rd477, %rd230;
	@%p141 bra 	$L__BB11_229;
	setp.lt.f32 	%p142, %f205, %f290;
	mov.f32 	%f291, %f290;
	mov.u64 	%rd477, %rd476;
	@%p142 bra 	$L__BB11_229;
	setp.lt.s64 	%p143, %rd476, %rd230;
	selp.f32 	%f291, %f290, %f205, %p143;
	min.s64 	%rd477, %rd476, %rd230;
$L__BB11_229:
	ld.shared.f32 	%f208, [_ZN6thrust24THRUST_300001_SM_1000_NS8cuda_cub4core6detail5shmemE+120];
	ld.shared.u64 	%rd233, [_ZN6thrust24THRUST_300001_SM_1000_NS8cuda_cub4core6detail5shmemE+128];
	setp.lt.f32 	%p144, %f291, %f208;
	mov.f32 	%f292, %f208;
	mov.u64 	%rd478, %rd233;
	@%p144 bra 	$L__BB11_232;
	setp.lt.f32 	%p145, %f208, %f291;
	mov.f32 	%f292, %f291;
	mov.u64 	%rd478, %rd477;
	@%p145 bra 	$L__BB11_232;
	setp.lt.s64 	%p146, %rd477, %rd233;
	selp.f32 	%f292, %f291, %f208, %p146;
	min.s64 	%rd478, %rd477, %rd233;
$L__BB11_232:
	mov.u32 	%r426, %tid.x;
	setp.ne.s32 	%p263, %r426, 0;
	@%p263 bra 	$L__BB11_234;
	ld.param.u64 	%rd391, [_ZN6thrust24THRUST_300001_SM_1000_NS8cuda_cub4core6detail13_kernel_agentINS1_8__reduce11ReduceAgentIPN4cuda3std3__45tupleIJflEEESC_SB_lNS1_9__extrema9arg_max_fIfl10comparatorEEEEJSC_SC_iSG_EEEvDpT0__param_1];
	cvta.to.global.u64 	%rd390, %rd391;
	st.global.f32 	[%rd390], %f292;
	st.global.u64 	[%rd390+8], %rd478;
$L__BB11_234:
	ret;

}
	// .globl	_ZN6thrust24THRUST_300001_SM_1000_NS8cuda_cub4core6detail13_kernel_agentINS1_8__reduce11ReduceAgentINS0_12zip_iteratorIN4cuda3std3__45tupleIJNS0_10device_ptrIfEENS0_17counting_iteratorIlNS0_11use_defaultESF_SF_EEEEEEEPNSB_IJflEEESJ_iNS1_9__extrema9arg_min_fIfl10comparatorEEEEJSI_SK_iSO_EEEvDpT0_
.visible .entry _ZN6thrust24THRUST_300001_SM_1000_NS8cuda_cub4core6detail13_kernel_agentINS1_8__reduce11ReduceAgentINS0_12zip_iteratorIN4cuda3std3__45tupleIJNS0_10device_ptrIfEENS0_17counting_iteratorIlNS0_11use_defaultESF_SF_EEEEEEEPNSB_IJflEEESJ_iNS1_9__extrema9arg_min_fIfl10comparatorEEEEJSI_SK_iSO_EEEvDpT0_(
	.param .align 8 .b8 _ZN6thrust24THRUST_300001_SM_1000_NS8cuda_cub4core6detail13_kernel_agentINS1_8__reduce11ReduceAgentINS0_12zip_iteratorIN4cuda3std3__45tupleIJNS0_10device_ptrIfEENS0_17counting_iteratorIlNS0_11use_defaultESF_SF_EEEEEEEPNSB_IJflEEESJ_iNS1_9__extrema9arg_min_fIfl10comparatorEEEEJSI_SK_iSO_EEEvDpT0__param_0[16],
	.param .u64 .ptr .align 1 _ZN6thrust24THRUST_300001_SM_1000_NS8cuda_cub4core6detail13_kernel_agentINS1_8__reduce11ReduceAgentINS0_12zip_iteratorIN4cuda3std3__45tupleIJNS0_10device_ptrIfEENS0_17counting_iteratorIlNS0_11use_defaultESF_SF_EEEEEEEPNSB_IJflEEESJ_iNS1_9__extrema9arg_min_fIfl10comparatorEEEEJSI_SK_iSO_EEEvDpT0__param_1,
	.param .u32 _ZN6thrust24THRUST_300001_SM_1000_NS8cuda_cub4core6detail13_kernel_agentINS1_8__reduce11ReduceAgentINS0_12zip_iteratorIN4cuda3std3__45tupleIJNS0_10device_ptrIfEENS0_17counting_iteratorIlNS0_11use_defaultESF_SF_EEEEEEEPNSB_IJflEEESJ_iNS1_9__extrema9arg_min_fIfl10comparatorEEEEJSI_SK_iSO_EEEvDpT0__param_2,
	.param .align 1 .b8 _ZN6thrust24THRUST_300001_SM_1000_NS8cuda_cub4core6detail13_kernel_agentINS1_8__reduce11ReduceAgentINS0_12zip_iteratorIN4cuda3std3__45tupleIJNS0_10device_ptrIfEENS0_17counting_iteratorIlNS0_11use_defaultESF_SF_EEEEEEEPNSB_IJflEEESJ_iNS1_9__extrema9arg_min_fIfl10comparatorEEEEJSI_SK_iSO_EEEvDpT0__param_3[1]
)
.maxntid 256
{
	.reg .pred 	%p<223>;
	.reg .b32 	%r<400>;
	.reg .b32 	%f<243>;
	.reg .b64 	%rd<306>;

	ld.param.u64 	%rd198, [_ZN6thrust24THRUST_300001_SM_1000_NS8cuda_cub4core6detail13_kernel_agentINS1_8__reduce11ReduceAgentINS0_12zip_iteratorIN4cuda3std3__45tupleIJNS0_10device_ptrIfEENS0_17counting_iteratorIlNS0_11use_defaultESF_SF_EEEEEEEPNSB_IJflEEESJ_iNS1_9__extrema9arg_min_fIfl10comparatorEEEEJSI_SK_iSO_EEEvDpT0__param_0+8];
	ld.param.u64 	%rd197, [_ZN6thrust24THRUST_300001_SM_1000_NS8cuda_cub4core6detail13_kernel_agentINS1_8__reduce11ReduceAgentINS0_12zip_iteratorIN4cuda3std3__45tupleIJNS0_10device_ptrIfEENS0_17counting_iteratorIlNS0_11use_defaultESF_SF_EEEEEEEPNSB_IJflEEESJ_iNS1_9__extrema9arg_min_fIfl10comparatorEEEEJSI_SK_iSO_EEEvDpT0__param_0];
	ld.param.u32 	%r36, [_ZN6thrust24THRUST_300001_SM_1000_NS8cuda_cub4core6detail13_kernel_agentINS1_8__reduce11ReduceAgentINS0_12zip_iteratorIN4cuda3std3__45tupleIJNS0_10device_ptrIfEENS0_17counting_iteratorIlNS0_11use_defaultESF_SF_EEEEEEEPNSB_IJflEEESJ_iNS1_9__extrema9arg_min_fIfl10comparatorEEEEJSI_SK_iSO_EEEvDpT0__param_2];
	setp.eq.s32 	%p1, %r36, 0;
	@%p1 bra 	$L__BB12_200;
	cvta.to.global.u64 	%rd1, %rd197;
	setp.gt.s32 	%p2, %r36, 1279;
	@%p2 bra 	$L__BB12_112;
	mov.u32 	%r1, %tid.x;
	setp.ge.s32 	%p96, %r1, %r36;
	mov.f32 	%f188, 0f00000000;
	mov.b64 	%rd246, 0;
	mov.u32 	%r391, %r1;
	@%p96 bra 	$L__BB12_4;
	cvt.u64.u32 	%rd222, %r1;
	mul.wide.u32 	%rd223, %r1, 4;
	add.s64 	%rd224, %rd1, %rd223;
	add.s64 	%rd246, %rd198, %rd222;
	ld.global.f32 	%f188, [%rd224];
	add.s32 	%r391, %r1, 256;
$L__BB12_4:
	setp.ge.s32 	%p97, %r391, %r36;
	@%p97 bra 	$L__BB12_26;
	not.b32 	%r160, %r391;
	add.s32 	%r4, %r36, %r160;
	and.b32  	%r161, %r4, 768;
	setp.eq.s32 	%p98, %r161, 768;
	@%p98 bra 	$L__BB12_11;
	cvt.u64.u32 	%rd226, %r391;
	add.s64 	%rd237, %rd198, %rd226;
	mul.wide.u32 	%rd227, %r391, 4;
	add.s64 	%rd236, %rd1, %rd227;
	shr.u32 	%r162, %r4, 8;
	add.s32 	%r163, %r162, 1;
	and.b32  	%r164, %r163, 3;
	neg.s32 	%r389, %r164;
$L__BB12_7:
	.pragma "nounroll";
	mov.u64 	%rd9, %rd246;
	mov.f32 	%f3, %f188;
	ld.global.f32 	%f4, [%rd236];
	setp.lt.f32 	%p99, %f3, %f4;
	@%p99 bra 	$L__BB12_10;
	setp.lt.f32 	%p100, %f4, %f3;
	mov.u64 	%rd246, %rd237;
	mov.f32 	%f188, %f4;
	@%p100 bra 	$L__BB12_10;
	setp.lt.s64 	%p101, %rd9, %rd237;
	min.s64 	%rd246, %rd9, %rd237;
	selp.f32 	%f188, %f3, %f4, %p101;
$L__BB12_10:
	add.s32 	%r391, %r391, 256;
	add.s64 	%rd237, %rd237, 256;
	add.s64 	%rd236, %rd236, 1024;
	add.s32 	%r389, %r389, 1;
	setp.ne.s32 	%p102, %r389, 0;
	@%p102 bra 	$L__BB12_7;
$L__BB12_11:
	setp.lt.u32 	%p103, %r4, 768;
	@%p103 bra 	$L__BB12_26;
	add.s32 	%r392, %r391, 512;
$L__BB12_13:
	mov.u32 	%r12, %r392;
	add.s32 	%r165, %r12, -512;
	cvt.s64.s32 	%rd228, %r165;
	mul.wide.s32 	%rd229, %r165, 4;
	add.s64 	%rd17, %rd1, %rd229;
	add.s64 	%rd18, %rd198, %rd228;
	ld.global.f32 	%f10, [%rd17];
	setp.lt.f32 	%p104, %f188, %f10;
	mov.u64 	%rd243, %rd246;
	mov.f32 	%f185, %f188;
	@%p104 bra 	$L__BB12_16;
	setp.lt.f32 	%p105, %f10, %f188;
	mov.u64 	%rd243, %rd18;
	mov.f32 	%f185, %f10;
	@%p105 bra 	$L__BB12_16;
	setp.lt.s64 	%p106, %rd246, %rd18;
	min.s64 	%rd243, %rd246, %rd18;
	selp.f32 	%f185, %f188, %f10, %p106;
$L__BB12_16:
	add.s32 	%r166, %r12, -256;
	cvt.s64.s32 	%rd230, %r166;
	add.s64 	%rd21, %rd198, %rd230;
	ld.global.f32 	%f13, [%rd17+1024];
	setp.lt.f32 	%p107, %f185, %f13;
	mov.u64 	%rd244, %rd243;
	mov.f32 	%f186, %f185;
	@%p107 bra 	$L__BB12_19;
	setp.lt.f32 	%p108, %f13, %f185;
	mov.u64 	%rd244, %rd21;
	mov.f32 	%f186, %f13;
	@%p108 bra 	$L__BB12_19;
	setp.lt.s64 	%p109, %rd243, %rd21;
	min.s64 	%rd244, %rd243, %rd21;
	selp.f32 	%f186, %f185, %f13, %p109;
$L__BB12_19:
	cvt.s64.s32 	%rd231, %r12;
	add.s64 	%rd24, %rd198, %rd231;
	ld.global.f32 	%f16, [%rd17+2048];
	setp.lt.f32 	%p110, %f186, %f16;
	mov.u64 	%rd245, %rd244;
	mov.f32 	%f187, %f186;
	@%p110 bra 	$L__BB12_22;
	setp.lt.f32 	%p111, %f16, %f186;
	mov.u64 	%rd245, %rd24;
	mov.f32 	%f187, %f16;
	@%p111 bra 	$L__BB12_22;
	setp.lt.s64 	%p112, %rd244, %rd24;
	min.s64 	%rd245, %rd244, %rd24;
	selp.f32 	%f187, %f186, %f16, %p112;
$L__BB12_22:
	add.s32 	%r167, %r12, 256;
	cvt.s64.s32 	%rd232, %r167;
	add.s64 	%rd27, %rd198, %rd232;
	ld.global.f32 	%f19, [%rd17+3072];
	setp.lt.f32 	%p113, %f187, %f19;
	mov.u64 	%rd246, %rd245;
	mov.f32 	%f188, %f187;
	@%p113 bra 	$L__BB12_25;
	setp.lt.f32 	%p114, %f19, %f187;
	mov.u64 	%rd246, %rd27;
	mov.f32 	%f188, %f19;
	@%p114 bra 	$L__BB12_25;
	setp.lt.s64 	%p115, %rd245, %rd27;
	min.s64 	%rd246, %rd245, %rd27;
	selp.f32 	%f188, %f187, %f19, %p115;
$L__BB12_25:
	add.s32 	%r392, %r12, 1024;
	add.s32 	%r168, %r12, 512;
	setp.lt.s32 	%p116, %r168, %r36;
	@%p116 bra 	$L__BB12_13;
$L__BB12_26:
	setp.lt.s32 	%p117, %r36, 256;
	@%p117 bra 	$L__BB12_66;
	// begin inline asm
	mov.u32 %r282, %laneid;
	// end inline asm
	mov.b32 	%r284, %f188;
	mov.b32 	%r300, 1;
	mov.b32 	%r301, 31;
	mov.b32 	%r302, -1;
	// begin inline asm
	shfl.sync.down.b32 %r283, %r284, %r300, %r301, %r302;
	// end inline asm
	mov.b32 	%f23, %r283;
	// begin inline asm
	shfl.sync.down.b32 %r288, %r289, %r300, %r301, %r302;
	// end inline asm
	mov.b64 	{%r294, %r299}, %rd246;
	// begin inline asm
	shfl.sync.down.b32 %r293, %r294, %r300, %r301, %r302;
	// end inline asm
	// begin inline asm
	shfl.sync.down.b32 %r298, %r299, %r300, %r301, %r302;
	// end inline asm
	mov.b64 	%rd31, {%r293, %r298};
	setp.gt.s32 	%p174, %r282, 30;
	setp.lt.f32 	%p175, %f188, %f23;
	or.pred  	%p176, %p174, %p175;
	mov.u64 	%rd248, %rd246;
	mov.f32 	%f190, %f188;
	@%p176 bra 	$L__BB12_30;
	setp.gt.f32 	%p177, %f188, %f23;
	mov.u64 	%rd248, %rd31;
	mov.f32 	%f190, %f23;
	@%p177 bra 	$L__BB12_30;
	setp.lt.s64 	%p178, %rd246, %rd31;
	min.s64 	%rd248, %rd246, %rd31;
	selp.f32 	%f190, %f188, %f23, %p178;
$L__BB12_30:
	mov.b32 	%r304, %f190;
	mov.b32 	%r320, 2;
	mov.b32 	%r321, 31;
	mov.b32 	%r322, -1;
	// begin inline asm
	shfl.sync.down.b32 %r303, %r304, %r320, %r321, %r322;
	// end inline asm
	mov.b32 	%f26, %r303;
	// begin inline asm
	shfl.sync.down.b32 %r308, %r309, %r320, %r321, %r322;
	// end inline asm
	mov.b64 	{%r314, %r319}, %rd248;
	// begin inline asm
	shfl.sync.down.b32 %r313, %r314, %r320, %r321, %r322;
	// end inline asm
	// begin inline asm
	shfl.sync.down.b32 %r318, %r319, %r320, %r321, %r322;
	// end inline asm
	mov.b64 	%rd34, {%r313, %r318};
	setp.gt.s32 	%p179, %r282, 29;
	setp.lt.f32 	%p180, %f190, %f26;
	or.pred  	%p181, %p179, %p180;
	mov.u64 	%rd249, %rd248;
	mov.f32 	%f191, %f190;
	@%p181 bra 	$L__BB12_33;
	setp.gt.f32 	%p182, %f190, %f26;
	mov.u64 	%rd249, %rd34;
	mov.f32 	%f191, %f26;
	@%p182 bra 	$L__BB12_33;
	setp.lt.s64 	%p183, %rd248, %rd34;
	min.s64 	%rd249, %rd248, %rd34;
	selp.f32 	%f191, %f190, %f26, %p183;
$L__BB12_33:
	mov.b32 	%r324, %f191;
	mov.b32 	%r340, 4;
	mov.b32 	%r341, 31;
	mov.b32 	%r342, -1;
	// begin inline asm
	shfl.sync.down.b32 %r323, %r324, %r340, %r341, %r342;
	// end inline asm
	mov.b32 	%f29, %r323;
	// begin inline asm
	shfl.sync.down.b32 %r328, %r329, %r340, %r341, %r342;
	// end inline asm
	mov.b64 	{%r334, %r339}, %rd249;
	// begin inline asm
	shfl.sync.down.b32 %r333, %r334, %r340, %r341, %r342;
	// end inline asm
	// begin inline asm
	shfl.sync.down.b32 %r338, %r339, %r340, %r341, %r342;
	// end inline asm
	mov.b64 	%rd37, {%r333, %r338};
	setp.gt.s32 	%p184, %r282, 27;
	setp.lt.f32 	%p185, %f191, %f29;
	or.pred  	%p186, %p184, %p185;
	mov.u64 	%rd250, %rd249;
	mov.f32 	%f192, %f191;
	@%p186 bra 	$L__BB12_36;
	setp.gt.f32 	%p187, %f191, %f29;
	mov.u64 	%rd250, %rd37;
	mov.f32 	%f192, %f29;
	@%p187 bra 	$L__BB12_36;
	setp.lt.s64 	%p188, %rd249, %rd37;
	min.s64 	%rd250, %rd249, %rd37;
	selp.f32 	%f192, %f191, %f29, %p188;
$L__BB12_36:
	mov.b32 	%r344, %f192;
	mov.b32 	%r360, 8;
	mov.b32 	%r361, 31;
	mov.b32 	%r362, -1;
	// begin inline asm
	shfl.sync.down.b32 %r343, %r344, %r360, %r361, %r362;
	// end inline asm
	mov.b32 	%f32, %r343;
	// begin inline asm
	shfl.sync.down.b32 %r348, %r349, %r360, %r361, %r362;
	// end inline asm
	mov.b64 	{%r354, %r359}, %rd250;
	// begin inline asm
	shfl.sync.down.b32 %r353, %r354, %r360, %r361, %r362;
	// end inline asm
	// begin inline asm
	shfl.sync.down.b32 %r358, %r359, %r360, %r361, %r362;
	// end inline asm
	mov.b64 	%rd40, {%r353, %r358};
	setp.gt.s32 	%p189, %r282, 23;
	setp.lt.f32 	%p190, %f192, %f32;
	or.pred  	%p191, %p189, %p190;
	mov.u64 	%rd251, %rd250;
	mov.f32 	%f193, %f192;
	@%p191 bra 	$L__BB12_39;
	setp.gt.f32 	%p192, %f192, %f32;
	mov.u64 	%rd251, %rd40;
	mov.f32 	%f193, %f32;
	@%p192 bra 	$L__BB12_39;
	setp.lt.s64 	%p193, %rd250, %rd40;
	min.s64 	%rd251, %rd250, %rd40;
	selp.f32 	%f193, %f192, %f32, %p193;
$L__BB12_39:
	mov.b32 	%r364, %f193;
	mov.b32 	%r380, 16;
	mov.b32 	%r381, 31;
	mov.b32 	%r382, -1;
	// begin inline asm
	shfl.sync.down.b32 %r363, %r364, %r380, %r381, %r382;
	// end inline asm
	mov.b32 	%f35, %r363;
	// begin inline asm
	shfl.sync.down.b32 %r368, %r369, %r380, %r381, %r382;
	// end inline asm
	mov.b64 	{%r374, %r379}, %rd251;
	// begin inline asm
	shfl.sync.down.b32 %r373, %r374, %r380, %r381, %r382;
	// end inline asm
	// begin inline asm
	shfl.sync.down.b32 %r378, %r379, %r380, %r381, %r382;
	// end inline asm
	mov.b64 	%rd43, {%r373, %r378};
	setp.gt.s32 	%p194, %r282, 15;
	setp.lt.f32 	%p195, %f193, %f35;
	or.pred  	%p196, %p194, %p195;
	mov.u64 	%rd305, %rd251;
	mov.f32 	%f242, %f193;
	@%p196 bra 	$L__BB12_42;
	setp.gt.f32 	%p197, %f193, %f35;
	mov.u64 	%rd305, %rd43;
	mov.f32 	%f242, %f35;
	@%p197 bra 	$L__BB12_42;
	setp.lt.s64 	%p198, %rd251, %rd43;
	min.s64 	%rd305, %rd251, %rd43;
	selp.f32 	%f242, %f193, %f35, %p198;
$L__BB12_42:
	setp.ne.s32 	%p199, %r282, 0;
	@%p199 bra 	$L__BB12_44;
	shr.u32 	%r383, %r1, 1;
	and.b32  	%r384, %r383, 496;
	mov.u32 	%r385, _ZN6thrust24THRUST_300001_SM_1000_NS8cuda_cub4core6detail5shmemE;
	add.s32 	%r386, %r385, %r384;
	st.shared.f32 	[%r386+8], %f242;
	st.shared.u64 	[%r386+16], %rd305;
$L__BB12_44:
	bar.sync 	0;
	setp.ne.s32 	%p200, %r1, 0;
	@%p200 bra 	$L__BB12_198;
	ld.shared.f32 	%f38, [_ZN6thrust24THRUST_300001_SM_1000_NS8cuda_cub4core6detail5shmemE+24];
	ld.shared.u64 	%rd46, [_ZN6thrust24THRUST_300001_SM_1000_NS8cuda_cub4core6detail5shmemE+32];
	setp.lt.f32 	%p201, %f242, %f38;
	mov.u64 	%rd253, %rd305;
	mov.f32 	%f195, %f242;
	@%p201 bra 	$L__BB12_48;
	setp.lt.f32 	%p202, %f38, %f242;
	mov.u64 	%rd253, %rd46;
	mov.f32 	%f195, %f38;
	@%p202 bra 	$L__BB12_48;
	setp.lt.s64 	%p203, %rd305, %rd46;
	min.s64 	%rd253, %rd305, %rd46;
	selp.f32 	%f195, %f242, %f38, %p203;
$L__BB12_48:
	ld.shared.f32 	%f41, [_ZN6thrust24THRUST_300001_SM_1000_NS8cuda_cub4core6detail5shmemE+40];
	ld.shared.u64 	%rd49, [_ZN6thrust24THRUST_300001_SM_1000_NS8cuda_cub4core6detail5shmemE+48];
	setp.lt.f32 	%p204, %f195, %f41;
	mov.u64 	%rd254, %rd253;
	mov.f32 	%f196, %f195;
	@%p204 bra 	$L__BB12_51;
	setp.lt.f32 	%p205, %f41, %f195;
	mov.u64 	%rd254, %rd49;
	mov.f32 	%f196, %f41;
	@%p205 bra 	$L__BB12_51;
	setp.lt.s64 	%p206, %rd253, %rd49;
	min.s64 	%rd254, %rd253, %rd49;
	selp.f32 	%f196, %f195, %f41, %p206;
$L__BB12_51:
	ld.shared.f32 	%f44, [_ZN6thrust24THRUST_300001_SM_1000_NS8cuda_cub4core6detail5shmemE+56];
	ld.shared.u64 	%rd52, [_ZN6thrust24THRUST_300001_SM_1000_NS8cuda_cub4core6detail5shmemE+64];
	setp.lt.f32 	%p207, %f196, %f44;
	mov.u64 	%rd255, %rd254;
	mov.f32 	%f197, %f196;
	@%p207 bra 	$L__BB12_54;
	setp.lt.f32 	%p208, %f44, %f196;
	mov.u64 	%rd255, %rd52;
	mov.f32 	%f197, %f44;
	@%p208 bra 	$L__BB12_54;
	setp.lt.s64 	%p209, %rd254, %rd52;
	min.s64 	%rd255, %rd254, %rd52;
	selp.f32 	%f197, %f196, %f44, %p209;
$L__BB12_54:
	ld.shared.f32 	%f47, [_ZN6thrust24THRUST_300001_SM_1000_NS8cuda_cub4core6detail5shmemE+72];
	ld.shared.u64 	%rd55, [_ZN6thrust24THRUST_300001_SM_1000_NS8cuda_cub4core6detail5shmemE+80];
	setp.lt.f32 	%p210, %f197, %f47;
	mov.u64 	%rd256, %rd255;
	mov.f32 	%f198, %f197;
	@%p210 bra 	$L__BB12_57;
	setp.lt.f32 	%p211, %f47, %f197;
	mov.u64 	%rd256, %rd55;
	mov.f32 	%f198, %f47;
	@%p211 bra 	$L__BB12_57;
	setp.lt.s64 	%p212, %rd255, %rd55;
	min.s64 	%rd256, %rd255, %rd55;
	selp.f32 	%f198, %f197, %f47, %p212;
$L__BB12_57:
	ld.shared.f32 	%f50, [_ZN6thrust24THRUST_300001_SM_1000_NS8cuda_cub4core6detail5shmemE+88];
	ld.shared.u64 	%rd58, [_ZN6thrust24THRUST_300001_SM_1000_NS8cuda_cub4core6detail5shmemE+96];
	setp.lt.f32 	%p213, %f198, %f50;
	mov.u64 	%rd257, %rd256;
	mov.f32 	%f199, %f198;
	@%p213 bra 	$L__BB12_60;
	setp.lt.f32 	%p214, %f50, %f198;
	mov.u64 	%rd257, %rd58;
	mov.f32 	%f199, %f50;
	@%p214 bra 	$L__BB12_60;
	setp.lt.s64 	%p215, %rd256, %rd58;
	min.s64 	%rd257, %rd256, %rd58;
	selp.f32 	%f199, %f198, %f50, %p215;
$L__BB12_60:
	ld.shared.f32 	%f53, [_ZN6thrust24THRUST_300001_SM_1000_NS8cuda_cub4core6detail5shmemE+104];
	ld.shared.u64 	%rd61, [_ZN6thrust24THRUST_300001_SM_1000_NS8cuda_cub4core6detail5shmemE+112];
	setp.lt.f32 	%p216, %f199, %f53;
	mov.u64 	%rd258, %rd257;
	mov.f32 	%f200, %f199;
	@%p216 bra 	$L__BB12_63;
	setp.lt.f32 	%p217, %f53, %f199;
	mov.u64 	%rd258, %rd61;
	mov.f32 	%f200, %f53;
	@%p217 bra 	$L__BB12_63;
	setp.lt.s64 	%p218, %rd257, %rd61;
	min.s64 	%rd258, %rd257, %rd61;
	selp.f32 	%f200, %f199, %f53, %p218;
$L__BB12_63:
	ld.shared.f32 	%f56, [_ZN6thrust24THRUST_300001_SM_1000_NS8cuda_cub4core6detail5shmemE+120];
	ld.shared.u64 	%rd64, [_ZN6thrust24THRUST_300001_SM_1000_NS8cuda_cub4core6detail5shmemE+128];
	setp.lt.f32 	%p219, %f200, %f56;
	mov.f32 	%f242, %f200;
	mov.u64 	%rd305, %rd258;
	@%p219 bra 	$L__BB12_198;
	setp.lt.f32 	%p220, %f56, %f200;
	mov.f32 	%f242, %f56;
	mov.u64 	%rd305, %rd64;
	@%p220 bra 	$L__BB12_198;
	setp.lt.s64 	%p221, %rd258, %rd64;
	min.s64 	%rd305, %rd258, %rd64;
	selp.f32 	%f242, %f200, %f56, %p221;
	bra.uni 	$L__BB12_198;
$L__BB12_66:
	// begin inline asm
	mov.u32 %r169, %laneid;
	// end inline asm
	and.b32  	%r190, %r1, 992;
	add.s32 	%r191, %r190, 32;
	setp.gt.s32 	%p118, %r191, %r36;
	not.b32 	%r192, %r190;
	add.s32 	%r193, %r36, %r192;
	selp.b32 	%r188, %r193, 31, %p118;
	mov.b32 	%r171, %f188;
	mov.b32 	%r187, 1;
	mov.b32 	%r189, -1;
	// begin inline asm
	shfl.sync.down.b32 %r170, %r171, %r187, %r188, %r189;
	// end inline asm
	mov.b32 	%f58, %r170;
	// begin inline asm
	shfl.sync.down.b32 %r175, %r176, %r187, %r188, %r189;
	// end inline asm
	mov.b64 	{%r181, %r186}, %rd246;
	// begin inline asm
	shfl.sync.down.b32 %r180, %r181, %r187, %r188, %r189;
	// end inline asm
	// begin inline asm
	shfl.sync.down.b32 %r185, %r186, %r187, %r188, %r189;
	// end inline asm
	mov.b64 	%rd66, {%r180, %r185};
	setp.ge.s32 	%p119, %r169, %r188;
	setp.lt.f32 	%p120, %f188, %f58;
	or.pred  	%p121, %p119, %p120;
	mov.u64 	%rd259, %rd246;
	mov.f32 	%f201, %f188;
	@%p121 bra 	$L__BB12_69;
	setp.gt.f32 	%p122, %f188, %f58;
	mov.u64 	%rd259, %rd66;
	mov.f32 	%f201, %f58;
	@%p122 bra 	$L__BB12_69;
	setp.lt.s64 	%p123, %rd246, %rd66;
	min.s64 	%rd259, %rd246, %rd66;
	selp.f32 	%f201, %f188, %f58, %p123;
$L__BB12_69:
	mov.b32 	%r195, %f201;
	mov.b32 	%r211, 2;
	mov.b32 	%r213, -1;
	// begin inline asm
	shfl.sync.down.b32 %r194, %r195, %r211, %r188, %r213;
	// end inline asm
	mov.b32 	%f61, %r194;
	// begin inline asm
	shfl.sync.down.b32 %r199, %r200, %r211, %r188, %r213;
	// end inline asm
	mov.b64 	{%r205, %r210}, %rd259;
	// begin inline asm
	shfl.sync.down.b32 %r204, %r205, %r211, %r188, %r213;
	// end inline asm
	// begin inline asm
	shfl.sync.down.b32 %r209, %r210, %r211, %r188, %r213;
	// end inline asm
	mov.b64 	%rd69, {%r204, %r209};
	add.s32 	%r214, %r169, 2;
	setp.gt.s32 	%p124, %r214, %r188;
	setp.lt.f32 	%p125, %f201, %f61;
	or.pred  	%p126, %p124, %p125;
	mov.u64 	%rd260, %rd259;
	mov.f32 	%f202, %f201;
	@%p126 bra 	$L__BB12_72;
	setp.gt.f32 	%p127, %f201, %f61;
	mov.u64 	%rd260, %rd69;
	mov.f32 	%f202, %f61;
	@%p127 bra 	$L__BB12_72;
	setp.lt.s64 	%p128, %rd259, %rd69;
	min.s64 	%rd260, %rd259, %rd69;
	selp.f32 	%f202, %f201, %f61, %p128;
$L__BB12_72:
	mov.b32 	%r216, %f202;
	mov.b32 	%r232, 4;
	mov.b32 	%r234, -1;
	// begin inline asm
	shfl.sync.down.b32 %r215, %r216, %r232, %r188, %r234;
	// end inline asm
	mov.b32 	%f64, %r215;
	// begin inline asm
	shfl.sync.down.b32 %r220, %r221, %r232, %r188, %r234;
	// end inline asm
	mov.b64 	{%r226, %r231}, %rd260;
	// begin inline asm
	shfl.sync.down.b32 %r225, %r226, %r232, %r188, %r234;
	// end inline asm
	// begin inline asm
	shfl.sync.down.b32 %r230, %r231, %r232, %r188, %r234;
	// end inline asm
	mov.b64 	%rd72, {%r225, %r230};
	add.s32 	%r235, %r169, 4;
	setp.gt.s32 	%p129, %r235, %r188;
	setp.lt.f32 	%p130, %f202, %f64;
	or.pred  	%p131, %p129, %p130;
	mov.u64 	%rd261, %rd260;
	mov.f32 	%f203, %f202;
	@%p131 bra 	$L__BB12_75;
	setp.gt.f32 	%p132, %f202, %f64;
	mov.u64 	%rd261, %rd72;
	mov.f32 	%f203, %f64;
	@%p132 bra 	$L__BB12_75;
	setp.lt.s64 	%p133, %rd260, %rd72;
	min.s64 	%rd261, %rd260, %rd72;
	selp.f32 	%f203, %f202, %f64, %p133;
$L__BB12_75:
	mov.b32 	%r237, %f203;
	mov.b32 	%r253, 8;
	mov.b32 	%r255, -1;
	// begin inline asm
	shfl.sync.down.b32 %r236, %r237, %r253, %r188, %r255;
	// end inline asm
	mov.b32 	%f67, %r236;
	// begin inline asm
	shfl.sync.down.b32 %r241, %r242, %r253, %r188, %r255;
	// end inline asm
	mov.b64 	{%r247, %r252}, %rd261;
	// begin inline asm
	shfl.sync.down.b32 %r246, %r247, %r253, %r188, %r255;
	// end inline asm
	// begin inline asm
	shfl.sync.down.b32 %r251, %r252, %r253, %r188, %r255;
	// end inline asm
	mov.b64 	%rd75, {%r246, %r251};
	add.s32 	%r256, %r169, 8;
	setp.gt.s32 	%p134, %r256, %r188;
	setp.lt.f32 	%p135, %f203, %f67;
	or.pred  	%p136, %p134, %p135;
	mov.f32 	%f204, %f203;
	mov.u64 	%rd262, %rd261;
	@%p136 bra 	$L__BB12_78;
	setp.gt.f32 	%p137, %f203, %f67;
	mov.f32 	%f204, %f67;
	mov.u64 	%rd262, %rd75;
	@%p137 bra 	$L__BB12_78;
	setp.lt.s64 	%p138, %rd261, %rd75;
	selp.f32 	%f204, %f203, %f67, %p138;
	min.s64 	%rd262, %rd261, %rd75;
$L__BB12_78:
	mov.b32 	%r258, %f204;
	mov.b32 	%r274, 16;
	mov.b32 	%r276, -1;
	// begin inline asm
	shfl.sync.down.b32 %r257, %r258, %r274, %r188, %r276;
	// end inline asm
	mov.b32 	%f70, %r257;
	// begin inline asm
	shfl.sync.down.b32 %r262, %r263, %r274, %r188, %r276;
	// end inline asm
	mov.b64 	{%r268, %r273}, %rd262;
	// begin inline asm
	shfl.sync.down.b32 %r267, %r268, %r274, %r188, %r276;
	// end inline asm
	// begin inline asm
	shfl.sync.down.b32 %r272, %r273, %r274, %r188, %r276;
	// end inline asm
	mov.b64 	%rd78, {%r267, %r272};
	add.s32 	%r277, %r169, 16;
	setp.gt.s32 	%p139, %r277, %r188;
	setp.lt.f32 	%p140, %f204, %f70;
	or.pred  	%p141, %p139, %p140;
	mov.f32 	%f242, %f204;
	mov.u64 	%rd305, %rd262;
	@%p141 bra 	$L__BB12_81;
	setp.gt.f32 	%p142, %f204, %f70;
	mov.f32 	%f242, %f70;
	mov.u64 	%rd305, %rd78;
	@%p142 bra 	$L__BB12_81;
	setp.lt.s64 	%p143, %rd262, %rd78;
	selp.f32 	%f242, %f204, %f70, %p143;
	min.s64 	%rd305, %rd262, %rd78;
$L__BB12_81:
	setp.ne.s32 	%p144, %r169, 0;
	@%p144 bra 	$L__BB12_83;
	shr.u32 	%r278, %r1, 1;
	and.b32  	%r279, %r278, 496;
	mov.u32 	%r280, _ZN6thrust24THRUST_300001_SM_1000_NS8cuda_cub4core6detail5shmemE;
	add.s32 	%r281, %r280, %r279;
	st.shared.f32 	[%r281+8], %f242;
	st.shared.u64 	[%r281+16], %rd305;
$L__BB12_83:
	bar.sync 	0;
	setp.ne.s32 	%p145, %r1, 0;
	@%p145 bra 	$L__BB12_198;
	setp.lt.s32 	%p146, %r36, 33;
	mov.f32 	%f206, %f242;
	mov.u64 	%rd264, %rd305;
	@%p146 bra 	$L__BB12_88;
	ld.shared.f32 	%f73, [_ZN6thrust24THRUST_300001_SM_1000_NS8cuda_cub4core6detail5shmemE+24];
	ld.shared.u64 	%rd81, [_ZN6thrust24THRUST_300001_SM_1000_NS8cuda_cub4core6detail5shmemE+32];
	setp.lt.f32 	%p147, %f242, %f73;
	mov.f32 	%f206, %f242;
	mov.u64 	%rd264, %rd305;
	@%p147 bra 	$L__BB12_88;
	setp.lt.f32 	%p148, %f73, %f242;
	mov.f32 	%f206, %f73;
	mov.u64 	%rd264, %rd81;
	@%p148 bra 	$L__BB12_88;
	setp.lt.s64 	%p149, %rd305, %rd81;
	selp.f32 	%f206, %f242, %f73, %p149;
	min.s64 	%rd264, %rd305, %rd81;
$L__BB12_88:
	setp.lt.s32 	%p150, %r36, 65;
	mov.f32 	%f207, %f206;
	mov.u64 	%rd265, %rd264;
	@%p150 bra 	$L__BB12_92;
	ld.shared.f32 	%f76, [_ZN6thrust24THRUST_300001_SM_1000_NS8cuda_cub4core6detail5shmemE+40];
	ld.shared.u64 	%rd84, [_ZN6thrust24THRUST_300001_SM_1000_NS8cuda_cub4core6detail5shmemE+48];
	setp.lt.f32 	%p151, %f206, %f76;
	mov.f32 	%f207, %f206;
	mov.u64 	%rd265, %rd264;
	@%p151 bra 	$L__BB12_92;
	setp.lt.f32 	%p152, %f76, %f206;
	mov.f32 	%f207, %f76;
	mov.u64 	%rd265, %rd84;
	@%p152 bra 	$L__BB12_92;
	setp.lt.s64 	%p153, %rd264, %rd84;
	selp.f32 	%f207, %f206, %f76, %p153;
	min.s64 	%rd265, %rd264, %rd84;
$L__BB12_92:
	setp.lt.s32 	%p154, %r36, 97;
	mov.f32 	%f208, %f207;
	mov.u64 	%rd266, %rd265;
	@%p154 bra 	$L__BB12_96;
	ld.shared.f32 	%f79, [_ZN6thrust24THRUST_300001_SM_1000_NS8cuda_cub4core6detail5shmemE+56];
	ld.shared.u64 	%rd87, [_ZN6thrust24THRUST_300001_SM_1000_NS8cuda_cub4core6detail5shmemE+64];
	setp.lt.f32 	%p155, %f207, %f79;
	mov.f32 	%f208, %f207;
	mov.u64 	%rd266, %rd265;
	@%p155 bra 	$L__BB12_96;
	setp.lt.f32 	%p156, %f79, %f207;
	mov.f32 	%f208, %f79;
	mov.u64 	%rd266, %rd87;
	@%p156 bra 	$L__BB12_96;
	setp.lt.s64 	%p157, %rd265, %rd87;
	selp.f32 	%f208, %f207, %f79, %p157;
	min.s64 	%rd266, %rd265, %rd87;
$L__BB12_96:
	setp.lt.s32 	%p158, %r36, 129;
	mov.f32 	%f209, %f208;
	mov.u64 	%rd267, %rd266;
	@%p158 bra 	$L__BB12_100;
	ld.shared.f32 	%f82, [_ZN6thrust24THRUST_300001_SM_1000_NS8cuda_cub4core6detail5shmemE+72];
	ld.shared.u64 	%rd90, [_ZN6thrust24THRUST_300001_SM_1000_NS8cuda_cub4core6detail5shmemE+80];
	setp.lt.f32 	%p159, %f208, %f82;
	mov.f32 	%f209, %f208;
	mov.u64 	%rd267, %rd266;
	@%p159 bra 	$L__BB12_100;
	setp.lt.f32 	%p160, %f82, %f208;
	mov.f32 	%f209, %f82;
	mov.u64 	%rd267, %rd90;
	@%p160 bra 	$L__BB12_100;
	setp.lt.s64 	%p161, %rd266, %rd90;
	selp.f32 	%f209, %f208, %f82, %p161;
	min.s64 	%rd267, %rd266, %rd90;
$L__BB12_100:
	setp.lt.s32 	%p162, %r36, 161;
	mov.f32 	%f210, %f209;
	mov.u64 	%rd268, %rd267;
	@%p162 bra 	$L__BB12_104;
	ld.shared.f32 	%f85, [_ZN6thrust24THRUST_300001_SM_1000_NS8cuda_cub4core6detail5shmemE+88];
	ld.shared.u64 	%rd93, [_ZN6thrust24THRUST_300001_SM_1000_NS8cuda_cub4core6detail5shmemE+96];
	setp.lt.f32 	%p163, %f209, %f85;
	mov.f32 	%f210, %f209;
	mov.u64 	%rd268, %rd267;
	@%p163 bra 	$L__BB12_104;
	setp.lt.f32 	%p164, %f85, %f209;
	mov.f32 	%f210, %f85;
	mov.u64 	%rd268, %rd93;
	@%p164 bra 	$L__BB12_104;
	setp.lt.s64 	%p165, %rd267, %rd93;
	selp.f32 	%f210, %f209, %f85, %p165;
	min.s64 	%rd268, %rd267, %rd93;
$L__BB12_104:
	setp.lt.s32 	%p166, %r36, 193;
	mov.f32 	%f211, %f210;
	mov.u64 	%rd269, %rd268;
	@%p166 bra 	$L__BB12_108;
	ld.shared.f32 	%f88, [_ZN6thrust24THRUST_300001_SM_1000_NS8cuda_cub4core6detail5shmemE+104];
	ld.shared.u64 	%rd96, [_ZN6thrust24THRUST_300001_SM_1000_NS8cuda_cub4core6detail5shmemE+112];
	setp.lt.f32 	%p167, %f210, %f88;
	mov.f32 	%f211, %f210;
	mov.u64 	%rd269, %rd268;
	@%p167 bra 	$L__BB12_108;
	setp.lt.f32 	%p168, %f88, %f210;
	mov.f32 	%f211, %f88;
	mov.u64 	%rd269, %rd96;
	@%p168 bra 	$L__BB12_108;
	setp.lt.s64 	%p169, %rd268, %rd96;
	selp.f32 	%f211, %f210, %f88, %p169;
	min.s64 	%rd269, %rd268, %rd96;
$L__BB12_108:
	setp.lt.s32 	%p170, %r36, 225;
	mov.f32 	%f242, %f211;
	mov.u64 	%rd305, %rd269;
	@%p170 bra 	$L__BB12_198;
	ld.shared.f32 	%f91, [_ZN6thrust24THRUST_300001_SM_1000_NS8cuda_cub4core6detail5shmemE+120];
	ld.shared.u64 	%rd99, [_ZN6thrust24THRUST_300001_SM_1000_NS8cuda_cub4core6detail5shmemE+128];
	setp.lt.f32 	%p171, %f211, %f91;
	mov.f32 	%f242, %f211;
	mov.u64 	%rd305, %rd269;
	@%p171 bra 	$L__BB12_198;
	setp.lt.f32 	%p172, %f91, %f211;
	mov.f32 	%f242, %f91;
	mov.u64 	%rd305, %rd99;
	@%p172 bra 	$L__BB12_198;
	setp.lt.s64 	%p173, %rd269, %rd99;
	selp.f32 	%f242, %f211, %f91, %p173;
	min.s64 	%rd305, %rd269, %rd99;
	bra.uni 	$L__BB12_198;
$L__BB12_112:
	mov.u32 	%r17, %tid.x;
	cvt.u64.u32 	%rd101, %r17;
	mul.wide.u32 	%rd200, %r17, 4;
	add.s64 	%rd102, %rd1, %rd200;
	ld.global.f32 	%f172, [%rd102];
	add.s32 	%r37, %r17, 256;
	cvt.u64.u32 	%rd201, %r37;
	ld.global.f32 	%f173, [%rd102+1024];
	add.s32 	%r38, %r17, 512;
	cvt.u64.u32 	%rd202, %r38;
	ld.global.f32 	%f174, [%rd102+2048];
	ld.global.f32 	%f93, [%rd102+3072];
	or.b32  	%r39, %r17, 1024;
	cvt.u64.u32 	%rd103, %r39;
	add.s64 	%rd104, %rd198, %rd103;
	ld.global.f32 	%f94, [%rd102+4096];
	setp.lt.f32 	%p3, %f173, %f172;
	selp.f32 	%f175, %f173, %f172, %p3;
	selp.b64 	%rd203, %rd201, %rd101, %p3;
	setp.lt.f32 	%p4, %f174, %f175;
	selp.f32 	%f95, %f174, %f175, %p4;
	selp.b64 	%rd105, %rd202, %rd203, %p4;
	setp.lt.f32 	%p5, %f95, %f93;
	mov.f32 	%f212, %f95;
	mov.u64 	%rd270, %rd105;
	@%p5 bra 	$L__BB12_115;
	add.s32 	%r40, %r17, 768;
	cvt.u64.u32 	%rd270, %r40;
	setp.lt.f32 	%p6, %f93, %f95;
	mov.f32 	%f212, %f93;
	@%p6 bra 	$L__BB12_115;
	mov.f32 	%f212, %f95;
	mov.u64 	%rd270, %rd105;
$L__BB12_115:
	add.s64 	%rd108, %rd198, %rd270;
	setp.lt.f32 	%p7, %f212, %f94;
	mov.f32 	%f229, %f212;
	mov.u64 	%rd292, %rd108;
	@%p7 bra 	$L__BB12_118;
	setp.lt.f32 	%p8, %f94, %f212;
	mov.f32 	%f229, %f94;
	mov.u64 	%rd292, %rd104;
	@%p8 bra 	$L__BB12_118;
	setp.lt.s64 	%p9, %rd270, %rd103;
	selp.f32 	%f229, %f212, %f94, %p9;
	selp.b64 	%rd292, %rd108, %rd104, %p9;
$L__BB12_118:
	setp.lt.u32 	%p10, %r36, 2560;
	mov.b32 	%r394, 1280;
	@%p10 bra 	$L__BB12_136;
	mov.b32 	%r394, 1280;
$L__BB12_120:
	mov.u32 	%r18, %r394;
	cvt.u64.u32 	%rd204, %r18;
	add.s64 	%rd205, %rd101, %rd204;
	mul.wide.u32 	%rd206, %r18, 4;
	add.s64 	%rd207, %rd102, %rd206;
	add.s64 	%rd112, %rd205, %rd198;
	ld.global.f32 	%f100, [%rd207];
	add.s64 	%rd113, %rd112, 256;
	ld.global.f32 	%f101, [%rd207+1024];
	add.s64 	%rd114, %rd112, 512;
	ld.global.f32 	%f102, [%rd207+2048];
	add.s64 	%rd115, %rd112, 768;
	ld.global.f32 	%f103, [%rd207+3072];
	add.s64 	%rd116, %rd112, 1024;
	ld.global.f32 	%f104, [%rd207+4096];
	setp.lt.f32 	%p11, %f229, %f100;
	mov.f32 	%f215, %f229;
	mov.u64 	%rd273, %rd292;
	@%p11 bra 	$L__BB12_123;
	setp.lt.f32 	%p12, %f100, %f229;
	mov.f32 	%f215, %f100;
	mov.u64 	%rd273, %rd112;
	@%p12 bra 	$L__BB12_123;
	setp.lt.s64 	%p13, %rd292, %rd112;
	selp.f32 	%f215, %f229, %f100, %p13;
	min.s64 	%rd273, %rd292, %rd112;
$L__BB12_123:
	setp.lt.f32 	%p14, %f215, %f101;
	mov.f32 	%f216, %f215;
	mov.u64 	%rd274, %rd273;
	@%p14 bra 	$L__BB12_126;
	setp.lt.f32 	%p15, %f101, %f215;
	mov.f32 	%f216, %f101;
	mov.u64 	%rd274, %rd113;
	@%p15 bra 	$L__BB12_126;
	setp.lt.s64 	%p16, %rd273, %rd113;
	selp.f32 	%f216, %f215, %f101, %p16;
	min.s64 	%rd274, %rd273, %rd113;
$L__BB12_126:
	setp.lt.f32 	%p17, %f216, %f102;
	mov.f32 	%f217, %f216;
	mov.u64 	%rd275, %rd274;
	@%p17 bra 	$L__BB12_129;
	setp.lt.f32 	%p18, %f102, %f216;
	mov.f32 	%f217, %f102;
	mov.u64 	%rd275, %rd114;
	@%p18 bra 	$L__BB12_129;
	setp.lt.s64 	%p19, %rd274, %rd114;
	selp.f32 	%f217, %f216, %f102, %p19;
	min.s64 	%rd275, %rd274, %rd114;
$L__BB12_129:
	setp.lt.f32 	%p20, %f217, %f103;
	mov.f32 	%f218, %f217;
	mov.u64 	%rd276, %rd275;
	@%p20 bra 	$L__BB12_132;
	setp.lt.f32 	%p21, %f103, %f217;
	mov.f32 	%f218, %f103;
	mov.u64 	%rd276, %rd115;
	@%p21 bra 	$L__BB12_132;
	setp.lt.s64 	%p22, %rd275, %rd115;
	selp.f32 	%f218, %f217, %f103, %p22;
	min.s64 	%rd276, %rd275, %rd115;
$L__BB12_132:
	setp.lt.f32 	%p23, %f218, %f104;
	mov.f32 	%f229, %f218;
	mov.u64 	%rd292, %rd276;
	@%p23 bra 	$L__BB12_135;
	setp.lt.f32 	%p24, %f104, %f218;
	mov.f32 	%f229, %f104;
	mov.u64 	%rd292, %rd116;
	@%p24 bra 	$L__BB12_135;
	setp.lt.s64 	%p25, %rd276, %rd116;
	selp.f32 	%f229, %f218, %f104, %p25;
	min.s64 	%rd292, %rd276, %rd116;
$L__BB12_135:
	add.s32 	%r394, %r18, 1280;
	add.s32 	%r43, %r18, 2560;
	setp.le.s32 	%p26, %r43, %r36;
	@%p26 bra 	$L__BB12_120;
$L__BB12_136:
	setp.le.s32 	%p27, %r36, %r394;
	@%p27 bra 	$L__BB12_159;
	sub.s32 	%r21, %r36, %r394;
	setp.ge.s32 	%p28, %r17, %r21;
	@%p28 bra 	$L__BB12_159;
	not.b32 	%r44, %r17;
	add.s32 	%r45, %r36, %r44;
	sub.s32 	%r22, %r45, %r394;
	and.b32  	%r46, %r22, 768;
	setp.eq.s32 	%p29, %r46, 768;
	mov.u32 	%r397, %r17;
	@%p29 bra 	$L__BB12_144;
	add.s32 	%r47, %r17, %r394;
	cvt.u64.u32 	%rd209, %r47;
	add.s64 	%rd280, %rd198, %rd209;
	mul.wide.u32 	%rd210, %r47, 4;
	add.s64 	%rd279, %rd1, %rd210;
	shr.u32 	%r48, %r22, 8;
	add.s32 	%r49, %r48, 1;
	and.b32  	%r50, %r49, 3;
	neg.s32 	%r395, %r50;
	mov.u32 	%r397, %r17;
$L__BB12_140:
	.pragma "nounroll";
	mov.u64 	%rd132, %rd292;
	mov.f32 	%f116, %f229;
	ld.global.f32 	%f117, [%rd279];
	setp.lt.f32 	%p30, %f116, %f117;
	@%p30 bra 	$L__BB12_143;
	setp.lt.f32 	%p31, %f117, %f116;
	mov.f32 	%f229, %f117;
	mov.u64 	%rd292, %rd280;
	@%p31 bra 	$L__BB12_143;
	setp.lt.s64 	%p32, %rd132, %rd280;
	selp.f32 	%f229, %f116, %f117, %p32;
	min.s64 	%rd292, %rd132, %rd280;
$L__BB12_143:
	add.s32 	%r397, %r397, 256;
	add.s64 	%rd280, %rd280, 256;
	add.s64 	%rd279, %rd279, 1024;
	add.s32 	%r395, %r395, 1;
	setp.ne.s32 	%p33, %r395, 0;
	@%p33 bra 	$L__BB12_140;
$L__BB12_144:
	setp.lt.u32 	%p34, %r22, 768;
	@%p34 bra 	$L__BB12_159;
	add.s32 	%r398, %r397, %r394;
	cvt.u64.u32 	%rd211, %r398;
	add.s64 	%rd287, %rd198, %rd211;
	cvt.u64.u32 	%rd212, %r397;
	cvt.u64.u32 	%rd213, %r394;
	add.s64 	%rd214, %rd212, %rd213;
	shl.b64 	%rd215, %rd214, 2;
	add.s64 	%rd216, %rd215, %rd1;
	add.s64 	%rd286, %rd216, 3072;
	mul.wide.u32 	%rd217, %r398, 4;
	add.s64 	%rd285, %rd1, %rd217;
	add.s32 	%r399, %r397, 512;
$L__BB12_146:
	mov.u32 	%r32, %r399;
	ld.global.f32 	%f123, [%rd285];
	setp.lt.f32 	%p35, %f229, %f123;
	mov.f32 	%f226, %f229;
	mov.u64 	%rd289, %rd292;
	@%p35 bra 	$L__BB12_149;
	setp.lt.f32 	%p36, %f123, %f229;
	mov.f32 	%f226, %f123;
	mov.u64 	%rd289, %rd287;
	@%p36 bra 	$L__BB12_149;
	setp.lt.s64 	%p37, %rd292, %rd287;
	selp.f32 	%f226, %f229, %f123, %p37;
	min.s64 	%rd289, %rd292, %rd287;
$L__BB12_149:
	add.s32 	%r51, %r398, 256;
	cvt.u64.u32 	%rd218, %r51;
	add.s64 	%rd148, %rd198, %rd218;
	ld.global.f32 	%f126, [%rd286+-2048];
	setp.lt.f32 	%p38, %f226, %f126;
	mov.f32 	%f227, %f226;
	mov.u64 	%rd290, %rd289;
	@%p38 bra 	$L__BB12_152;
	setp.lt.f32 	%p39, %f126, %f226;
	mov.f32 	%f227, %f126;
	mov.u64 	%rd290, %rd148;
	@%p39 bra 	$L__BB12_152;
	setp.lt.s64 	%p40, %rd289, %rd148;
	selp.f32 	%f227, %f226, %f126, %p40;
	min.s64 	%rd290, %rd289, %rd148;
$L__BB12_152:
	add.s32 	%r52, %r398, 512;
	cvt.u64.u32 	%rd219, %r52;
	add.s64 	%rd151, %rd198, %rd219;
	ld.global.f32 	%f129, [%rd286+-1024];
	setp.lt.f32 	%p41, %f227, %f129;
	mov.f32 	%f228, %f227;
	mov.u64 	%rd291, %rd290;
	@%p41 bra 	$L__BB12_155;
	setp.lt.f32 	%p42, %f129, %f227;
	mov.f32 	%f228, %f129;
	mov.u64 	%rd291, %rd151;
	@%p42 bra 	$L__BB12_155;
	setp.lt.s64 	%p43, %rd290, %rd151;
	selp.f32 	%f228, %f227, %f129, %p43;
	min.s64 	%rd291, %rd290, %rd151;
$L__BB12_155:
	add.s32 	%r53, %r398, 768;
	cvt.u64.u32 	%rd220, %r53;
	add.s64 	%rd154, %rd198, %rd220;
	ld.global.f32 	%f132, [%rd286];
	setp.lt.f32 	%p44, %f228, %f132;
	mov.f32 	%f229, %f228;
	mov.u64 	%rd292, %rd291;
	@%p44 bra 	$L__BB12_158;
	setp.lt.f32 	%p45, %f132, %f228;
	mov.f32 	%f229, %f132;
	mov.u64 	%rd292, %rd154;
	@%p45 bra 	$L__BB12_158;
	setp.lt.s64 	%p46, %rd291, %rd154;
	selp.f32 	%f229, %f228, %f132, %p46;
	min.s64 	%rd292, %rd291, %rd154;
$L__BB12_158:
	add.s64 	%rd287, %rd287, 1024;
	add.s64 	%rd286, %rd286, 4096;
	add.s64 	%rd285, %rd285, 4096;
	add.s32 	%r399, %r32, 1024;
	add.s32 	%r54, %r32, 512;
	add.s32 	%r398, %r398, 1024;
	setp.lt.s32 	%p47, %r54, %r21;
	@%p47 bra 	$L__BB12_146;
$L__BB12_159:
	// begin inline asm
	mov.u32 %r55, %laneid;
	// end inline asm
	mov.b32 	%r57, %f229;
	mov.b32 	%r73, 1;
	mov.b32 	%r74, 31;
	mov.b32 	%r75, -1;
	// begin inline asm
	shfl.sync.down.b32 %r56, %r57, %r73, %r74, %r75;
	// end inline asm
	mov.b32 	%f136, %r56;
	// begin inline asm
	shfl.sync.down.b32 %r61, %r62, %r73, %r74, %r75;
	// end inline asm
	mov.b64 	{%r67, %r72}, %rd292;
	// begin inline asm
	shfl.sync.down.b32 %r66, %r67, %r73, %r74, %r75;
	// end inline asm
	// begin inline asm
	shfl.sync.down.b32 %r71, %r72, %r73, %r74, %r75;
	// end inline asm
	mov.b64 	%rd161, {%r66, %r71};
	setp.gt.s32 	%p48, %r55, 30;
	setp.lt.f32 	%p49, %f229, %f136;
	or.pred  	%p50, %p48, %p49;
	mov.f32 	%f231, %f229;
	mov.u64 	%rd294, %rd292;
	@%p50 bra 	$L__BB12_162;
	setp.gt.f32 	%p51, %f229, %f136;
	mov.f32 	%f231, %f136;
	mov.u64 	%rd294, %rd161;
	@%p51 bra 	$L__BB12_162;
	setp.lt.s64 	%p52, %rd292, %rd161;
	selp.f32 	%f231, %f229, %f136, %p52;
	min.s64 	%rd294, %rd292, %rd161;
$L__BB12_162:
	mov.b32 	%r77, %f231;
	mov.b32 	%r93, 2;
	mov.b32 	%r94, 31;
	mov.b32 	%r95, -1;
	// begin inline asm
	shfl.sync.down.b32 %r76, %r77, %r93, %r94, %r95;
	// end inline asm
	mov.b32 	%f139, %r76;
	// begin inline asm
	shfl.sync.down.b32 %r81, %r82, %r93, %r94, %r95;
	// end inline asm
	mov.b64 	{%r87, %r92}, %rd294;
	// begin inline asm
	shfl.sync.down.b32 %r86, %r87, %r93, %r94, %r95;
	// end inline asm
	// begin inline asm
	shfl.sync.down.b32 %r91, %r92, %r93, %r94, %r95;
	// end inline asm
	mov.b64 	%rd164, {%r86, %r91};
	setp.gt.s32 	%p53, %r55, 29;
	setp.lt.f32 	%p54, %f231, %f139;
	or.pred  	%p55, %p53, %p54;
	mov.f32 	%f232, %f231;
	mov.u64 	%rd295, %rd294;
	@%p55 bra 	$L__BB12_165;
	setp.gt.f32 	%p56, %f231, %f139;
	mov.f32 	%f232, %f139;
	mov.u64 	%rd295, %rd164;
	@%p56 bra 	$L__BB12_165;
	setp.lt.s64 	%p57, %rd294, %rd164;
	selp.f32 	%f232, %f231, %f139, %p57;
	min.s64 	%rd295, %rd294, %rd164;
$L__BB12_165:
	mov.b32 	%r97, %f232;
	mov.b32 	%r113, 4;
	mov.b32 	%r114, 31;
	mov.b32 	%r115, -1;
	// begin inline asm
	shfl.sync.down.b32 %r96, %r97, %r113, %r114, %r115;
	// end inline asm
	mov.b32 	%f142, %r96;
	// begin inline asm
	shfl.sync.down.b32 %r101, %r102, %r113, %r114, %r115;
	// end inline asm
	mov.b64 	{%r107, %r112}, %rd295;
	// begin inline asm
	shfl.sync.down.b32 %r106, %r107, %r113, %r114, %r115;
	// end inline asm
	// begin inline asm
	shfl.sync.down.b32 %r111, %r112, %r113, %r114, %r115;
	// end inline asm
	mov.b64 	%rd167, {%r106, %r111};
	setp.gt.s32 	%p58, %r55, 27;
	setp.lt.f32 	%p59, %f232, %f142;
	or.pred  	%p60, %p58, %p59;
	mov.f32 	%f233, %f232;
	mov.u64 	%rd296, %rd295;
	@%p60 bra 	$L__BB12_168;
	setp.gt.f32 	%p61, %f232, %f142;
	mov.f32 	%f233, %f142;
	mov.u64 	%rd296, %rd167;
	@%p61 bra 	$L__BB12_168;
	setp.lt.s64 	%p62, %rd295, %rd167;
	selp.f32 	%f233, %f232, %f142, %p62;
	min.s64 	%rd296, %rd295, %rd167;
$L__BB12_168:
	mov.b32 	%r117, %f233;
	mov.b32 	%r133, 8;
	mov.b32 	%r134, 31;
	mov.b32 	%r135, -1;
	// begin inline asm
	shfl.sync.down.b32 %r116, %r117, %r133, %r134, %r135;
	// end inline asm
	mov.b32 	%f145, %r116;
	// begin inline asm
	shfl.sync.down.b32 %r121, %r122, %r133, %r134, %r135;
	// end inline asm
	mov.b64 	{%r127, %r132}, %rd296;
	// begin inline asm
	shfl.sync.down.b32 %r126, %r127, %r133, %r134, %r135;
	// end inline asm
	// begin inline asm
	shfl.sync.down.b32 %r131, %r132, %r133, %r134, %r135;
	// end inline asm
	mov.b64 	%rd170, {%r126, %r131};
	setp.gt.s32 	%p63, %r55, 23;
	setp.lt.f32 	%p64, %f233, %f145;
	or.pred  	%p65, %p63, %p64;
	mov.f32 	%f234, %f233;
	mov.u64 	%rd297, %rd296;
	@%p65 bra 	$L__BB12_171;
	setp.gt.f32 	%p66, %f233, %f145;
	mov.f32 	%f234, %f145;
	mov.u64 	%rd297, %rd170;
	@%p66 bra 	$L__BB12_171;
	setp.lt.s64 	%p67, %rd296, %rd170;
	selp.f32 	%f234, %f233, %f145, %p67;
	min.s64 	%rd297, %rd296, %rd170;
$L__BB12_171:
	mov.b32 	%r137, %f234;
	mov.b32 	%r153, 16;
	mov.b32 	%r154, 31;
	mov.b32 	%r155, -1;
	// begin inline asm
	shfl.sync.down.b32 %r136, %r137, %r153, %r154, %r155;
	// end inline asm
	mov.b32 	%f148, %r136;
	// begin inline asm
	shfl.sync.down.b32 %r141, %r142, %r153, %r154, %r155;
	// end inline asm
	mov.b64 	{%r147, %r152}, %rd297;
	// begin inline asm
	shfl.sync.down.b32 %r146, %r147, %r153, %r154, %r155;
	// end inline asm
	// begin inline asm
	shfl.sync.down.b32 %r151, %r152, %r153, %r154, %r155;
	// end inline asm
	mov.b64 	%rd173, {%r146, %r151};
	setp.gt.s32 	%p68, %r55, 15;
	setp.lt.f32 	%p69, %f234, %f148;
	or.pred  	%p70, %p68, %p69;
	mov.f32 	%f242, %f234;
	mov.u64 	%rd305, %rd297;
	@%p70 bra 	$L__BB12_174;
	setp.gt.f32 	%p71, %f234, %f148;
	mov.f32 	%f242, %f148;
	mov.u64 	%rd305, %rd173;
	@%p71 bra 	$L__BB12_174;
	setp.lt.s64 	%p72, %rd297, %rd173;
	selp.f32 	%f242, %f234, %f148, %p72;
	min.s64 	%rd305, %rd297, %rd173;
$L__BB12_174:
	setp.ne.s32 	%p73, %r55, 0;
	@%p73 bra 	$L__BB12_176;
	shr.u32 	%r156, %r17, 1;
	and.b32  	%r157, %r156, 496;
	mov.u32 	%r158, _ZN6thrust24THRUST_300001_SM_1000_NS8cuda_cub4core6detail5shmemE;
	add.s32 	%r159, %r158, %r157;
	st.shared.f32 	[%r159+8], %f242;
	st.shared.u64 	[%r159+16], %rd305;
$L__BB12_176:
	bar.sync 	0;
	setp.ne.s32 	%p74, %r17, 0;
	@%p74 bra 	$L__BB12_198;
	ld.shared.f32 	%f151, [_ZN6thrust24THRUST_300001_SM_1000_NS8cuda_cub4core6detail5shmemE+24];
	ld.shared.u64 	%rd176, [_ZN6thrust24THRUST_300001_SM_1000_NS8cuda_cub4core6detail5shmemE+32];
	setp.lt.f32 	%p75, %f242, %f151;
	mov.f32 	%f236, %f242;
	mov.u64 	%rd299, %rd305;
	@%p75 bra 	$L__BB12_180;
	setp.lt.f32 	%p76, %f151, %f242;
	mov.f32 	%f236, %f151;
	mov.u64 	%rd299, %rd176;
	@%p76 bra 	$L__BB12_180;
	setp.lt.s64 	%p77, %rd305, %rd176;
	selp.f32 	%f236, %f242, %f151, %p77;
	min.s64 	%rd299, %rd305, %rd176;
$L__BB12_180:
	ld.shared.f32 	%f154, [_ZN6thrust24THRUST_300001_SM_1000_NS8cuda_cub4core6detail5shmemE+40];
	ld.shared.u64 	%rd179, [_ZN6thrust24THRUST_300001_SM_1000_NS8cuda_cub4core6detail5shmemE+48];
	setp.lt.f32 	%p78, %f236, %f154;
	mov.f32 	%f237, %f236;
	mov.u64 	%rd300, %rd299;
	@%p78 bra 	$L__BB12_183;
	setp.lt.f32 	%p79, %f154, %f236;
	mov.f32 	%f237, %f154;
	mov.u64 	%rd300, %rd179;
	@%p79 bra 	$L__BB12_183;
	setp.lt.s64 	%p80, %rd299, %rd179;
	selp.f32 	%f237, %f236, %f154, %p80;
	min.s64 	%rd300, %rd299, %rd179;
$L__BB12_183:
	ld.shared.f32 	%f157, [_ZN6thrust24THRUST_300001_SM_1000_NS8cuda_cub4core6detail5shmemE+56];
	ld.shared.u64 	%rd182, [_ZN6thrust24THRUST_300001_SM_1000_NS8cuda_cub4core6detail5shmemE+64];
	setp.lt.f32 	%p81, %f237, %f157;
	mov.f32 	%f238, %f237;
	mov.u64 	%rd301, %rd300;
	@%p81 bra 	$L__BB12_186;
	setp.lt.f32 	%p82, %f157, %f237;
	mov.f32 	%f238, %f157;
	mov.u64 	%rd301, %rd182;
	@%p82 bra 	$L__BB12_186;
	setp.lt.s64 	%p83, %rd300, %rd182;
	selp.f32 	%f238, %f237, %f157, %p83;
	min.s64 	%rd301, %rd300, %rd182;
$L__BB12_186:
	ld.shared.f32 	%f160, [_ZN6thrust24THRUST_300001_SM_1000_NS8cuda_cub4core6detail5shmemE+72];
	ld.shared.u64 	%rd185, [_ZN6thrust24THRUST_300001_SM_1000_NS8cuda_cub4core6detail5shmemE+80];
	setp.lt.f32 	%p84, %f238, %f160;
	mov.f32 	%f239, %f238;
	mov.u64 	%rd302, %rd301;
	@%p84 bra 	$L__BB12_189;
	setp.lt.f32 	%p85, %f160, %f238;
	mov.f32 	%f239, %f160;
	mov.u64 	%rd302, %rd185;
	@%p85 bra 	$L__BB12_189;
	setp.lt.s64 	%p86, %rd301, %rd185;
	selp.f32 	%f239, %f238, %f160, %p86;
	min.s64 	%rd302, %rd301, %rd185;
$L__BB12_189:
	ld.shared.f32 	%f163, [_ZN6thrust24THRUST_300001_SM_1000_NS8cuda_cub4core6detail5shmemE+88];
	ld.shared.u64 	%rd188, [_ZN6thrust24THRUST_300001_SM_1000_NS8cuda_cub4core6detail5shmemE+96];
	setp.lt.f32 	%p87, %f239, %f163;
	mov.f32 	%f240, %f239;
	mov.u64 	%rd303, %rd302;
	@%p87 bra 	$L__BB12_192;
	setp.lt.f32 	%p88, %f163, %f239;
	mov.f32 	%f240, %f163;
	mov.u64 	%rd303, %rd188;
	@%p88 bra 	$L__BB12_192;
	setp.lt.s64 	%p89, %rd302, %rd188;
	selp.f32 	%f240, %f239, %f163, %p89;
	min.s64 	%rd303, %rd302, %rd188;
$L__BB12_192:
	ld.shared.f32 	%f166, [_ZN6thrust24THRUST_300001_SM_1000_NS8cuda_cub4core6detail5shmemE+104];
	ld.shared.u64 	%rd191, [_ZN6thrust24THRUST_300001_SM_1000_NS8cuda_cub4core6detail5shmemE+112];
	setp.lt.f32 	%p90, %f240, %f166;
	mov.f32 	%f241, %f240;
	mov.u64 	%rd304, %rd303;
	@%p90 bra 	$L__BB12_195;
	setp.lt.f32 	%p91, %f166, %f240;
	mov.f32 	%f241, %f166;
	mov.u64 	%rd304, %rd191;
	@%p91 bra 	$L__BB12_195;
	setp.lt.s64 	%p92, %rd303, %rd191;
	selp.f32 	%f241, %f240, %f166, %p92;
	min.s64 	%rd304, %rd303, %rd191;
$L__BB12_195:
	ld.shared.f32 	%f169, [_ZN6thrust24THRUST_300001_SM_1000_NS8cuda_cub4core6detail5shmemE+120];
	ld.shared.u64 	%rd194, [_ZN6thrust24THRUST_300001_SM_1000_NS8cuda_cub4core6detail5shmemE+128];
	setp.lt.f32 	%p93, %f241, %f169;
	mov.f32 	%f242, %f241;
	mov.u64 	%rd305, %rd304;
	@%p93 bra 	$L__BB12_198;
	setp.lt.f32 	%p94, %f169, %f241;
	mov.f32 	%f242, %f169;
	mov.u64 	%rd305, %rd194;
	@%p94 bra 	$L__BB12_198;
	setp.lt.s64 	%p95, %rd304, %rd194;
	selp.f32 	%f242, %f241, %f169, %p95;
	min.s64 	%rd305, %rd304, %rd194;
$L__BB12_198:
	mov.u32 	%r387, %tid.x;
	setp.ne.s32 	%p222, %r387, 0;
	@%p222 bra 	$L__BB12_200;
	ld.param.u64 	%rd234, [_ZN6thrust24THRUST_300001_SM_1000_NS8cuda_cub4core6detail13_kernel_agentINS1_8__reduce11ReduceAgentINS0_12zip_iteratorIN4cuda3std3__45tupleIJNS0_10device_ptrIfEENS0_17counting_iteratorIlNS0_11use_defaultESF_SF_EEEEEEEPNSB_IJflEEESJ_iNS1_9__extrema9arg_min_fIfl10comparatorEEEEJSI_SK_iSO_EEEvDpT0__param_1];
	cvta.to.global.u64 	%rd233, %rd234;
	st.global.f32 	[%rd233], %f242;
	st.global.u64 	[%rd233+8], %rd305;
$L__BB12_200:
	ret;

}
	// .globl	_ZN6thrust24THRUST_300001_SM_1000_NS8cuda_cub4core6detail13_kernel_agentINS1_8__reduce11ReduceAgentINS0_12zip_iteratorIN4cuda3std3__45tupleIJNS0_10device_ptrIfEENS0_17counting_iteratorIlNS0_11use_defaultESF_SF_EEEEEEEPNSB_IJflEEESJ_iNS1_9__extrema9arg_min_fIfl10comparatorEEEEJSI_SK_iN3cub18CUB_300001_SM_100013GridEvenShareIiEENSR_9GridQueueIjEESO_EEEvDpT0_
.visible .entry _ZN6thrust24THRUST_300001_SM_1000_NS8cuda_cub4core6detail13_kernel_agentINS1_8__reduce11ReduceAgentINS0_12zip_iteratorIN4cuda3std3__45tupleIJNS0_10device_ptrIfEENS0_17counting_iteratorIlNS0_11use_defaultESF_SF_EEEEEEEPNSB_IJflEEESJ_iNS1_9__extrema9arg_min_fIfl10comparatorEEEEJSI_SK_iN3cub18CUB_300001_SM_100013GridEvenShareIiEENSR_9GridQueueIjEESO_EEEvDpT0_(
	.param .align 8 .b8 _ZN6thrust24THRUST_300001_SM_1000_NS8cuda_cub4core6detail13_kernel_agentINS1_8__reduce11ReduceAgentINS0_12zip_iteratorIN4cuda3std3__45tupleIJNS0_10device_ptrIfEENS0_17counting_iteratorIlNS0_11use_defaultESF_SF_EEEEEEEPNSB_IJflEEESJ_iNS1_9__extrema9arg_min_fIfl10comparatorEEEEJSI_SK_iN3cub18CUB_300001_SM_100013GridEvenShareIiEENSR_9GridQueueIjEESO_EEEvDpT0__param_0[16],
	.param .u64 .ptr .align 1 _ZN6thrust24THRUST_300001_SM_1000_NS8cuda_cub4core6detail13_kernel_agentINS1_8__reduce11ReduceAgentINS0_12zip_iteratorIN4cuda3std3__45tupleIJNS0_10device_ptrIfEENS0_17counting_iteratorIlNS0_11use_defaultESF_SF_EEEEEEEPNSB_IJflEEESJ_iNS1_9__extrema9arg_min_fIfl10comparatorEEEEJSI_SK_iN3cub18CUB_300001_SM_100013GridEvenShareIiEENSR_9GridQueueIjEESO_EEEvDpT0__param_1,
	.param .u32 _ZN6thrust24THRUST_300001_SM_1000_NS8cuda_cub4core6detail13_kernel_agentINS1_8__reduce11ReduceAgentINS0_12zip_iteratorIN4cuda3std3__45tupleIJNS0_10device_ptrIfEENS0_17counting_iteratorIlNS0_11use_defaultESF_SF_EEEEEEEPNSB_IJflEEESJ_iNS1_9__extrema9arg_min_fIfl10comparatorEEEEJSI_SK_iN3cub18CUB_300001_SM_100013GridEvenShareIiEENSR_9GridQueueIjEESO_EEEvDpT0__param_2,
	.param .align 4 .b8 _ZN6thrust24THRUST_300001_SM_1000_NS8cuda_cub4core6detail13_kernel_agentINS1_8__reduce11ReduceAgentINS0_12zip_iteratorIN4cuda3std3__45tupleIJNS0_10device_ptrIfEENS0_17counting_iteratorIlNS0_11use_defaultESF_SF_EEEEEEEPNSB_IJflEEESJ_iNS1_9__extrema9arg_min_fIfl10comparatorEEEEJSI_SK_iN3cub18CUB_300001_SM_100013GridEvenShareIiEENSR_9GridQueueIjEESO_EEEvDpT0__param_3[40],
	.param .align 8 .b8 _ZN6thrust24THRUST_300001_SM_1000_NS8cuda_cub4core6detail13_kernel_agentINS1_8__reduce11ReduceAgentINS0_12zip_iteratorIN4cuda3std3__45tupleIJNS0_10device_ptrIfEENS0_17counting_iteratorIlNS0_11use_defaultESF_SF_EEEEEEEPNSB_IJflEEESJ_iNS1_9__extrema9arg_min_fIfl10comparatorEEEEJSI_SK_iN3cub18CUB_300001_SM_100013GridEvenShareIiEENSR_9GridQueueIjEESO_EEEvDpT0__param_4[8],
	.param .align 1 .b8 _ZN6thrust24THRUST_300001_SM_1000_NS8cuda_cub4core6detail13_kernel_agentINS1_8__reduce11ReduceAgentINS0_12zip_iteratorIN4cuda3std3__45tupleIJNS0_10device_ptrIfEENS0_17counting_iteratorIlNS0_11use_defaultESF_SF_EEEEEEEPNSB_IJflEEESJ_iNS1_9__extrema9arg_min_fIfl10comparatorEEEEJSI_SK_iN3cub18CUB_300001_SM_100013GridEvenShareIiEENSR_9GridQueueIjEESO_EEEvDpT0__param_5[1]
)
.maxntid 256
{
	.reg .pred 	%p<225>;
	.reg .b32 	%r<437>;
	.reg .b32 	%f<243>;
	.reg .b64 	%rd<287>;

	ld.param.u64 	%rd3, [_ZN6thrust24THRUST_300001_SM_1000_NS8cuda_cub4core6detail13_kernel_agentINS1_8__reduce11ReduceAgentINS0_12zip_iteratorIN4cuda3std3__45tupleIJNS0_10device_ptrIfEENS0_17counting_iteratorIlNS0_11use_defaultESF_SF_EEEEEEEPNSB_IJflEEESJ_iNS1_9__extrema9arg_min_fIfl10comparatorEEEEJSI_SK_iN3cub18CUB_300001_SM_100013GridEvenShareIiEENSR_9GridQueueIjEESO_EEEvDpT0__param_0+8];
	ld.param.u64 	%rd184, [_ZN6thrust24THRUST_300001_SM_1000_NS8cuda_cub4core6detail13_kernel_agentINS1_8__reduce11ReduceAgentINS0_12zip_iteratorIN4cuda3std3__45tupleIJNS0_10device_ptrIfEENS0_17counting_iteratorIlNS0_11use_defaultESF_SF_EEEEEEEPNSB_IJflEEESJ_iNS1_9__extrema9arg_min_fIfl10comparatorEEEEJSI_SK_iN3cub18CUB_300001_SM_100013GridEvenShareIiEENSR_9GridQueueIjEESO_EEEvDpT0__param_0];
	ld.param.u64 	%rd185, [_ZN6thrust24THRUST_300001_SM_1000_NS8cuda_cub4core6detail13_kernel_agentINS1_8__reduce11ReduceAgentINS0_12zip_iteratorIN4cuda3std3__45tupleIJNS0_10device_ptrIfEENS0_17counting_iteratorIlNS0_11use_defaultESF_SF_EEEEEEEPNSB_IJflEEESJ_iNS1_9__extrema9arg_min_fIfl10comparatorEEEEJSI_SK_iN3cub18CUB_300001_SM_100013GridEvenShareIiEENSR_9GridQueueIjEESO_EEEvDpT0__param_4];
	ld.param.u32 	%r66, [_ZN6thrust24THRUST_300001_SM_1000_NS8cuda_cub4core6detail13_kernel_agentINS1_8__reduce11ReduceAgentINS0_12zip_iteratorIN4cuda3std3__45tupleIJNS0_10device_ptrIfEENS0_17counting_iteratorIlNS0_11use_defaultESF_SF_EEEEEEEPNSB_IJflEEESJ_iNS1_9__extrema9arg_min_fIfl10comparatorEEEEJSI_SK_iN3cub18CUB_300001_SM_100013GridEvenShareIiEENSR_9GridQueueIjEESO_EEEvDpT0__param_2];
	cvta.to.global.u64 	%rd1, %rd185;
	cvta.to.global.u64 	%rd2, %rd184;
	mov.u32 	%r1, %ctaid.x;
	mul.lo.s32 	%r2, %r1, 1280;
	mov.u32 	%r67, %nctaid.x;
	mul.lo.s32 	%r3, %r67, 1280;
	add.s32 	%r68, %r2, 1280;
	setp.le.s32 	%p1, %r68, %r66;
	@%p1 bra 	$L__BB13_111;
	sub.s32 	%r4, %r66, %r2;
	mov.u32 	%r5, %tid.x;
	setp.ge.s32 	%p98, %r5, %r4;
	mov.f32 	%f188, 0f00000000;
	mov.b64 	%rd232, 0;
	mov.u32 	%r420, %r5;
	@%p98 bra 	$L__BB13_3;
	add.s32 	%r190, %r2, %r5;
	cvt.s64.s32 	%rd207, %r190;
	mul.wide.s32 	%rd208, %r190, 4;
	add.s64 	%rd209, %rd2, %rd208;
	add.s64 	%rd232, %rd3, %rd207;
	ld.global.f32 	%f188, [%rd209];
	add.s32 	%r420, %r5, 256;
$L__BB13_3:
	setp.ge.s32 	%p99, %r420, %r4;
	@%p99 bra 	$L__BB13_25;
	not.b32 	%r191, %r420;
	add.s32 	%r192, %r66, %r191;
	sub.s32 	%r8, %r192, %r2;
	and.b32  	%r193, %r8, 768;
	setp.eq.s32 	%p100, %r193, 768;
	@%p100 bra 	$L__BB13_10;
	add.s32 	%r418, %r420, %r2;
	shr.u32 	%r194, %r8, 8;
	add.s32 	%r195, %r194, 1;
	and.b32  	%r196, %r195, 3;
	neg.s32 	%r417, %r196;
$L__BB13_6:
	.pragma "nounroll";
	mov.u64 	%rd6, %rd232;
	mov.f32 	%f3, %f188;
	cvt.s64.s32 	%rd211, %r418;
	add.s64 	%rd7, %rd3, %rd211;
	mul.wide.s32 	%rd212, %r418, 4;
	add.s64 	%rd213, %rd2, %rd212;
	ld.global.f32 	%f4, [%rd213];
	setp.lt.f32 	%p101, %f3, %f4;
	@%p101 bra 	$L__BB13_9;
	setp.lt.f32 	%p102, %f4, %f3;
	mov.u64 	%rd232, %rd7;
	mov.f32 	%f188, %f4;
	@%p102 bra 	$L__BB13_9;
	setp.lt.s64 	%p103, %rd6, %rd7;
	min.s64 	%rd232, %rd6, %rd7;
	selp.f32 	%f188, %f3, %f4, %p103;
$L__BB13_9:
	add.s32 	%r420, %r420, 256;
	add.s32 	%r418, %r418, 256;
	add.s32 	%r417, %r417, 1;
	setp.ne.s32 	%p104, %r417, 0;
	@%p104 bra 	$L__BB13_6;
$L__BB13_10:
	setp.lt.u32 	%p105, %r8, 768;
	@%p105 bra 	$L__BB13_25;
	add.s32 	%r421, %r420, %r2;
	add.s32 	%r424, %r421, 256;
	add.s32 	%r423, %r421, 512;
	add.s32 	%r422, %r421, 768;
	add.s64 	%rd12, %rd2, 2048;
$L__BB13_12:
	cvt.s64.s32 	%rd214, %r424;
	add.s64 	%rd14, %rd3, %rd214;
	cvt.s64.s32 	%rd215, %r423;
	add.s64 	%rd15, %rd3, %rd215;
	cvt.s64.s32 	%rd216, %r422;
	add.s64 	%rd16, %rd3, %rd216;
	cvt.s64.s32 	%rd217, %r421;
	mul.wide.s32 	%rd218, %r421, 4;
	add.s64 	%rd17, %rd12, %rd218;
	add.s64 	%rd18, %rd3, %rd217;
	ld.global.f32 	%f10, [%rd17+-2048];
	setp.lt.f32 	%p106, %f188, %f10;
	mov.u64 	%rd229, %rd232;
	mov.f32 	%f185, %f188;
	@%p106 bra 	$L__BB13_15;
	setp.lt.f32 	%p107, %f10, %f188;
	mov.u64 	%rd229, %rd18;
	mov.f32 	%f185, %f10;
	@%p107 bra 	$L__BB13_15;
	setp.lt.s64 	%p108, %rd232, %rd18;
	min.s64 	%rd229, %rd232, %rd18;
	selp.f32 	%f185, %f188, %f10, %p108;
$L__BB13_15:
	ld.global.f32 	%f13, [%rd17+-1024];
	setp.lt.f32 	%p109, %f185, %f13;
	mov.u64 	%rd230, %rd229;
	mov.f32 	%f186, %f185;
	@%p109 bra 	$L__BB13_18;
	setp.lt.f32 	%p110, %f13, %f185;
	mov.u64 	%rd230, %rd14;
	mov.f32 	%f186, %f13;
	@%p110 bra 	$L__BB13_18;
	setp.lt.s64 	%p111, %rd229, %rd14;
	min.s64 	%rd230, %rd229, %rd14;
	selp.f32 	%f186, %f185, %f13, %p111;
$L__BB13_18:
	ld.global.f32 	%f16, [%rd17];
	setp.lt.f32 	%p112, %f186, %f16;
	mov.u64 	%rd231, %rd230;
	mov.f32 	%f187, %f186;
	@%p112 bra 	$L__BB13_21;
	setp.lt.f32 	%p113, %f16, %f186;
	mov.u64 	%rd231, %rd15;
	mov.f32 	%f187, %f16;
	@%p113 bra 	$L__BB13_21;
	setp.lt.s64 	%p114, %rd230, %rd15;
	min.s64 	%rd231, %rd230, %rd15;
	selp.f32 	%f187, %f186, %f16, %p114;
$L__BB13_21:
	ld.global.f32 	%f19, [%rd17+1024];
	setp.lt.f32 	%p115, %f187, %f19;
	mov.u64 	%rd232, %rd231;
	mov.f32 	%f188, %f187;
	@%p115 bra 	$L__BB13_24;
	setp.lt.f32 	%p116, %f19, %f187;
	mov.u64 	%rd232, %rd16;
	mov.f32 	%f188, %f19;
	@%p116 bra 	$L__BB13_24;
	setp.lt.s64 	%p117, %rd231, %rd16;
	min.s64 	%rd232, %rd231, %rd16;
	selp.f32 	%f188, %f187, %f19, %p117;
$L__BB13_24:
	add.s32 	%r420, %r420, 1024;
	add.s32 	%r424, %r424, 1024;
	add.s32 	%r423, %r423, 1024;
	add.s32 	%r422, %r422, 1024;
	add.s32 	%r421, %r421, 1024;
	setp.lt.s32 	%p118, %r420, %r4;
	@%p118 bra 	$L__BB13_12;
$L__BB13_25:
	setp.lt.s32 	%p119, %r4, 256;
	@%p119 bra 	$L__BB13_65;
	// begin inline asm
	mov.u32 %r310, %laneid;
	// end inline asm
	mov.b32 	%r312, %f188;
	mov.b32 	%r328, 1;
	mov.b32 	%r329, 31;
	mov.b32 	%r330, -1;
	// begin inline asm
	shfl.sync.down.b32 %r311, %r312, %r328, %r329, %r330;
	// end inline asm
	mov.b32 	%f23, %r311;
	// begin inline asm
	shfl.sync.down.b32 %r316, %r317, %r328, %r329, %r330;
	// end inline asm
	mov.b64 	{%r322, %r327}, %rd232;
	// begin inline asm
	shfl.sync.down.b32 %r321, %r322, %r328, %r329, %r330;
	// end inline asm
	// begin inline asm
	shfl.sync.down.b32 %r326, %r327, %r328, %r329, %r330;
	// end inline asm
	mov.b64 	%rd28, {%r321, %r326};
	setp.gt.s32 	%p176, %r310, 30;
	setp.lt.f32 	%p177, %f188, %f23;
	or.pred  	%p178, %p176, %p177;
	mov.u64 	%rd234, %rd232;
	mov.f32 	%f190, %f188;
	@%p178 bra 	$L__BB13_29;
	setp.gt.f32 	%p179, %f188, %f23;
	mov.u64 	%rd234, %rd28;
	mov.f32 	%f190, %f23;
	@%p179 bra 	$L__BB13_29;
	setp.lt.s64 	%p180, %rd232, %rd28;
	min.s64 	%rd234, %rd232, %rd28;
	selp.f32 	%f190, %f188, %f23, %p180;
$L__BB13_29:
	mov.b32 	%r332, %f190;
	mov.b32 	%r348, 2;
	mov.b32 	%r349, 31;
	mov.b32 	%r350, -1;
	// begin inline asm
	shfl.sync.down.b32 %r331, %r332, %r348, %r349, %r350;
	// end inline asm
	mov.b32 	%f26, %r331;
	// begin inline asm
	shfl.sync.down.b32 %r336, %r337, %r348, %r349, %r350;
	// end inline asm
	mov.b64 	{%r342, %r347}, %rd234;
	// begin inline asm
	shfl.sync.down.b32 %r341, %r342, %r348, %r349, %r350;
	// end inline asm
	// begin inline asm
	shfl.sync.down.b32 %r346, %r347, %r348, %r349, %r350;
	// end inline asm
	mov.b64 	%rd31, {%r341, %r346};
	setp.gt.s32 	%p181, %r310, 29;
	setp.lt.f32 	%p182, %f190, %f26;
	or.pred  	%p183, %p181, %p182;
	mov.u64 	%rd235, %rd234;
	mov.f32 	%f191, %f190;
	@%p183 bra 	$L__BB13_32;
	setp.gt.f32 	%p184, %f190, %f26;
	mov.u64 	%rd235, %rd31;
	mov.f32 	%f191, %f26;
	@%p184 bra 	$L__BB13_32;
	setp.lt.s64 	%p185, %rd234, %rd31;
	min.s64 	%rd235, %rd234, %rd31;
	selp.f32 	%f191, %f190, %f26, %p185;
$L__BB13_32:
	mov.b32 	%r352, %f191;
	mov.b32 	%r368, 4;
	mov.b32 	%r369, 31;
	mov.b32 	%r370, -1;
	// begin inline asm
	shfl.sync.down.b32 %r351, %r352, %r368, %r369, %r370;
	// end inline asm
	mov.b32 	%f29, %r351;
	// begin inline asm
	shfl.sync.down.b32 %r356, %r357, %r368, %r369, %r370;
	// end inline asm
	mov.b64 	{%r362, %r367}, %rd235;
	// begin inline asm
	shfl.sync.down.b32 %r361, %r362, %r368, %r369, %r370;
	// end inline asm
	// begin inline asm
	shfl.sync.down.b32 %r366, %r367, %r368, %r369, %r370;
	// end inline asm
	mov.b64 	%rd34, {%r361, %r366};
	setp.gt.s32 	%p186, %r310, 27;
	setp.lt.f32 	%p187, %f191, %f29;
	or.pred  	%p188, %p186, %p187;
	mov.u64 	%rd236, %rd235;
	mov.f32 	%f192, %f191;
	@%p188 bra 	$L__BB13_35;
	setp.gt.f32 	%p189, %f191, %f29;
	mov.u64 	%rd236, %rd34;
	mov.f32 	%f192, %f29;
	@%p189 bra 	$L__BB13_35;
	setp.lt.s64 	%p190, %rd235, %rd34;
	min.s64 	%rd236, %rd235, %rd34;
	selp.f32 	%f192, %f191, %f29, %p190;
$L__BB13_35:
	mov.b32 	%r372, %f192;
	mov.b32 	%r388, 8;
	mov.b32 	%r389, 31;
	mov.b32 	%r390, -1;
	// begin inline asm
	shfl.sync.down.b32 %r371, %r372, %r388, %r389, %r390;
	// end inline asm
	mov.b32 	%f32, %r371;
	// begin inline asm
	shfl.sync.down.b32 %r376, %r377, %r388, %r389, %r390;
	// end inline asm
	mov.b64 	{%r382, %r387}, %rd236;
	// begin inline asm
	shfl.sync.down.b32 %r381, %r382, %r388, %r389, %r390;
	// end inline asm
	// begin inline asm
	shfl.sync.down.b32 %r386, %r387, %r388, %r389, %r390;
	// end inline asm
	mov.b64 	%rd37, {%r381, %r386};
	setp.gt.s32 	%p191, %r310, 23;
	setp.lt.f32 	%p192, %f192, %f32;
	or.pred  	%p193, %p191, %p192;
	mov.u64 	%rd237, %rd236;
	mov.f32 	%f193, %f192;
	@%p193 bra 	$L__BB13_38;
	setp.gt.f32 	%p194, %f192, %f32;
	mov.u64 	%rd237, %rd37;
	mov.f32 	%f193, %f32;
	@%p194 bra 	$L__BB13_38;
	setp.lt.s64 	%p195, %rd236, %rd37;
	min.s64 	%rd237, %rd236, %rd37;
	selp.f32 	%f193, %f192, %f32, %p195;
$L__BB13_38:
	mov.b32 	%r392, %f193;
	mov.b32 	%r408, 16;
	mov.b32 	%r409, 31;
	mov.b32 	%r410, -1;
	// begin inline asm
	shfl.sync.down.b32 %r391, %r392, %r408, %r409, %r410;
	// end inline asm
	mov.b32 	%f35, %r391;
	// begin inline asm
	shfl.sync.down.b32 %r396, %r397, %r408, %r409, %r410;
	// end inline asm
	mov.b64 	{%r402, %r407}, %rd237;
	// begin inline asm
	shfl.sync.down.b32 %r401, %r402, %r408, %r409, %r410;
	// end inline asm
	// begin inline asm
	shfl.sync.down.b32 %r406, %r407, %r408, %r409, %r410;
	// end inline asm
	mov.b64 	%rd40, {%r401, %r406};
	setp.gt.s32 	%p196, %r310, 15;
	setp.lt.f32 	%p197, %f193, %f35;
	or.pred  	%p198, %p196, %p197;
	mov.u64 	%rd286, %rd237;
	mov.f32 	%f242, %f193;
	@%p198 bra 	$L__BB13_41;
	setp.gt.f32 	%p199, %f193, %f35;
	mov.u64 	%rd286, %rd40;
	mov.f32 	%f242, %f35;
	@%p199 bra 	$L__BB13_41;
	setp.lt.s64 	%p200, %rd237, %rd40;
	min.s64 	%rd286, %rd237, %rd40;
	selp.f32 	%f242, %f193, %f35, %p200;
$L__BB13_41:
	setp.ne.s32 	%p201, %r310, 0;
	@%p201 bra 	$L__BB13_43;
	shr.u32 	%r411, %r5, 1;
	and.b32  	%r412, %r411, 496;
	mov.u32 	%r413, _ZN6thrust24THRUST_300001_SM_1000_NS8cuda_cub4core6detail5shmemE;
	add.s32 	%r414, %r413, %r412;
	st.shared.f32 	[%r414+8], %f242;
	st.shared.u64 	[%r414+16], %rd286;
$L__BB13_43:
	bar.sync 	0;
	setp.ne.s32 	%p202, %r5, 0;
	@%p202 bra 	$L__BB13_201;
	ld.shared.f32 	%f38, [_ZN6thrust24THRUST_300001_SM_1000_NS8cuda_cub4core6detail5shmemE+24];
	ld.shared.u64 	%rd43, [_ZN6thrust24THRUST_300001_SM_1000_NS8cuda_cub4core6detail5shmemE+32];
	setp.lt.f32 	%p203, %f242, %f38;
	mov.u64 	%rd239, %rd286;
	mov.f32 	%f195, %f242;
	@%p203 bra 	$L__BB13_47;
	setp.lt.f32 	%p204, %f38, %f242;
	mov.u64 	%rd239, %rd43;
	mov.f32 	%f195, %f38;
	@%p204 bra 	$L__BB13_47;
	setp.lt.s64 	%p205, %rd286, %rd43;
	min.s64 	%rd239, %rd286, %rd43;
	selp.f32 	%f195, %f242, %f38, %p205;
$L__BB13_47:
	ld.shared.f32 	%f41, [_ZN6thrust24THRUST_300001_SM_1000_NS8cuda_cub4core6detail5shmemE+40];
	ld.shared.u64 	%rd46, [_ZN6thrust24THRUST_300001_SM_1000_NS8cuda_cub4core6detail5shmemE+48];
	setp.lt.f32 	%p206, %f195, %f41;
	mov.u64 	%rd240, %rd239;
	mov.f32 	%f196, %f195;
	@%p206 bra 	$L__BB13_50;
	setp.lt.f32 	%p207, %f41, %f195;
	mov.u64 	%rd240, %rd46;
	mov.f32 	%f196, %f41;
	@%p207 bra 	$L__BB13_50;
	setp.lt.s64 	%p208, %rd239, %rd46;
	min.s64 	%rd240, %rd239, %rd46;
	selp.f32 	%f196, %f195, %f41, %p208;
$L__BB13_50:
	ld.shared.f32 	%f44, [_ZN6thrust24THRUST_300001_SM_1000_NS8cuda_cub4core6detail5shmemE+56];
	ld.shared.u64 	%rd49, [_ZN6thrust24THRUST_300001_SM_1000_NS8cuda_cub4core6detail5shmemE+64];
	setp.lt.f32 	%p209, %f196, %f44;
	mov.u64 	%rd241, %rd240;
	mov.f32 	%f197, %f196;
	@%p209 bra 	$L__BB13_53;
	setp.lt.f32 	%p210, %f44, %f196;
	mov.u64 	%rd241, %rd49;
	mov.f32 	%f197, %f44;
	@%p210 bra 	$L__BB13_53;
	setp.lt.s64 	%p211, %rd240, %rd49;
	min.s64 	%rd241, %rd240, %rd49;
	selp.f32 	%f197, %f196, %f44, %p211;
$L__BB13_53:
	ld.shared.f32 	%f47, [_ZN6thrust24THRUST_300001_SM_1000_NS8cuda_cub4core6detail5shmemE+72];
	ld.shared.u64 	%rd52, [_ZN6thrust24THRUST_300001_SM_1000_NS8cuda_cub4core6detail5shmemE+80];
	setp.lt.f32 	%p212, %f197, %f47;
	mov.u64 	%rd242, %rd241;
	mov.f32 	%f198, %f197;
	@%p212 bra 	$L__BB13_56;
	setp.lt.f32 	%p213, %f47, %f197;
	mov.u64 	%rd242, %rd52;
	mov.f32 	%f198, %f47;
	@%p213 bra 	$L__BB13_56;
	setp.lt.s64 	%p214, %rd241, %rd52;
	min.s64 	%rd242, %rd241, %rd52;
	selp.f32 	%f198, %f197, %f47, %p214;
$L__BB13_56:
	ld.shared.f32 	%f50, [_ZN6thrust24THRUST_300001_SM_1000_NS8cuda_cub4core6detail5shmemE+88];
	ld.shared.u64 	%rd55, [_ZN6thrust24THRUST_300001_SM_1000_NS8cuda_cub4core6detail5shmemE+96];
	setp.lt.f32 	%p215, %f198, %f50;
	mov.u64 	%rd243, %rd242;
	mov.f32 	%f199, %f198;
	@%p215 bra 	$L__BB13_59;
	setp.lt.f32 	%p216, %f50, %f198;
	mov.u64 	%rd243, %rd55;
	mov.f32 	%f199, %f50;
	@%p216 bra 	$L__BB13_59;
	setp.lt.s64 	%p217, %rd242, %rd55;
	min.s64 	%rd243, %rd242, %rd55;
	selp.f32 	%f199, %f198, %f50, %p217;
$L__BB13_59:
	ld.shared.f32 	%f53, [_ZN6thrust24THRUST_300001_SM_1000_NS8cuda_cub4core6detail5shmemE+104];
	ld.shared.u64 	%rd58, [_ZN6thrust24THRUST_300001_SM_1000_NS8cuda_cub4core6detail5shmemE+112];
	setp.lt.f32 	%p218, %f199, %f53;
	mov.u64 	%rd244, %rd243;
	mov.f32 	%f200, %f199;
	@%p218 bra 	$L__BB13_62;
	setp.lt.f32 	%p219, %f53, %f199;
	mov.u64 	%rd244, %rd58;
	mov.f32 	%f200, %f53;
	@%p219 bra 	$L__BB13_62;
	setp.lt.s64 	%p220, %rd243, %rd58;
	min.s64 	%rd244, %rd243, %rd58;
	selp.f32 	%f200, %f199, %f53, %p220;
$L__BB13_62:
	ld.shared.f32 	%f56, [_ZN6thrust24THRUST_300001_SM_1000_NS8cuda_cub4core6detail5shmemE+120];
	ld.shared.u64 	%rd61, [_ZN6thrust24THRUST_300001_SM_1000_NS8cuda_cub4core6detail5shmemE+128];
	setp.lt.f32 	%p221, %f200, %f56;
	mov.f32 	%f242, %f200;
	mov.u64 	%rd286, %rd244;
	@%p221 bra 	$L__BB13_201;
	setp.lt.f32 	%p222, %f56, %f200;
	mov.f32 	%f242, %f56;
	mov.u64 	%rd286, %rd61;
	@%p222 bra 	$L__BB13_201;
	setp.lt.s64 	%p223, %rd244, %rd61;
	min.s64 	%rd286, %rd244, %rd61;
	selp.f32 	%f242, %f200, %f56, %p223;
	bra.uni 	$L__BB13_201;
$L__BB13_65:
	// begin inline asm
	mov.u32 %r197, %laneid;
	// end inline asm
	and.b32  	%r218, %r5, 992;
	add.s32 	%r219, %r218, 32;
	setp.gt.s32 	%p120, %r219, %r4;
	not.b32 	%r220, %r218;
	add.s32 	%r221, %r4, %r220;
	selp.b32 	%r216, %r221, 31, %p120;
	mov.b32 	%r199, %f188;
	mov.b32 	%r215, 1;
	mov.b32 	%r217, -1;
	// begin inline asm
	shfl.sync.down.b32 %r198, %r199, %r215, %r216, %r217;
	// end inline asm
	mov.b32 	%f58, %r198;
	// begin inline asm
	shfl.sync.down.b32 %r203, %r204, %r215, %r216, %r217;
	// end inline asm
	mov.b64 	{%r209, %r214}, %rd232;
	// begin inline asm
	shfl.sync.down.b32 %r208, %r209, %r215, %r216, %r217;
	// end inline asm
	// begin inline asm
	shfl.sync.down.b32 %r213, %r214, %r215, %r216, %r217;
	// end inline asm
	mov.b64 	%rd63, {%r208, %r213};
	setp.ge.s32 	%p121, %r197, %r216;
	setp.lt.f32 	%p122, %f188, %f58;
	or.pred  	%p123, %p121, %p122;
	mov.u64 	%rd245, %rd232;
	mov.f32 	%f201, %f188;
	@%p123 bra 	$L__BB13_68;
	setp.gt.f32 	%p124, %f188, %f58;
	mov.u64 	%rd245, %rd63;
	mov.f32 	%f201, %f58;
	@%p124 bra 	$L__BB13_68;
	setp.lt.s64 	%p125, %rd232, %rd63;
	min.s64 	%rd245, %rd232, %rd63;
	selp.f32 	%f201, %f188, %f58, %p125;
$L__BB13_68:
	mov.b32 	%r223, %f201;
	mov.b32 	%r239, 2;
	mov.b32 	%r241, -1;
	// begin inline asm
	shfl.sync.down.b32 %r222, %r223, %r239, %r216, %r241;
	// end inline asm
	mov.b32 	%f61, %r222;
	// begin inline asm
	shfl.sync.down.b32 %r227, %r228, %r239, %r216, %r241;
	// end inline asm
	mov.b64 	{%r233, %r238}, %rd245;
	// begin inline asm
	shfl.sync.down.b32 %r232, %r233, %r239, %r216, %r241;
	// end inline asm
	// begin inline asm
	shfl.sync.down.b32 %r237, %r238, %r239, %r216, %r241;
	// end inline asm
	mov.b64 	%rd66, {%r232, %r237};
	add.s32 	%r242, %r197, 2;
	setp.gt.s32 	%p126, %r242, %r216;
	setp.lt.f32 	%p127, %f201, %f61;
	or.pred  	%p128, %p126, %p127;
	mov.f32 	%f202, %f201;
	mov.u64 	%rd246, %rd245;
	@%p128 bra 	$L__BB13_71;
	setp.gt.f32 	%p129, %f201, %f61;
	mov.f32 	%f202, %f61;
	mov.u64 	%rd246, %rd66;
	@%p129 bra 	$L__BB13_71;
	setp.lt.s64 	%p130, %rd245, %rd66;
	selp.f32 	%f202, %f201, %f61, %p130;
	min.s64 	%rd246, %rd245, %rd66;
$L__BB13_71:
	mov.b32 	%r244, %f202;
	mov.b32 	%r260, 4;
	mov.b32 	%r262, -1;
	// begin inline asm
	shfl.sync.down.b32 %r243, %r244, %r260, %r216, %r262;
	// end inline asm
	mov.b32 	%f64, %r243;
	// begin inline asm
	shfl.sync.down.b32 %r248, %r249, %r260, %r216, %r262;
	// end inline asm
	mov.b64 	{%r254, %r259}, %rd246;
	// begin inline asm
	shfl.sync.down.b32 %r253, %r254, %r260, %r216, %r262;
	// end inline asm
	// begin inline asm
	shfl.sync.down.b32 %r258, %r259, %r260, %r216, %r262;
	// end inline asm
	mov.b64 	%rd69, {%r253, %r258};
	add.s32 	%r263, %r197, 4;
	setp.gt.s32 	%p131, %r263, %r216;
	setp.lt.f32 	%p132, %f202, %f64;
	or.pred  	%p133, %p131, %p132;
	mov.f32 	%f203, %f202;
	mov.u64 	%rd247, %rd246;
	@%p133 bra 	$L__BB13_74;
	setp.gt.f32 	%p134, %f202, %f64;
	mov.f32 	%f203, %f64;
	mov.u64 	%rd247, %rd69;
	@%p134 bra 	$L__BB13_74;
	setp.lt.s64 	%p135, %rd246, %rd69;
	selp.f32 	%f203, %f202, %f64, %p135;
	min.s64 	%rd247, %rd246, %rd69;
$L__BB13_74:
	mov.b32 	%r265, %f203;
	mov.b32 	%r281, 8;
	mov.b32 	%r283, -1;
	// begin inline asm
	shfl.sync.down.b32 %r264, %r265, %r281, %r216, %r283;
	// end inline asm
	mov.b32 	%f67, %r264;
	// begin inline asm
	shfl.sync.down.b32 %r269, %r270, %r281, %r216, %r283;
	// end inline asm
	mov.b64 	{%r275, %r280}, %rd247;
	// begin inline asm
	shfl.sync.down.b32 %r274, %r275, %r281, %r216, %r283;
	// end inline asm
	// begin inline asm
	shfl.sync.down.b32 %r279, %r280, %r281, %r216, %r283;
	// end inline asm
	mov.b64 	%rd72, {%r274, %r279};
	add.s32 	%r284, %r197, 8;
	setp.gt.s32 	%p136, %r284, %r216;
	setp.lt.f32 	%p137, %f203, %f67;
	or.pred  	%p138, %p136, %p137;
	mov.f32 	%f204, %f203;
	mov.u64 	%rd248, %rd247;
	@%p138 bra 	$L__BB13_77;
	setp.gt.f32 	%p139, %f203, %f67;
	mov.f32 	%f204, %f67;
	mov.u64 	%rd248, %rd72;
	@%p139 bra 	$L__BB13_77;
	setp.lt.s64 	%p140, %rd247, %rd72;
	selp.f32 	%f204, %f203, %f67, %p140;
	min.s64 	%rd248, %rd247, %rd72;
$L__BB13_77:
	mov.b32 	%r286, %f204;
	mov.b32 	%r302, 16;
	mov.b32 	%r304, -1;
	// begin inline asm
	shfl.sync.down.b32 %r285, %r286, %r302, %r216, %r304;
	// end inline asm
	mov.b32 	%f70, %r285;
	// begin inline asm
	shfl.sync.down.b32 %r290, %r291, %r302, %r216, %r304;
	// end inline asm
	mov.b64 	{%r296, %r301}, %rd248;
	// begin inline asm
	shfl.sync.down.b32 %r295, %r296, %r302, %r216, %r304;
	// end inline asm
	// begin inline asm
	shfl.sync.down.b32 %r300, %r301, %r302, %r216, %r304;
	// end inline asm
	mov.b64 	%rd75, {%r295, %r300};
	add.s32 	%r305, %r197, 16;
	setp.gt.s32 	%p141, %r305, %r216;
	setp.lt.f32 	%p142, %f204, %f70;
	or.pred  	%p143, %p141, %p142;
	mov.f32 	%f242, %f204;
	mov.u64 	%rd286, %rd248;
	@%p143 bra 	$L__BB13_80;
	setp.gt.f32 	%p144, %f204, %f70;
	mov.f32 	%f242, %f70;
	mov.u64 	%rd286, %rd75;
	@%p144 bra 	$L__BB13_80;
	setp.lt.s64 	%p145, %rd248, %rd75;
	selp.f32 	%f242, %f204, %f70, %p145;
	min.s64 	%rd286, %rd248, %rd75;
$L__BB13_80:
	setp.ne.s32 	%p146, %r197, 0;
	@%p146 bra 	$L__BB13_82;
	shr.u32 	%r306, %r5, 1;
	and.b32  	%r307, %r306, 496;
	mov.u32 	%r308, _ZN6thrust24THRUST_300001_SM_1000_NS8cuda_cub4core6detail5shmemE;
	add.s32 	%r309, %r308, %r307;
	st.shared.f32 	[%r309+8], %f242;
	st.shared.u64 	[%r309+16], %rd286;
$L__BB13_82:
	bar.sync 	0;
	setp.ne.s32 	%p147, %r5, 0;
	@%p147 bra 	$L__BB13_201;
	setp.lt.s32 	%p148, %r4, 33;
	mov.f32 	%f206, %f242;
	mov.u64 	%rd250, %rd286;
	@%p148 bra 	$L__BB13_87;
	ld.shared.f32 	%f73, [_ZN6thrust24THRUST_300001_SM_1000_NS8cuda_cub4core6detail5shmemE+24];
	ld.shared.u64 	%rd78, [_ZN6thrust24THRUST_300001_SM_1000_NS8cuda_cub4core6detail5shmemE+32];
	setp.lt.f32 	%p149, %f242, %f73;
	mov.f32 	%f206, %f242;
	mov.u64 	%rd250, %rd286;
	@%p149 bra 	$L__BB13_87;
	setp.lt.f32 	%p150, %f73, %f242;
	mov.f32 	%f206, %f73;
	mov.u64 	%rd250, %rd78;
	@%p150 bra 	$L__BB13_87;
	setp.lt.s64 	%p151, %rd286, %rd78;
	selp.f32 	%f206, %f242, %f73, %p151;
	min.s64 	%rd250, %rd286, %rd78;
$L__BB13_87:
	setp.lt.s32 	%p152, %r4, 65;
	mov.f32 	%f207, %f206;
	mov.u64 	%rd251, %rd250;
	@%p152 bra 	$L__BB13_91;
	ld.shared.f32 	%f76, [_ZN6thrust24THRUST_300001_SM_1000_NS8cuda_cub4core6detail5shmemE+40];
	ld.shared.u64 	%rd81, [_ZN6thrust24THRUST_300001_SM_1000_NS8cuda_cub4core6detail5shmemE+48];
	setp.lt.f32 	%p153, %f206, %f76;
	mov.f32 	%f207, %f206;
	mov.u64 	%rd251, %rd250;
	@%p153 bra 	$L__BB13_91;
	setp.lt.f32 	%p154, %f76, %f206;
	mov.f32 	%f207, %f76;
	mov.u64 	%rd251, %rd81;
	@%p154 bra 	$L__BB13_91;
	setp.lt.s64 	%p155, %rd250, %rd81;
	selp.f32 	%f207, %f206, %f76, %p155;
	min.s64 	%rd251, %rd250, %rd81;
$L__BB13_91:
	setp.lt.s32 	%p156, %r4, 97;
	mov.f32 	%f208, %f207;
	mov.u64 	%rd252, %rd251;
	@%p156 bra 	$L__BB13_95;
	ld.shared.f32 	%f79, [_ZN6thrust24THRUST_300001_SM_1000_NS8cuda_cub4core6detail5shmemE+56];
	ld.shared.u64 	%rd84, [_ZN6thrust24THRUST_300001_SM_1000_NS8cuda_cub4core6detail5shmemE+64];
	setp.lt.f32 	%p157, %f207, %f79;
	mov.f32 	%f208, %f207;
	mov.u64 	%rd252, %rd251;
	@%p157 bra 	$L__BB13_95;
	setp.lt.f32 	%p158, %f79, %f207;
	mov.f32 	%f208, %f79;
	mov.u64 	%rd252, %rd84;
	@%p158 bra 	$L__BB13_95;
	setp.lt.s64 	%p159, %rd251, %rd84;
	selp.f32 	%f208, %f207, %f79, %p159;
	min.s64 	%rd252, %rd251, %rd84;
$L__BB13_95:
	setp.lt.s32 	%p160, %r4, 129;
	mov.f32 	%f209, %f208;
	mov.u64 	%rd253, %rd252;
	@%p160 bra 	$L__BB13_99;
	ld.shared.f32 	%f82, [_ZN6thrust24THRUST_300001_SM_1000_NS8cuda_cub4core6detail5shmemE+72];
	ld.shared.u64 	%rd87, [_ZN6thrust24THRUST_300001_SM_1000_NS8cuda_cub4core6detail5shmemE+80];
	setp.lt.f32 	%p161, %f208, %f82;
	mov.f32 	%f209, %f208;
	mov.u64 	%rd253, %rd252;
	@%p161 bra 	$L__BB13_99;
	setp.lt.f32 	%p162, %f82, %f208;
	mov.f32 	%f209, %f82;
	mov.u64 	%rd253, %rd87;
	@%p162 bra 	$L__BB13_99;
	setp.lt.s64 	%p163, %rd252, %rd87;
	selp.f32 	%f209, %f208, %f82, %p163;
	min.s64 	%rd253, %rd252, %rd87;
$L__BB13_99:
	setp.lt.s32 	%p164, %r4, 161;
	mov.f32 	%f210, %f209;
	mov.u64 	%rd254, %rd253;
	@%p164 bra 	$L__BB13_103;
	ld.shared.f32 	%f85, [_ZN6thrust24THRUST_300001_SM_1000_NS8cuda_cub4core6detail5shmemE+88];
	ld.shared.u64 	%rd90, [_ZN6thrust24THRUST_300001_SM_1000_NS8cuda_cub4core6detail5shmemE+96];
	setp.lt.f32 	%p165, %f209, %f85;
	mov.f32 	%f210, %f209;
	mov.u64 	%rd254, %rd253;
	@%p165 bra 	$L__BB13_103;
	setp.lt.f32 	%p166, %f85, %f209;
	mov.f32 	%f210, %f85;
	mov.u64 	%rd254, %rd90;
	@%p166 bra 	$L__BB13_103;
	setp.lt.s64 	%p167, %rd253, %rd90;
	selp.f32 	%f210, %f209, %f85, %p167;
	min.s64 	%rd254, %rd253, %rd90;
$L__BB13_103:
	setp.lt.s32 	%p168, %r4, 193;
	mov.f32 	%f211, %f210;
	mov.u64 	%rd255, %rd254;
	@%p168 bra 	$L__BB13_107;
	ld.shared.f32 	%f88, [_ZN6thrust24THRUST_300001_SM_1000_NS8cuda_cub4core6detail5shmemE+104];
	ld.shared.u64 	%rd93, [_ZN6thrust24THRUST_300001_SM_1000_NS8cuda_cub4core6detail5shmemE+112];
	setp.lt.f32 	%p169, %f210, %f88;
	mov.f32 	%f211, %f210;
	mov.u64 	%rd255, %rd254;
	@%p169 bra 	$L__BB13_107;
	setp.lt.f32 	%p170, %f88, %f210;
	mov.f32 	%f211, %f88;
	mov.u64 	%rd255, %rd93;
	@%p170 bra 	$L__BB13_107;
	setp.lt.s64 	%p171, %rd254, %rd93;
	selp.f32 	%f211, %f210, %f88, %p171;
	min.s64 	%rd255, %rd254, %rd93;
$L__BB13_107:
	setp.lt.s32 	%p172, %r4, 225;
	mov.f32 	%f242, %f211;
	mov.u64 	%rd286, %rd255;
	@%p172 bra 	$L__BB13_201;
	ld.shared.f32 	%f91, [_ZN6thrust24THRUST_300001_SM_1000_NS8cuda_cub4core6detail5shmemE+120];
	ld.shared.u64 	%rd96, [_ZN6thrust24THRUST_300001_SM_1000_NS8cuda_cub4core6detail5shmemE+128];
	setp.lt.f32 	%p173, %f211, %f91;
	mov.f32 	%f242, %f211;
	mov.u64 	%rd286, %rd255;
	@%p173 bra 	$L__BB13_201;
	setp.lt.f32 	%p174, %f91, %f211;
	mov.f32 	%f242, %f91;
	mov.u64 	%rd286, %rd96;
	@%p174 bra 	$L__BB13_201;
	setp.lt.s64 	%p175, %rd255, %rd96;
	selp.f32 	%f242, %f211, %f91, %p175;
	min.s64 	%rd286, %rd255, %rd96;
	bra.uni 	$L__BB13_201;
$L__BB13_111:
	mov.u32 	%r35, %tid.x;
	cvt.s64.s32 	%rd186, %r2;
	add.s64 	%rd98, %rd3, %rd186;
	cvt.u64.u32 	%rd99, %r35;
	add.s64 	%rd187, %rd99, %rd186;
	shl.b64 	%rd188, %rd187, 2;
	add.s64 	%rd189, %rd2, %rd188;
	ld.global.f32 	%f172, [%rd189];
	add.s32 	%r69, %r35, 256;
	cvt.u64.u32 	%rd190, %r69;
	ld.global.f32 	%f173, [%rd189+1024];
	add.s32 	%r70, %r35, 512;
	cvt.u64.u32 	%rd191, %r70;
	ld.global.f32 	%f174, [%rd189+2048];
	ld.global.f32 	%f93, [%rd189+3072];
	or.b32  	%r71, %r35, 1024;
	cvt.u64.u32 	%rd100, %r71;
	add.s64 	%rd101, %rd98, %rd100;
	ld.global.f32 	%f94, [%rd189+4096];
	setp.lt.f32 	%p2, %f173, %f172;
	selp.f32 	%f175, %f173, %f172, %p2;
	selp.b64 	%rd192, %rd190, %rd99, %p2;
	setp.lt.f32 	%p3, %f174, %f175;
	selp.f32 	%f95, %f174, %f175, %p3;
	selp.b64 	%rd102, %rd191, %rd192, %p3;
	setp.lt.f32 	%p4, %f95, %f93;
	mov.f32 	%f212, %f95;
	mov.u64 	%rd256, %rd102;
	@%p4 bra 	$L__BB13_114;
	add.s32 	%r72, %r35, 768;
	cvt.u64.u32 	%rd256, %r72;
	setp.lt.f32 	%p5, %f93, %f95;
	mov.f32 	%f212, %f93;
	@%p5 bra 	$L__BB13_114;
	mov.f32 	%f212, %f95;
	mov.u64 	%rd256, %rd102;
$L__BB13_114:
	add.s64 	%rd105, %rd98, %rd256;
	setp.lt.f32 	%p6, %f212, %f94;
	mov.f32 	%f230, %f212;
	mov.u64 	%rd274, %rd105;
	@%p6 bra 	$L__BB13_117;
	setp.lt.f32 	%p7, %f94, %f212;
	mov.f32 	%f230, %f94;
	mov.u64 	%rd274, %rd101;
	@%p7 bra 	$L__BB13_117;
	setp.lt.s64 	%p8, %rd256, %rd100;
	selp.f32 	%f230, %f212, %f94, %p8;
	selp.b64 	%rd274, %rd105, %rd101, %p8;
$L__BB13_117:
	setp.le.s32 	%p9, %r66, %r3;
	@%p9 bra 	$L__BB13_162;
	setp.ne.s32 	%p10, %r35, 0;
	@%p10 bra 	$L__BB13_120;
	atom.global.add.u32 	%r73, [%rd1+4], 1280;
	add.s32 	%r74, %r73, %r3;
	st.shared.u32 	[_ZN6thrust24THRUST_300001_SM_1000_NS8cuda_cub4core6detail5shmemE+152], %r74;
$L__BB13_120:
	bar.sync 	0;
	ld.shared.u32 	%r427, [_ZN6thrust24THRUST_300001_SM_1000_NS8cuda_cub4core6detail5shmemE+152];
	add.s32 	%r75, %r427, 1280;
	setp.gt.s32 	%p11, %r75, %r66;
	@%p11 bra 	$L__BB13_139;
$L__BB13_121:
	cvt.s64.s32 	%rd193, %r427;
	add.s64 	%rd194, %rd99, %rd193;
	shl.b64 	%rd195, %rd194, 2;
	add.s64 	%rd196, %rd2, %rd195;
	add.s64 	%rd109, %rd194, %rd3;
	ld.global.f32 	%f100, [%rd196];
	add.s64 	%rd110, %rd109, 256;
	ld.global.f32 	%f101, [%rd196+1024];
	add.s64 	%rd111, %rd109, 512;
	ld.global.f32 	%f102, [%rd196+2048];
	add.s64 	%rd112, %rd109, 768;
	ld.global.f32 	%f103, [%rd196+3072];
	add.s64 	%rd113, %rd109, 1024;
	ld.global.f32 	%f104, [%rd196+4096];
	setp.lt.f32 	%p12, %f230, %f100;
	mov.f32 	%f215, %f230;
	mov.u64 	%rd259, %rd274;
	@%p12 bra 	$L__BB13_124;
	setp.lt.f32 	%p13, %f100, %f230;
	mov.f32 	%f215, %f100;
	mov.u64 	%rd259, %rd109;
	@%p13 bra 	$L__BB13_124;
	setp.lt.s64 	%p14, %rd274, %rd109;
	selp.f32 	%f215, %f230, %f100, %p14;
	min.s64 	%rd259, %rd274, %rd109;
$L__BB13_124:
	setp.lt.f32 	%p15, %f215, %f101;
	mov.f32 	%f216, %f215;
	mov.u64 	%rd260, %rd259;
	@%p15 bra 	$L__BB13_127;
	setp.lt.f32 	%p16, %f101, %f215;
	mov.f32 	%f216, %f101;
	mov.u64 	%rd260, %rd110;
	@%p16 bra 	$L__BB13_127;
	setp.lt.s64 	%p17, %rd259, %rd110;
	selp.f32 	%f216, %f215, %f101, %p17;
	min.s64 	%rd260, %rd259, %rd110;
$L__BB13_127:
	setp.lt.f32 	%p18, %f216, %f102;
	mov.f32 	%f217, %f216;
	mov.u64 	%rd261, %rd260;
	@%p18 bra 	$L__BB13_130;
	setp.lt.f32 	%p19, %f102, %f216;
	mov.f32 	%f217, %f102;
	mov.u64 	%rd261, %rd111;
	@%p19 bra 	$L__BB13_130;
	setp.lt.s64 	%p20, %rd260, %rd111;
	selp.f32 	%f217, %f216, %f102, %p20;
	min.s64 	%rd261, %rd260, %rd111;
$L__BB13_130:
	setp.lt.f32 	%p21, %f217, %f103;
	mov.f32 	%f218, %f217;
	mov.u64 	%rd262, %rd261;
	@%p21 bra 	$L__BB13_133;
	setp.lt.f32 	%p22, %f103, %f217;
	mov.f32 	%f218, %f103;
	mov.u64 	%rd262, %rd112;
	@%p22 bra 	$L__BB13_133;
	setp.lt.s64 	%p23, %rd261, %rd112;
	selp.f32 	%f218, %f217, %f103, %p23;
	min.s64 	%rd262, %rd261, %rd112;
$L__BB13_133:
	setp.lt.f32 	%p24, %f218, %f104;
	mov.f32 	%f230, %f218;
	mov.u64 	%rd274, %rd262;
	@%p24 bra 	$L__BB13_136;
	setp.lt.f32 	%p25, %f104, %f218;
	mov.f32 	%f230, %f104;
	mov.u64 	%rd274, %rd113;
	@%p25 bra 	$L__BB13_136;
	setp.lt.s64 	%p26, %rd262, %rd113;
	selp.f32 	%f230, %f218, %f104, %p26;
	min.s64 	%rd274, %rd262, %rd113;
$L__BB13_136:
	setp.ne.s32 	%p27, %r35, 0;
	bar.sync 	0;
	@%p27 bra 	$L__BB13_138;
	atom.global.add.u32 	%r76, [%rd1+4], 1280;
	add.s32 	%r77, %r76, %r3;
	st.shared.u32 	[_ZN6thrust24THRUST_300001_SM_1000_NS8cuda_cub4core6detail5shmemE+152], %r77;
$L__BB13_138:
	bar.sync 	0;
	ld.shared.u32 	%r427, [_ZN6thrust24THRUST_300001_SM_1000_NS8cuda_cub4core6detail5shmemE+152];
	add.s32 	%r78, %r427, 1280;
	setp.le.s32 	%p28, %r78, %r66;
	@%p28 bra 	$L__BB13_121;
$L__BB13_139:
	setp.le.s32 	%p29, %r66, %r427;
	@%p29 bra 	$L__BB13_162;
	sub.s32 	%r40, %r66, %r427;
	setp.ge.s32 	%p30, %r35, %r40;
	@%p30 bra 	$L__BB13_162;
	not.b32 	%r79, %r35;
	add.s32 	%r80, %r66, %r79;
	sub.s32 	%r41, %r80, %r427;
	and.b32  	%r81, %r41, 768;
	setp.eq.s32 	%p31, %r81, 768;
	mov.u32 	%r431, %r35;
	@%p31 bra 	$L__BB13_147;
	add.s32 	%r429, %r35, %r427;
	shr.u32 	%r82, %r41, 8;
	add.s32 	%r83, %r82, 1;
	and.b32  	%r84, %r83, 3;
	neg.s32 	%r428, %r84;
	mov.u32 	%r431, %r35;
$L__BB13_143:
	.pragma "nounroll";
	mov.u64 	%rd125, %rd274;
	mov.f32 	%f116, %f230;
	cvt.s64.s32 	%rd198, %r429;
	add.s64 	%rd126, %rd3, %rd198;
	mul.wide.s32 	%rd199, %r429, 4;
	add.s64 	%rd200, %rd2, %rd199;
	ld.global.f32 	%f117, [%rd200];
	setp.lt.f32 	%p32, %f116, %f117;
	@%p32 bra 	$L__BB13_146;
	setp.lt.f32 	%p33, %f117, %f116;
	mov.f32 	%f230, %f117;
	mov.u64 	%rd274, %rd126;
	@%p33 bra 	$L__BB13_146;
	setp.lt.s64 	%p34, %rd125, %rd126;
	selp.f32 	%f230, %f116, %f117, %p34;
	min.s64 	%rd274, %rd125, %rd126;
$L__BB13_146:
	add.s32 	%r431, %r431, 256;
	add.s32 	%r429, %r429, 256;
	add.s32 	%r428, %r428, 1;
	setp.ne.s32 	%p35, %r428, 0;
	@%p35 bra 	$L__BB13_143;
$L__BB13_147:
	setp.lt.u32 	%p36, %r41, 768;
	@%p36 bra 	$L__BB13_162;
	add.s32 	%r432, %r431, %r427;
	add.s32 	%r435, %r432, 256;
	add.s32 	%r434, %r432, 512;
	add.s32 	%r433, %r432, 768;
	add.s64 	%rd131, %rd2, 2048;
$L__BB13_149:
	cvt.s64.s32 	%rd201, %r435;
	add.s64 	%rd133, %rd3, %rd201;
	cvt.s64.s32 	%rd202, %r434;
	add.s64 	%rd134, %rd3, %rd202;
	cvt.s64.s32 	%rd203, %r433;
	add.s64 	%rd135, %rd3, %rd203;
	cvt.s64.s32 	%rd204, %r432;
	mul.wide.s32 	%rd205, %r432, 4;
	add.s64 	%rd136, %rd131, %rd205;
	add.s64 	%rd137, %rd3, %rd204;
	ld.global.f32 	%f123, [%rd136+-2048];
	setp.lt.f32 	%p37, %f230, %f123;
	mov.f32 	%f226, %f230;
	mov.u64 	%rd270, %rd274;
	@%p37 bra 	$L__BB13_152;
	setp.lt.f32 	%p38, %f123, %f230;
	mov.f32 	%f226, %f123;
	mov.u64 	%rd270, %rd137;
	@%p38 bra 	$L__BB13_152;
	setp.lt.s64 	%p39, %rd274, %rd137;
	selp.f32 	%f226, %f230, %f123, %p39;
	min.s64 	%rd270, %rd274, %rd137;
$L__BB13_152:
	ld.global.f32 	%f126, [%rd136+-1024];
	setp.lt.f32 	%p40, %f226, %f126;
	mov.f32 	%f227, %f226;
	mov.u64 	%rd271, %rd270;
	@%p40 bra 	$L__BB13_155;
	setp.lt.f32 	%p41, %f126, %f226;
	mov.f32 	%f227, %f126;
	mov.u64 	%rd271, %rd133;
	@%p41 bra 	$L__BB13_155;
	setp.lt.s64 	%p42, %rd270, %rd133;
	selp.f32 	%f227, %f226, %f126, %p42;
	min.s64 	%rd271, %rd270, %rd133;
$L__BB13_155:
	ld.global.f32 	%f129, [%rd136];
	setp.lt.f32 	%p43, %f227, %f129;
	mov.f32 	%f228, %f227;
	mov.u64 	%rd272, %rd271;
	@%p43 bra 	$L__BB13_158;
	setp.lt.f32 	%p44, %f129, %f227;
	mov.f32 	%f228, %f129;
	mov.u64 	%rd272, %rd134;
	@%p44 bra 	$L__BB13_158;
	setp.lt.s64 	%p45, %rd271, %rd134;
	selp.f32 	%f228, %f227, %f129, %p45;
	min.s64 	%rd272, %rd271, %rd134;
$L__BB13_158:
	ld.global.f32 	%f132, [%rd136+1024];
	setp.lt.f32 	%p46, %f228, %f132;
	mov.f32 	%f230, %f228;
	mov.u64 	%rd274, %rd272;
	@%p46 bra 	$L__BB13_161;
	setp.lt.f32 	%p47, %f132, %f228;
	mov.f32 	%f230, %f132;
	mov.u64 	%rd274, %rd135;
	@%p47 bra 	$L__BB13_161;
	setp.lt.s64 	%p48, %rd272, %rd135;
	selp.f32 	%f230, %f228, %f132, %p48;
	min.s64 	%rd274, %rd272, %rd135;
$L__BB13_161:
	add.s32 	%r431, %r431, 1024;
	add.s32 	%r435, %r435, 1024;
	add.s32 	%r434, %r434, 1024;
	add.s32 	%r433, %r433, 1024;
	add.s32 	%r432, %r432, 1024;
	setp.lt.s32 	%p49, %r431, %r40;
	@%p49 bra 	$L__BB13_149;
$L__BB13_162:
	// begin inline asm
	mov.u32 %r85, %laneid;
	// end inline asm
	mov.b32 	%r87, %f230;
	mov.b32 	%r103, 1;
	mov.b32 	%r104, 31;
	mov.b32 	%r105, -1;
	// begin inline asm
	shfl.sync.down.b32 %r86, %r87, %r103, %r104, %r105;
	// end inline asm
	mov.b32 	%f136, %r86;
	// begin inline asm
	shfl.sync.down.b32 %r91, %r92, %r103, %r104, %r105;
	// end inline asm
	mov.b64 	{%r97, %r102}, %rd274;
	// begin inline asm
	shfl.sync.down.b32 %r96, %r97, %r103, %r104, %r105;
	// end inline asm
	// begin inline asm
	shfl.sync.down.b32 %r101, %r102, %r103, %r104, %r105;
	// end inline asm
	mov.b64 	%rd147, {%r96, %r101};
	setp.gt.s32 	%p50, %r85, 30;
	setp.lt.f32 	%p51, %f230, %f136;
	or.pred  	%p52, %p50, %p51;
	mov.f32 	%f231, %f230;
	mov.u64 	%rd275, %rd274;
	@%p52 bra 	$L__BB13_165;
	setp.gt.f32 	%p53, %f230, %f136;
	mov.f32 	%f231, %f136;
	mov.u64 	%rd275, %rd147;
	@%p53 bra 	$L__BB13_165;
	setp.lt.s64 	%p54, %rd274, %rd147;
	selp.f32 	%f231, %f230, %f136, %p54;
	min.s64 	%rd275, %rd274, %rd147;
$L__BB13_165:
	mov.b32 	%r107, %f231;
	mov.b32 	%r123, 2;
	mov.b32 	%r124, 31;
	mov.b32 	%r125, -1;
	// begin inline asm
	shfl.sync.down.b32 %r106, %r107, %r123, %r124, %r125;
	// end inline asm
	mov.b32 	%f139, %r106;
	// begin inline asm
	shfl.sync.down.b32 %r111, %r112, %r123, %r124, %r125;
	// end inline asm
	mov.b64 	{%r117, %r122}, %rd275;
	// begin inline asm
	shfl.sync.down.b32 %r116, %r117, %r123, %r124, %r125;
	// end inline asm
	// begin inline asm
	shfl.sync.down.b32 %r121, %r122, %r123, %r124, %r125;
	// end inline asm
	mov.b64 	%rd150, {%r116, %r121};
	setp.gt.s32 	%p55, %r85, 29;
	setp.lt.f32 	%p56, %f231, %f139;
	or.pred  	%p57, %p55, %p56;
	mov.f32 	%f232, %f231;
	mov.u64 	%rd276, %rd275;
	@%p57 bra 	$L__BB13_168;
	setp.gt.f32 	%p58, %f231, %f139;
	mov.f32 	%f232, %f139;
	mov.u64 	%rd276, %rd150;
	@%p58 bra 	$L__BB13_168;
	setp.lt.s64 	%p59, %rd275, %rd150;
	selp.f32 	%f232, %f231, %f139, %p59;
	min.s64 	%rd276, %rd275, %rd150;
$L__BB13_168:
	mov.b32 	%r127, %f232;
	mov.b32 	%r143, 4;
	mov.b32 	%r144, 31;
	mov.b32 	%r145, -1;
	// begin inline asm
	shfl.sync.down.b32 %r126, %r127, %r143, %r144, %r145;
	// end inline asm
	mov.b32 	%f142, %r126;
	// begin inline asm
	shfl.sync.down.b32 %r131, %r132, %r143, %r144, %r145;
	// end inline asm
	mov.b64 	{%r137, %r142}, %rd276;
	// begin inline asm
	shfl.sync.down.b32 %r136, %r137, %r143, %r144, %r145;
	// end inline asm
	// begin inline asm
	shfl.sync.down.b32 %r141, %r142, %r143, %r144, %r145;
	// end inline asm
	mov.b64 	%rd153, {%r136, %r141};
	setp.gt.s32 	%p60, %r85, 27;
	setp.lt.f32 	%p61, %f232, %f142;
	or.pred  	%p62, %p60, %p61;
	mov.f32 	%f233, %f232;
	mov.u64 	%rd277, %rd276;
	@%p62 bra 	$L__BB13_171;
	setp.gt.f32 	%p63, %f232, %f142;
	mov.f32 	%f233, %f142;
	mov.u64 	%rd277, %rd153;
	@%p63 bra 	$L__BB13_171;
	setp.lt.s64 	%p64, %rd276, %rd153;
	selp.f32 	%f233, %f232, %f142, %p64;
	min.s64 	%rd277, %rd276, %rd153;
$L__BB13_171:
	mov.b32 	%r147, %f233;
	mov.b32 	%r163, 8;
	mov.b32 	%r164, 31;
	mov.b32 	%r165, -1;
	// begin inline asm
	shfl.sync.down.b32 %r146, %r147, %r163, %r164, %r165;
	// end inline asm
	mov.b32 	%f145, %r146;
	// begin inline asm
	shfl.sync.down.b32 %r151, %r152, %r163, %r164, %r165;
	// end inline asm
	mov.b64 	{%r157, %r162}, %rd277;
	// begin inline asm
	shfl.sync.down.b32 %r156, %r157, %r163, %r164, %r165;
	// end inline asm
	// begin inline asm
	shfl.sync.down.b32 %r161, %r162, %r163, %r164, %r165;
	// end inline asm
	mov.b64 	%rd156, {%r156, %r161};
	setp.gt.s32 	%p65, %r85, 23;
	setp.lt.f32 	%p66, %f233, %f145;
	or.pred  	%p67, %p65, %p66;
	mov.f32 	%f234, %f233;
	mov.u64 	%rd278, %rd277;
	@%p67 bra 	$L__BB13_174;
	setp.gt.f32 	%p68, %f233, %f145;
	mov.f32 	%f234, %f145;
	mov.u64 	%rd278, %rd156;
	@%p68 bra 	$L__BB13_174;
	setp.lt.s64 	%p69, %rd277, %rd156;
	selp.f32 	%f234, %f233, %f145, %p69;
	min.s64 	%rd278, %rd277, %rd156;
$L__BB13_174:
	mov.b32 	%r167, %f234;
	mov.b32 	%r183, 16;
	mov.b32 	%r184, 31;
	mov.b32 	%r185, -1;
	// begin inline asm
	shfl.sync.down.b32 %r166, %r167, %r183, %r184, %r185;
	// end inline asm
	mov.b32 	%f148, %r166;
	// begin inline asm
	shfl.sync.down.b32 %r171, %r172, %r183, %r184, %r185;
	// end inline asm
	mov.b64 	{%r177, %r182}, %rd278;
	// begin inline asm
	shfl.sync.down.b32 %r176, %r177, %r183, %r184, %r185;
	// end inline asm
	// begin inline asm
	shfl.sync.down.b32 %r181, %r182, %r183, %r184, %r185;
	// end inline asm
	mov.b64 	%rd159, {%r176, %r181};
	setp.gt.s32 	%p70, %r85, 15;
	setp.lt.f32 	%p71, %f234, %f148;
	or.pred  	%p72, %p70, %p71;
	mov.f32 	%f242, %f234;
	mov.u64 	%rd286, %rd278;
	@%p72 bra 	$L__BB13_177;
	setp.gt.f32 	%p73, %f234, %f148;
	mov.f32 	%f242, %f148;
	mov.u64 	%rd286, %rd159;
	@%p73 bra 	$L__BB13_177;
	setp.lt.s64 	%p74, %rd278, %rd159;
	selp.f32 	%f242, %f234, %f148, %p74;
	min.s64 	%rd286, %rd278, %rd159;
$L__BB13_177:
	setp.ne.s32 	%p75, %r85, 0;
	@%p75 bra 	$L__BB13_179;
	shr.u32 	%r186, %r35, 1;
	and.b32  	%r187, %r186, 496;
	mov.u32 	%r188, _ZN6thrust24THRUST_300001_SM_1000_NS8cuda_cub4core6detail5shmemE;
	add.s32 	%r189, %r188, %r187;
	st.shared.f32 	[%r189+8], %f242;
	st.shared.u64 	[%r189+16], %rd286;
$L__BB13_179:
	bar.sync 	0;
	setp.ne.s32 	%p76, %r35, 0;
	@%p76 bra 	$L__BB13_201;
	ld.shared.f32 	%f151, [_ZN6thrust24THRUST_300001_SM_1000_NS8cuda_cub4core6detail5shmemE+24];
	ld.shared.u64 	%rd162, [_ZN6thrust24THRUST_300001_SM_1000_NS8cuda_cub4core6detail5shmemE+32];
	setp.lt.f32 	%p77, %f242, %f151;
	mov.f32 	%f236, %f242;
	mov.u64 	%rd280, %rd286;
	@%p77 bra 	$L__BB13_183;
	setp.lt.f32 	%p78, %f151, %f242;
	mov.f32 	%f236, %f151;
	mov.u64 	%rd280, %rd162;
	@%p78 bra 	$L__BB13_183;
	setp.lt.s64 	%p79, %rd286, %rd162;
	selp.f32 	%f236, %f242, %f151, %p79;
	min.s64 	%rd280, %rd286, %rd162;
$L__BB13_183:
	ld.shared.f32 	%f154, [_ZN6thrust24THRUST_300001_SM_1000_NS8cuda_cub4core6detail5shmemE+40];
	ld.shared.u64 	%rd165, [_ZN6thrust24THRUST_300001_SM_1000_NS8cuda_cub4core6detail5shmemE+48];
	setp.lt.f32 	%p80, %f236, %f154;
	mov.f32 	%f237, %f236;
	mov.u64 	%rd281, %rd280;
	@%p80 bra 	$L__BB13_186;
	setp.lt.f32 	%p81, %f154, %f236;
	mov.f32 	%f237, %f154;
	mov.u64 	%rd281, %rd165;
	@%p81 bra 	$L__BB13_186;
	setp.lt.s64 	%p82, %rd280, %rd165;
	selp.f32 	%f237, %f236, %f154, %p82;
	min.s64 	%rd281, %rd280, %rd165;
$L__BB13_186:
	ld.shared.f32 	%f157, [_ZN6thrust24THRUST_300001_SM_1000_NS8cuda_cub4core6detail5shmemE+56];
	ld.shared.u64 	%rd168, [_ZN6thrust24THRUST_300001_SM_1000_NS8cuda_cub4core6detail5shmemE+64];
	setp.lt.f32 	%p83, %f237, %f157;
	mov.f32 	%f238, %f237;
	mov.u64 	%rd282, %rd281;
	@%p83 bra 	$L__BB13_189;
	setp.lt.f32 	%p84, %f157, %f237;
	mov.f32 	%f238, %f157;
	mov.u64 	%rd282, %rd168;
	@%p84 bra 	$L__BB13_189;
	setp.lt.s64 	%p85, %rd281, %rd168;
	selp.f32 	%f238, %f237, %f157, %p85;
	min.s64 	%rd282, %rd281, %rd168;
$L__BB13_189:
	ld.shared.f32 	%f160, [_ZN6thrust24THRUST_300001_SM_1000_NS8cuda_cub4core6detail5shmemE+72];
	ld.shared.u64 	%rd171, [_ZN6thrust24THRUST_300001_SM_1000_NS8cuda_cub4core6detail5shmemE+80];
	setp.lt.f32 	%p86, %f238, %f160;
	mov.f32 	%f239, %f238;
	mov.u64 	%rd283, %rd282;
	@%p86 bra 	$L__BB13_192;
	setp.lt.f32 	%p87, %f160, %f238;
	mov.f32 	%f239, %f160;
	mov.u64 	%rd283, %rd171;
	@%p87 bra 	$L__BB13_192;
	setp.lt.s64 	%p88, %rd282, %rd171;
	selp.f32 	%f239, %f238, %f160, %p88;
	min.s64 	%rd283, %rd282, %rd171;
$L__BB13_192:
	ld.shared.f32 	%f163, [_ZN6thrust24THRUST_300001_SM_1000_NS8cuda_cub4core6detail5shmemE+88];
	ld.shared.u64 	%rd174, [_ZN6thrust24THRUST_300001_SM_1000_NS8cuda_cub4core6detail5shmemE+96];
	setp.lt.f32 	%p89, %f239, %f163;
	mov.f32 	%f240, %f239;
	mov.u64 	%rd284, %rd283;
	@%p89 bra 	$L__BB13_195;
	setp.lt.f32 	%p90, %f163, %f239;
	mov.f32 	%f240, %f163;
	mov.u64 	%rd284, %rd174;
	@%p90 bra 	$L__BB13_195;
	setp.lt.s64 	%p91, %rd283, %rd174;
	selp.f32 	%f240, %f239, %f163, %p91;
	min.s64 	%rd284, %rd283, %rd174;
$L__BB13_195:
	ld.shared.f32 	%f166, [_ZN6thrust24THRUST_300001_SM_1000_NS8cuda_cub4core6detail5shmemE+104];
	ld.shared.u64 	%rd177, [_ZN6thrust24THRUST_300001_SM_1000_NS8cuda_cub4core6detail5shmemE+112];
	setp.lt.f32 	%p92, %f240, %f166;
	mov.f32 	%f241, %f240;
	mov.u64 	%rd285, %rd284;
	@%p92 bra 	$L__BB13_198;
	setp.lt.f32 	%p93, %f166, %f240;
	mov.f32 	%f241, %f166;
	mov.u64 	%rd285, %rd177;
	@%p93 bra 	$L__BB13_198;
	setp.lt.s64 	%p94, %rd284, %rd177;
	selp.f32 	%f241, %f240, %f166, %p94;
	min.s64 	%rd285, %rd284, %rd177;
$L__BB13_198:
	ld.shared.f32 	%f169, [_ZN6thrust24THRUST_300001_SM_1000_NS8cuda_cub4core6detail5shmemE+120];
	ld.shared.u64 	%rd180, [_ZN6thrust24THRUST_300001_SM_1000_NS8cuda_cub4core6detail5shmemE+128];
	setp.lt.f32 	%p95, %f241, %f169;
	mov.f32 	%f242, %f241;
	mov.u64 	%rd286, %rd285;
	@%p95 bra 	$L__BB13_201;
	setp.lt.f32 	%p96, %f169, %f241;
	mov.f32 	%f242, %f169;
	mov.u64 	%rd286, %rd180;
	@%p96 bra 	$L__BB13_201;
	setp.lt.s64 	%p97, %rd285, %rd180;
	selp.f32 	%f242, %f241, %f169, %p97;
	min.s64 	%rd286, %rd285, %rd180;
$L__BB13_201:
	mov.u32 	%r415, %tid.x;
	setp.ne.s32 	%p224, %r415, 0;
	@%p224 bra 	$L__BB13_203;
	ld.param.u64 	%rd222, [_ZN6thrust24THRUST_300001_SM_1000_NS8cuda_cub4core6detail13_kernel_agentINS1_8__reduce11ReduceAgentINS0_12zip_iteratorIN4cuda3std3__45tupleIJNS0_10device_ptrIfEENS0_17counting_iteratorIlNS0_11use_defaultESF_SF_EEEEEEEPNSB_IJflEEESJ_iNS1_9__extrema9arg_min_fIfl10comparatorEEEEJSI_SK_iN3cub18CUB_300001_SM_100013GridEvenShareIiEENSR_9GridQueueIjEESO_EEEvDpT0__param_1];
	cvta.to.global.u64 	%rd219, %rd222;
	mul.wide.u32 	%rd220, %r1, 16;
	add.s64 	%rd221, %rd219, %rd220;
	st.global.f32 	[%rd221], %f242;
	st.global.u64 	[%rd221+8], %rd286;
$L__BB13_203:
	ret;

}
	// .globl	_ZN6thrust24THRUST_300001_SM_1000_NS8cuda_cub4core6detail13_kernel_agentINS1_8__reduce11ReduceAgentIPN4cuda3std3__45tupleIJflEEESC_SB_iNS1_9__extrema9arg_min_fIfl10comparatorEEEEJSC_SC_iSG_EEEvDpT0_
.visible .entry _ZN6thrust24THRUST_300001_SM_1000_NS8cuda_cub4core6detail13_kernel_agentINS1_8__reduce11ReduceAgentIPN4cuda3std3__45tupleIJflEEESC_SB_iNS1_9__extrema9arg_min_fIfl10comparatorEEEEJSC_SC_iSG_EEEvDpT0_(
	.param .u64 .ptr .align 1 _ZN6thrust24THRUST_300001_SM_1000_NS8cuda_cub4core6detail13_kernel_agentINS1_8__reduce11ReduceAgentIPN4cuda3std3__45tupleIJflEEESC_SB_iNS1_9__extrema9arg_min_fIfl10comparatorEEEEJSC_SC_iSG_EEEvDpT0__param_0,
	.param .u64 .ptr .align 1 _ZN6thrust24THRUST_300001_SM_1000_NS8cuda_cub4core6detail13_kernel_agentINS1_8__reduce11ReduceAgentIPN4cuda3std3__45tupleIJflEEESC_SB_iNS1_9__extrema9arg_min_fIfl10comparatorEEEEJSC_SC_iSG_EEEvDpT0__param_1,
	.param .u32 _ZN6thrust24THRUST_300001_SM_1000_NS8cuda_cub4core6detail13_kernel_agentINS1_8__reduce11ReduceAgentIPN4cuda3std3__45tupleIJflEEESC_SB_iNS1_9__extrema9arg_min_fIfl10comparatorEEEEJSC_SC_iSG_EEEvDpT0__param_2,
	.param .align 1 .b8 _ZN6thrust24THRUST_300001_SM_1000_NS8cuda_cub4core6detail13_kernel_agentINS1_8__reduce11ReduceAgentIPN4cuda3std3__45tupleIJflEEESC_SB_iNS1_9__extrema9arg_min_fIfl10comparatorEEEEJSC_SC_iSG_EEEvDpT0__param_3[1]
)
.maxntid 256
{
	.reg .pred 	%p<228>;
	.reg .b32 	%r<432>;
	.reg .b32 	%f<248>;
	.reg .b64 	%rd<356>;

	ld.param.u64 	%rd186, [_ZN6thrust24THRUST_300001_SM_1000_NS8cuda_cub4core6detail13_kernel_agentINS1_8__reduce11ReduceAgentIPN4cuda3std3__45tupleIJflEEESC_SB_iNS1_9__extrema9arg_min_fIfl10comparatorEEEEJSC_SC_iSG_EEEvDpT0__param_0];
	ld.param.u64 	%rd187, [_ZN6thrust24THRUST_300001_SM_1000_NS8cuda_cub4core6detail13_kernel_agentINS1_8__reduce11ReduceAgentIPN4cuda3std3__45tupleIJflEEESC_SB_iNS1_9__extrema9arg_min_fIfl10comparatorEEEEJSC_SC_iSG_EEEvDpT0__param_1];
	ld.param.u32 	%r37, [_ZN6thrust24THRUST_300001_SM_1000_NS8cuda_cub4core6detail13_kernel_agentINS1_8__reduce11ReduceAgentIPN4cuda3std3__45tupleIJflEEESC_SB_iNS1_9__extrema9arg_min_fIfl10comparatorEEEEJSC_SC_iSG_EEEvDpT0__param_2];
	setp.eq.s32 	%p1, %r37, 0;
	@%p1 bra 	$L__BB14_205;
	setp.gt.s32 	%p2, %r37, 1279;
	@%p2 bra 	$L__BB14_111;
	mov.u32 	%r1, %tid.x;
	setp.ge.s32 	%p101, %r1, %r37;
	mov.f32 	%f191, 0f00000000;
	mov.b64 	%rd298, 0;
	mov.u32 	%r422, %r1;
	@%p101 bra 	$L__BB14_4;
	mul.wide.u32 	%rd263, %r1, 16;
	add.s64 	%rd260, %rd186, %rd263;
	// begin inline asm
	ld.global.nc.u64 %rd259, [%rd260];
	// end inline asm
	mov.b64 	{%r183, %r184}, %rd259;
	mov.b32 	%f191, %r183;
	add.s64 	%rd262, %rd260, 8;
	// begin inline asm
	ld.global.nc.u64 %rd298, [%rd262];
	// end inline asm
	add.s32 	%r422, %r1, 256;
$L__BB14_4:
	setp.ge.s32 	%p102, %r422, %r37;
	@%p102 bra 	$L__BB14_25;
	not.b32 	%r185, %r422;
	add.s32 	%r4, %r37, %r185;
	and.b32  	%r186, %r4, 768;
	setp.eq.s32 	%p103, %r186, 768;
	@%p103 bra 	$L__BB14_11;
	mul.wide.u32 	%rd265, %r422, 16;
	add.s64 	%rd289, %rd186, %rd265;
	shr.u32 	%r187, %r4, 8;
	add.s32 	%r188, %r187, 1;
	and.b32  	%r189, %r188, 3;
	neg.s32 	%r420, %r189;
$L__BB14_7:
	.pragma "nounroll";
	mov.u64 	%rd5, %rd298;
	mov.f32 	%f3, %f191;
	// begin inline asm
	ld.global.nc.u64 %rd266, [%rd289];
	// end inline asm
	mov.b64 	{%r190, %r191}, %rd266;
	mov.b32 	%f4, %r190;
	add.s64 	%rd269, %rd289, 8;
	// begin inline asm
	ld.global.nc.u64 %rd268, [%rd269];
	// end inline asm
	setp.lt.f32 	%p104, %f3, %f4;
	@%p104 bra 	$L__BB14_10;
	setp.lt.f32 	%p105, %f4, %f3;
	mov.u64 	%rd298, %rd268;
	mov.f32 	%f191, %f4;
	@%p105 bra 	$L__BB14_10;
	setp.lt.s64 	%p106, %rd5, %rd268;
	min.s64 	%rd298, %rd5, %rd268;
	selp.f32 	%f191, %f3, %f4, %p106;
$L__BB14_10:
	add.s32 	%r422, %r422, 256;
	add.s64 	%rd289, %rd289, 4096;
	add.s32 	%r420, %r420, 1;
	setp.ne.s32 	%p107, %r420, 0;
	@%p107 bra 	$L__BB14_7;
$L__BB14_11:
	setp.lt.u32 	%p108, %r4, 768;
	@%p108 bra 	$L__BB14_25;
$L__BB14_12:
	mul.wide.s32 	%rd274, %r422, 16;
	add.s64 	%rd271, %rd186, %rd274;
	// begin inline asm
	ld.global.nc.u64 %rd270, [%rd271];
	// end inline asm
	mov.b64 	{%r192, %r193}, %rd270;
	mov.b32 	%f10, %r192;
	add.s64 	%rd273, %rd271, 8;
	// begin inline asm
	ld.global.nc.u64 %rd272, [%rd273];
	// end inline asm
	setp.lt.f32 	%p109, %f191, %f10;
	mov.u64 	%rd295, %rd298;
	mov.f32 	%f188, %f191;
	@%p109 bra 	$L__BB14_15;
	setp.lt.f32 	%p110, %f10, %f191;
	mov.u64 	%rd295, %rd272;
	mov.f32 	%f188, %f10;
	@%p110 bra 	$L__BB14_15;
	setp.lt.s64 	%p111, %rd298, %rd272;
	min.s64 	%rd295, %rd298, %rd272;
	selp.f32 	%f188, %f191, %f10, %p111;
$L__BB14_15:
	add.s64 	%rd276, %rd271, 4096;
	// begin inline asm
	ld.global.nc.u64 %rd275, [%rd276];
	// end inline asm
	mov.b64 	{%r194, %r195}, %rd275;
	mov.b32 	%f13, %r194;
	add.s64 	%rd278, %rd271, 4104;
	// begin inline asm
	ld.global.nc.u64 %rd277, [%rd278];
	// end inline asm
	setp.lt.f32 	%p112, %f188, %f13;
	mov.u64 	%rd296, %rd295;
	mov.f32 	%f189, %f188;
	@%p112 bra 	$L__BB14_18;
	setp.lt.f32 	%p113, %f13, %f188;
	mov.u64 	%rd296, %rd277;
	mov.f32 	%f189, %f13;
	@%p113 bra 	$L__BB14_18;
	setp.lt.s64 	%p114, %rd295, %rd277;
	min.s64 	%rd296, %rd295, %rd277;
	selp.f32 	%f189, %f188, %f13, %p114;
$L__BB14_18:
	add.s64 	%rd280, %rd271, 8192;
	// begin inline asm
	ld.global.nc.u64 %rd279, [%rd280];
	// end inline asm
	mov.b64 	{%r196, %r197}, %rd279;
	mov.b32 	%f16, %r196;
	add.s64 	%rd282, %rd271, 8200;
	// begin inline asm
	ld.global.nc.u64 %rd281, [%rd282];
	// end inline asm
	setp.lt.f32 	%p115, %f189, %f16;
	mov.u64 	%rd297, %rd296;
	mov.f32 	%f190, %f189;
	@%p115 bra 	$L__BB14_21;
	setp.lt.f32 	%p116, %f16, %f189;
	mov.u64 	%rd297, %rd281;
	mov.f32 	%f190, %f16;
	@%p116 bra 	$L__BB14_21;
	setp.lt.s64 	%p117, %rd296, %rd281;
	min.s64 	%rd297, %rd296, %rd281;
	selp.f32 	%f190, %f189, %f16, %p117;
$L__BB14_21:
	add.s64 	%rd284, %rd271, 12288;
	// begin inline asm
	ld.global.nc.u64 %rd283, [%rd284];
	// end inline asm
	mov.b64 	{%r198, %r199}, %rd283;
	mov.b32 	%f19, %r198;
	add.s64 	%rd286, %rd271, 12296;
	// begin inline asm
	ld.global.nc.u64 %rd285, [%rd286];
	// end inline asm
	setp.lt.f32 	%p118, %f190, %f19;
	mov.u64 	%rd298, %rd297;
	mov.f32 	%f191, %f190;
	@%p118 bra 	$L__BB14_24;
	setp.lt.f32 	%p119, %f19, %f190;
	mov.u64 	%rd298, %rd285;
	mov.f32 	%f191, %f19;
	@%p119 bra 	$L__BB14_24;
	setp.lt.s64 	%p120, %rd297, %rd285;
	min.s64 	%rd298, %rd297, %rd285;
	selp.f32 	%f191, %f190, %f19, %p120;
$L__BB14_24:
	add.s32 	%r422, %r422, 1024;
	setp.lt.s32 	%p121, %r422, %r37;
	@%p121 bra 	$L__BB14_12;
$L__BB14_25:
	setp.lt.s32 	%p122, %r37, 256;
	@%p122 bra 	$L__BB14_65;
	// begin inline asm
	mov.u32 %r313, %laneid;
	// end inline asm
	mov.b32 	%r315, %f191;
	mov.b32 	%r331, 1;
	mov.b32 	%r332, 31;
	mov.b32 	%r333, -1;
	// begin inline asm
	shfl.sync.down.b32 %r314, %r315, %r331, %r332, %r333;
	// end inline asm
	mov.b32 	%f23, %r314;
	// begin inline asm
	shfl.sync.down.b32 %r319, %r320, %r331, %r332, %r333;
	// end inline asm
	mov.b64 	{%r325, %r330}, %rd298;
	// begin inline asm
	shfl.sync.down.b32 %r324, %r325, %r331, %r332, %r333;
	// end inline asm
	// begin inline asm
	shfl.sync.down.b32 %r329, %r330, %r331, %r332, %r333;
	// end inline asm
	mov.b64 	%rd27, {%r324, %r329};
	setp.gt.s32 	%p179, %r313, 30;
	setp.lt.f32 	%p180, %f191, %f23;
	or.pred  	%p181, %p179, %p180;
	mov.u64 	%rd300, %rd298;
	mov.f32 	%f193, %f191;
	@%p181 bra 	$L__BB14_29;
	setp.gt.f32 	%p182, %f191, %f23;
	mov.u64 	%rd300, %rd27;
	mov.f32 	%f193, %f23;
	@%p182 bra 	$L__BB14_29;
	setp.lt.s64 	%p183, %rd298, %rd27;
	min.s64 	%rd300, %rd298, %rd27;
	selp.f32 	%f193, %f191, %f23, %p183;
$L__BB14_29:
	mov.b32 	%r335, %f193;
	mov.b32 	%r351, 2;
	mov.b32 	%r352, 31;
	mov.b32 	%r353, -1;
	// begin inline asm
	shfl.sync.down.b32 %r334, %r335, %r351, %r352, %r353;
	// end inline asm
	mov.b32 	%f26, %r334;
	// begin inline asm
	shfl.sync.down.b32 %r339, %r340, %r351, %r352, %r353;
	// end inline asm
	mov.b64 	{%r345, %r350}, %rd300;
	// begin inline asm
	shfl.sync.down.b32 %r344, %r345, %r351, %r352, %r353;
	// end inline asm
	// begin inline asm
	shfl.sync.down.b32 %r349, %r350, %r351, %r352, %r353;
	// end inline asm
	mov.b64 	%rd30, {%r344, %r349};
	setp.gt.s32 	%p184, %r313, 29;
	setp.lt.f32 	%p185, %f193, %f26;
	or.pred  	%p186, %p184, %p185;
	mov.u64 	%rd301, %rd300;
	mov.f32 	%f194, %f193;
	@%p186 bra 	$L__BB14_32;
	setp.gt.f32 	%p187, %f193, %f26;
	mov.u64 	%rd301, %rd30;
	mov.f32 	%f194, %f26;
	@%p187 bra 	$L__BB14_32;
	setp.lt.s64 	%p188, %rd300, %rd30;
	min.s64 	%rd301, %rd300, %rd30;
	selp.f32 	%f194, %f193, %f26, %p188;
$L__BB14_32:
	mov.b32 	%r355, %f194;
	mov.b32 	%r371, 4;
	mov.b32 	%r372, 31;
	mov.b32 	%r373, -1;
	// begin inline asm
	shfl.sync.down.b32 %r354, %r355, %r371, %r372, %r373;
	// end inline asm
	mov.b32 	%f29, %r354;
	// begin inline asm
	shfl.sync.down.b32 %r359, %r360, %r371, %r372, %r373;
	// end inline asm
	mov.b64 	{%r365, %r370}, %rd301;
	// begin inline asm
	shfl.sync.down.b32 %r364, %r365, %r371, %r372, %r373;
	// end inline asm
	// begin inline asm
	shfl.sync.down.b32 %r369, %r370, %r371, %r372, %r373;
	// end inline asm
	mov.b64 	%rd33, {%r364, %r369};
	setp.gt.s32 	%p189, %r313, 27;
	setp.lt.f32 	%p190, %f194, %f29;
	or.pred  	%p191, %p189, %p190;
	mov.u64 	%rd302, %rd301;
	mov.f32 	%f195, %f194;
	@%p191 bra 	$L__BB14_35;
	setp.gt.f32 	%p192, %f194, %f29;
	mov.u64 	%rd302, %rd33;
	mov.f32 	%f195, %f29;
	@%p192 bra 	$L__BB14_35;
	setp.lt.s64 	%p193, %rd301, %rd33;
	min.s64 	%rd302, %rd301, %rd33;
	selp.f32 	%f195, %f194, %f29, %p193;
$L__BB14_35:
	mov.b32 	%r375, %f195;
	mov.b32 	%r391, 8;
	mov.b32 	%r392, 31;
	mov.b32 	%r393, -1;
	// begin inline asm
	shfl.sync.down.b32 %r374, %r375, %r391, %r392, %r393;
	// end inline asm
	mov.b32 	%f32, %r374;
	// begin inline asm
	shfl.sync.down.b32 %r379, %r380, %r391, %r392, %r393;
	// end inline asm
	mov.b64 	{%r385, %r390}, %rd302;
	// begin inline asm
	shfl.sync.down.b32 %r384, %r385, %r391, %r392, %r393;
	// end inline asm
	// begin inline asm
	shfl.sync.down.b32 %r389, %r390, %r391, %r392, %r393;
	// end inline asm
	mov.b64 	%rd36, {%r384, %r389};
	setp.gt.s32 	%p194, %r313, 23;
	setp.lt.f32 	%p195, %f195, %f32;
	or.pred  	%p196, %p194, %p195;
	mov.u64 	%rd303, %rd302;
	mov.f32 	%f196, %f195;
	@%p196 bra 	$L__BB14_38;
	setp.gt.f32 	%p197, %f195, %f32;
	mov.u64 	%rd303, %rd36;
	mov.f32 	%f196, %f32;
	@%p197 bra 	$L__BB14_38;
	setp.lt.s64 	%p198, %rd302, %rd36;
	min.s64 	%rd303, %rd302, %rd36;
	selp.f32 	%f196, %f195, %f32, %p198;
$L__BB14_38:
	mov.b32 	%r395, %f196;
	mov.b32 	%r411, 16;
	mov.b32 	%r412, 31;
	mov.b32 	%r413, -1;
	// begin inline asm
	shfl.sync.down.b32 %r394, %r395, %r411, %r412, %r413;
	// end inline asm
	mov.b32 	%f35, %r394;
	// begin inline asm
	shfl.sync.down.b32 %r399, %r400, %r411, %r412, %r413;
	// end inline asm
	mov.b64 	{%r405, %r410}, %rd303;
	// begin inline asm
	shfl.sync.down.b32 %r404, %r405, %r411, %r412, %r413;
	// end inline asm
	// begin inline asm
	shfl.sync.down.b32 %r409, %r410, %r411, %r412, %r413;
	// end inline asm
	mov.b64 	%rd39, {%r404, %r409};
	setp.gt.s32 	%p199, %r313, 15;
	setp.lt.f32 	%p200, %f196, %f35;
	or.pred  	%p201, %p199, %p200;
	mov.u64 	%rd355, %rd303;
	mov.f32 	%f247, %f196;
	@%p201 bra 	$L__BB14_41;
	setp.gt.f32 	%p202, %f196, %f35;
	mov.u64 	%rd355, %rd39;
	mov.f32 	%f247, %f35;
	@%p202 bra 	$L__BB14_41;
	setp.lt.s64 	%p203, %rd303, %rd39;
	min.s64 	%rd355, %rd303, %rd39;
	selp.f32 	%f247, %f196, %f35, %p203;
$L__BB14_41:
	setp.ne.s32 	%p204, %r313, 0;
	@%p204 bra 	$L__BB14_43;
	shr.u32 	%r414, %r1, 1;
	and.b32  	%r415, %r414, 496;
	mov.u32 	%r416, _ZN6thrust24THRUST_300001_SM_1000_NS8cuda_cub4core6detail5shmemE;
	add.s32 	%r417, %r416, %r415;
	st.shared.f32 	[%r417+8], %f247;
	st.shared.u64 	[%r417+16], %rd355;
$L__BB14_43:
	bar.sync 	0;
	setp.ne.s32 	%p205, %r1, 0;
	@%p205 bra 	$L__BB14_203;
	ld.shared.f32 	%f38, [_ZN6thrust24THRUST_300001_SM_1000_NS8cuda_cub4core6detail5shmemE+24];
	ld.shared.u64 	%rd42, [_ZN6thrust24THRUST_300001_SM_1000_NS8cuda_cub4core6detail5shmemE+32];
	setp.lt.f32 	%p206, %f247, %f38;
	mov.u64 	%rd305, %rd355;
	mov.f32 	%f198, %f247;
	@%p206 bra 	$L__BB14_47;
	setp.lt.f32 	%p207, %f38, %f247;
	mov.u64 	%rd305, %rd42;
	mov.f32 	%f198, %f38;
	@%p207 bra 	$L__BB14_47;
	setp.lt.s64 	%p208, %rd355, %rd42;
	min.s64 	%rd305, %rd355, %rd42;
	selp.f32 	%f198, %f247, %f38, %p208;
$L__BB14_47:
	ld.shared.f32 	%f41, [_ZN6thrust24THRUST_300001_SM_1000_NS8cuda_cub4core6detail5shmemE+40];
	ld.shared.u64 	%rd45, [_ZN6thrust24THRUST_300001_SM_1000_NS8cuda_cub4core6detail5shmemE+48];
	setp.lt.f32 	%p209, %f198, %f41;
	mov.u64 	%rd306, %rd305;
	mov.f32 	%f199, %f198;
	@%p209 bra 	$L__BB14_50;
	setp.lt.f32 	%p210, %f41, %f198;
	mov.u64 	%rd306, %rd45;
	mov.f32 	%f199, %f41;
	@%p210 bra 	$L__BB14_50;
	setp.lt.s64 	%p211, %rd305, %rd45;
	min.s64 	%rd306, %rd305, %rd45;
	selp.f32 	%f199, %f198, %f41, %p211;
$L__BB14_50:
	ld.shared.f32 	%f44, [_ZN6thrust24THRUST_300001_SM_1000_NS8cuda_cub4core6detail5shmemE+56];
	ld.shared.u64 	%rd48, [_ZN6thrust24THRUST_300001_SM_1000_NS8cuda_cub4core6detail5shmemE+64];
	setp.lt.f32 	%p212, %f199, %f44;
	mov.u64 	%rd307, %rd306;
	mov.f32 	%f200, %f199;
	@%p212 bra 	$L__BB14_53;
	setp.lt.f32 	%p213, %f44, %f199;
	mov.u64 	%rd307, %rd48;
	mov.f32 	%f200, %f44;
	@%p213 bra 	$L__BB14_53;
	setp.lt.s64 	%p214, %rd306, %rd48;
	min.s64 	%rd307, %rd306, %rd48;
	selp.f32 	%f200, %f199, %f44, %p214;
$L__BB14_53:
	ld.shared.f32 	%f47, [_ZN6thrust24THRUST_300001_SM_1000_NS8cuda_cub4core6detail5shmemE+72];
	ld.shared.u64 	%rd51, [_ZN6thrust24THRUST_300001_SM_1000_NS8cuda_cub4core6detail5shmemE+80];
	setp.lt.f32 	%p215, %f200, %f47;
	mov.u64 	%rd308, %rd307;
	mov.f32 	%f201, %f200;
	@%p215 bra 	$L__BB14_56;
	setp.lt.f32 	%p216, %f47, %f200;
	mov.u64 	%rd308, %rd51;
	mov.f32 	%f201, %f47;
	@%p216 bra 	$L__BB14_56;
	setp.lt.s64 	%p217, %rd307, %rd51;
	min.s64 	%rd308, %rd307, %rd51;
	selp.f32 	%f201, %f200, %f47, %p217;
$L__BB14_56:
	ld.shared.f32 	%f50, [_ZN6thrust24THRUST_300001_SM_1000_NS8cuda_cub4core6detail5shmemE+88];
	ld.shared.u64 	%rd54, [_ZN6thrust24THRUST_300001_SM_1000_NS8cuda_cub4core6detail5shmemE+96];
	setp.lt.f32 	%p218, %f201, %f50;
	mov.u64 	%rd309, %rd308;
	mov.f32 	%f202, %f201;
	@%p218 bra 	$L__BB14_59;
	setp.lt.f32 	%p219, %f50, %f201;
	mov.u64 	%rd309, %rd54;
	mov.f32 	%f202, %f50;
	@%p219 bra 	$L__BB14_59;
	setp.lt.s64 	%p220, %rd308, %rd54;
	min.s64 	%rd309, %rd308, %rd54;
	selp.f32 	%f202, %f201, %f50, %p220;
$L__BB14_59:
	ld.shared.f32 	%f53, [_ZN6thrust24THRUST_300001_SM_1000_NS8cuda_cub4core6detail5shmemE+104];
	ld.shared.u64 	%rd57, [_ZN6thrust24THRUST_300001_SM_1000_NS8cuda_cub4core6detail5shmemE+112];
	setp.lt.f32 	%p221, %f202, %f53;
	mov.u64 	%rd310, %rd309;
	mov.f32 	%f203, %f202;
	@%p221 bra 	$L__BB14_62;
	setp.lt.f32 	%p222, %f53, %f202;
	mov.u64 	%rd310, %rd57;
	mov.f32 	%f203, %f53;
	@%p222 bra 	$L__BB14_62;
	setp.lt.s64 	%p223, %rd309, %rd57;
	min.s64 	%rd310, %rd309, %rd57;
	selp.f32 	%f203, %f202, %f53, %p223;
$L__BB14_62:
	ld.shared.f32 	%f56, [_ZN6thrust24THRUST_300001_SM_1000_NS8cuda_cub4core6detail5shmemE+120];
	ld.shared.u64 	%rd60, [_ZN6thrust24THRUST_300001_SM_1000_NS8cuda_cub4core6detail5shmemE+128];
	setp.lt.f32 	%p224, %f203, %f56;
	mov.f32 	%f247, %f203;
	mov.u64 	%rd355, %rd310;
	@%p224 bra 	$L__BB14_203;
	setp.lt.f32 	%p225, %f56, %f203;
	mov.f32 	%f247, %f56;
	mov.u64 	%rd355, %rd60;
	@%p225 bra 	$L__BB14_203;
	setp.lt.s64 	%p226, %rd310, %rd60;
	min.s64 	%rd355, %rd310, %rd60;
	selp.f32 	%f247, %f203, %f56, %p226;
	bra.uni 	$L__BB14_203;
$L__BB14_65:
	// begin inline asm
	mov.u32 %r200, %laneid;
	// end inline asm
	and.b32  	%r221, %r1, 992;
	add.s32 	%r222, %r221, 32;
	setp.gt.s32 	%p123, %r222, %r37;
	not.b32 	%r223, %r221;
	add.s32 	%r224, %r37, %r223;
	selp.b32 	%r219, %r224, 31, %p123;
	mov.b32 	%r202, %f191;
	mov.b32 	%r218, 1;
	mov.b32 	%r220, -1;
	// begin inline asm
	shfl.sync.down.b32 %r201, %r202, %r218, %r219, %r220;
	// end inline asm
	mov.b32 	%f58, %r201;
	// begin inline asm
	shfl.sync.down.b32 %r206, %r207, %r218, %r219, %r220;
	// end inline asm
	mov.b64 	{%r212, %r217}, %rd298;
	// begin inline asm
	shfl.sync.down.b32 %r211, %r212, %r218, %r219, %r220;
	// end inline asm
	// begin inline asm
	shfl.sync.down.b32 %r216, %r217, %r218, %r219, %r220;
	// end inline asm
	mov.b64 	%rd62, {%r211, %r216};
	setp.ge.s32 	%p124, %r200, %r219;
	setp.lt.f32 	%p125, %f191, %f58;
	or.pred  	%p126, %p124, %p125;
	mov.u64 	%rd311, %rd298;
	mov.f32 	%f204, %f191;
	@%p126 bra 	$L__BB14_68;
	setp.gt.f32 	%p127, %f191, %f58;
	mov.u64 	%rd311, %rd62;
	mov.f32 	%f204, %f58;
	@%p127 bra 	$L__BB14_68;
	setp.lt.s64 	%p128, %rd298, %rd62;
	min.s64 	%rd311, %rd298, %rd62;
	selp.f32 	%f204, %f191, %f58, %p128;
$L__BB14_68:
	mov.b32 	%r226, %f204;
	mov.b32 	%r242, 2;
	mov.b32 	%r244, -1;
	// begin inline asm
	shfl.sync.down.b32 %r225, %r226, %r242, %r219, %r244;
	// end inline asm
	mov.b32 	%f61, %r225;
	// begin inline asm
	shfl.sync.down.b32 %r230, %r231, %r242, %r219, %r244;
	// end inline asm
	mov.b64 	{%r236, %r241}, %rd311;
	// begin inline asm
	shfl.sync.down.b32 %r235, %r236, %r242, %r219, %r244;
	// end inline asm
	// begin inline asm
	shfl.sync.down.b32 %r240, %r241, %r242, %r219, %r244;
	// end inline asm
	mov.b64 	%rd65, {%r235, %r240};
	add.s32 	%r245, %r200, 2;
	setp.gt.s32 	%p129, %r245, %r219;
	setp.lt.f32 	%p130, %f204, %f61;
	or.pred  	%p131, %p129, %p130;
	mov.u64 	%rd312, %rd311;
	mov.f32 	%f205, %f204;
	@%p131 bra 	$L__BB14_71;
	setp.gt.f32 	%p132, %f204, %f61;
	mov.u64 	%rd312, %rd65;
	mov.f32 	%f205, %f61;
	@%p132 bra 	$L__BB14_71;
	setp.lt.s64 	%p133, %rd311, %rd65;
	min.s64 	%rd312, %rd311, %rd65;
	selp.f32 	%f205, %f204, %f61, %p133;
$L__BB14_71:
	mov.b32 	%r247, %f205;
	mov.b32 	%r263, 4;
	mov.b32 	%r265, -1;
	// begin inline asm
	shfl.sync.down.b32 %r246, %r247, %r263, %r219, %r265;
	// end inline asm
	mov.b32 	%f64, %r246;
	// begin inline asm
	shfl.sync.down.b32 %r251, %r252, %r263, %r219, %r265;
	// end inline asm
	mov.b64 	{%r257, %r262}, %rd312;
	// begin inline asm
	shfl.sync.down.b32 %r256, %r257, %r263, %r219, %r265;
	// end inline asm
	// begin inline asm
	shfl.sync.down.b32 %r261, %r262, %r263, %r219, %r265;
	// end inline asm
	mov.b64 	%rd68, {%r256, %r261};
	add.s32 	%r266, %r200, 4;
	setp.gt.s32 	%p134, %r266, %r219;
	setp.lt.f32 	%p135, %f205, %f64;
	or.pred  	%p136, %p134, %p135;
	mov.u64 	%rd313, %rd312;
	mov.f32 	%f206, %f205;
	@%p136 bra 	$L__BB14_74;
	setp.gt.f32 	%p137, %f205, %f64;
	mov.u64 	%rd313, %rd68;
	mov.f32 	%f206, %f64;
	@%p137 bra 	$L__BB14_74;
	setp.lt.s64 	%p138, %rd312, %rd68;
	min.s64 	%rd313, %rd312, %rd68;
	selp.f32 	%f206, %f205, %f64, %p138;
$L__BB14_74:
	mov.b32 	%r268, %f206;
	mov.b32 	%r284, 8;
	mov.b32 	%r286, -1;
	// begin inline asm
	shfl.sync.down.b32 %r267, %r268, %r284, %r219, %r286;
	// end inline asm
	mov.b32 	%f67, %r267;
	// begin inline asm
	shfl.sync.down.b32 %r272, %r273, %r284, %r219, %r286;
	// end inline asm
	mov.b64 	{%r278, %r283}, %rd313;
	// begin inline asm
	shfl.sync.down.b32 %r277, %r278, %r284, %r219, %r286;
	// end inline asm
	// begin inline asm
	shfl.sync.down.b32 %r282, %r283, %r284, %r219, %r286;
	// end inline asm
	mov.b64 	%rd71, {%r277, %r282};
	add.s32 	%r287, %r200, 8;
	setp.gt.s32 	%p139, %r287, %r219;
	setp.lt.f32 	%p140, %f206, %f67;
	or.pred  	%p141, %p139, %p140;
	mov.u64 	%rd314, %rd313;
	mov.f32 	%f207, %f206;
	@%p141 bra 	$L__BB14_77;
	setp.gt.f32 	%p142, %f206, %f67;
	mov.u64 	%rd314, %rd71;
	mov.f32 	%f207, %f67;
	@%p142 bra 	$L__BB14_77;
	setp.lt.s64 	%p143, %rd313, %rd71;
	min.s64 	%rd314, %rd313, %rd71;
	selp.f32 	%f207, %f206, %f67, %p143;
$L__BB14_77:
	mov.b32 	%r289, %f207;
	mov.b32 	%r305, 16;
	mov.b32 	%r307, -1;
	// begin inline asm
	shfl.sync.down.b32 %r288, %r289, %r305, %r219, %r307;
	// end inline asm
	mov.b32 	%f70, %r288;
	// begin inline asm
	shfl.sync.down.b32 %r293, %r294, %r305, %r219, %r307;
	// end inline asm
	mov.b64 	{%r299, %r304}, %rd314;
	// begin inline asm
	shfl.sync.down.b32 %r298, %r299, %r305, %r219, %r307;
	// end inline asm
	// begin inline asm
	shfl.sync.down.b32 %r303, %r304, %r305, %r219, %r307;
	// end inline asm
	mov.b64 	%rd74, {%r298, %r303};
	add.s32 	%r308, %r200, 16;
	setp.gt.s32 	%p144, %r308, %r219;
	setp.lt.f32 	%p145, %f207, %f70;
	or.pred  	%p146, %p144, %p145;
	mov.u64 	%rd355, %rd314;
	mov.f32 	%f247, %f207;
	@%p146 bra 	$L__BB14_80;
	setp.gt.f32 	%p147, %f207, %f70;
	mov.u64 	%rd355, %rd74;
	mov.f32 	%f247, %f70;
	@%p147 bra 	$L__BB14_80;
	setp.lt.s64 	%p148, %rd314, %rd74;
	min.s64 	%rd355, %rd314, %rd74;
	selp.f32 	%f247, %f207, %f70, %p148;
$L__BB14_80:
	setp.ne.s32 	%p149, %r200, 0;
	@%p149 bra 	$L__BB14_82;
	shr.u32 	%r309, %r1, 1;
	and.b32  	%r310, %r309, 496;
	mov.u32 	%r311, _ZN6thrust24THRUST_300001_SM_1000_NS8cuda_cub4core6detail5shmemE;
	add.s32 	%r312, %r311, %r310;
	st.shared.f32 	[%r312+8], %f247;
	st.shared.u64 	[%r312+16], %rd355;
$L__BB14_82:
	bar.sync 	0;
	setp.ne.s32 	%p150, %r1, 0;
	@%p150 bra 	$L__BB14_203;
	setp.lt.s32 	%p151, %r37, 33;
	mov.f32 	%f209, %f247;
	mov.u64 	%rd316, %rd355;
	@%p151 bra 	$L__BB14_87;
	ld.shared.f32 	%f73, [_ZN6thrust24THRUST_300001_SM_1000_NS8cuda_cub4core6detail5shmemE+24];
	ld.shared.u64 	%rd77, [_ZN6thrust24THRUST_300001_SM_1000_NS8cuda_cub4core6detail5shmemE+32];
	setp.lt.f32 	%p152, %f247, %f73;
	mov.f32 	%f209, %f247;
	mov.u64 	%rd316, %rd355;
	@%p152 bra 	$L__BB14_87;
	setp.lt.f32 	%p153, %f73, %f247;
	mov.f32 	%f209, %f73;
	mov.u64 	%rd316, %rd77;
	@%p153 bra 	$L__BB14_87;
	setp.lt.s64 	%p154, %rd355, %rd77;
	selp.f32 	%f209, %f247, %f73, %p154;
	min.s64 	%rd316, %rd355, %rd77;
$L__BB14_87:
	setp.lt.s32 	%p155, %r37, 65;
	mov.f32 	%f210, %f209;
	mov.u64 	%rd317, %rd316;
	@%p155 bra 	$L__BB14_91;
	ld.shared.f32 	%f76, [_ZN6thrust24THRUST_300001_SM_1000_NS8cuda_cub4core6detail5shmemE+40];
	ld.shared.u64 	%rd80, [_ZN6thrust24THRUST_300001_SM_1000_NS8cuda_cub4core6detail5shmemE+48];
	setp.lt.f32 	%p156, %f209, %f76;
	mov.f32 	%f210, %f209;
	mov.u64 	%rd317, %rd316;
	@%p156 bra 	$L__BB14_91;
	setp.lt.f32 	%p157, %f76, %f209;
	mov.f32 	%f210, %f76;
	mov.u64 	%rd317, %rd80;
	@%p157 bra 	$L__BB14_91;
	setp.lt.s64 	%p158, %rd316, %rd80;
	selp.f32 	%f210, %f209, %f76, %p158;
	min.s64 	%rd317, %rd316, %rd80;
$L__BB14_91:
	setp.lt.s32 	%p159, %r37, 97;
	mov.f32 	%f211, %f210;
	mov.u64 	%rd318, %rd317;
	@%p159 bra 	$L__BB14_95;
	ld.shared.f32 	%f79, [_ZN6thrust24THRUST_300001_SM_1000_NS8cuda_cub4core6detail5shmemE+56];
	ld.shared.u64 	%rd83, [_ZN6thrust24THRUST_300001_SM_1000_NS8cuda_cub4core6detail5shmemE+64];
	setp.lt.f32 	%p160, %f210, %f79;
	mov.f32 	%f211, %f210;
	mov.u64 	%rd318, %rd317;
	@%p160 bra 	$L__BB14_95;
	setp.lt.f32 	%p161, %f79, %f210;
	mov.f32 	%f211, %f79;
	mov.u64 	%rd318, %rd83;
	@%p161 bra 	$L__BB14_95;
	setp.lt.s64 	%p162, %rd317, %rd83;
	selp.f32 	%f211, %f210, %f79, %p162;
	min.s64 	%rd318, %rd317, %rd83;
$L__BB14_95:
	setp.lt.s32 	%p163, %r37, 129;
	mov.f32 	%f212, %f211;
	mov.u64 	%rd319, %rd318;
	@%p163 bra 	$L__BB14_99;
	ld.shared.f32 	%f82, [_ZN6thrust24THRUST_300001_SM_1000_NS8cuda_cub4core6detail5shmemE+72];
	ld.shared.u64 	%rd86, [_ZN6thrust24THRUST_300001_SM_1000_NS8cuda_cub4core6detail5shmemE+80];
	setp.lt.f32 	%p164, %f211, %f82;
	mov.f32 	%f212, %f211;
	mov.u64 	%rd319, %rd318;
	@%p164 bra 	$L__BB14_99;
	setp.lt.f32 	%p165, %f82, %f211;
	mov.f32 	%f212, %f82;
	mov.u64 	%rd319, %rd86;
	@%p165 bra 	$L__BB14_99;
	setp.lt.s64 	%p166, %rd318, %rd86;
	selp.f32 	%f212, %f211, %f82, %p166;
	min.s64 	%rd319, %rd318, %rd86;
$L__BB14_99:
	setp.lt.s32 	%p167, %r37, 161;
	mov.f32 	%f213, %f212;
	mov.u64 	%rd320, %rd319;
	@%p167 bra 	$L__BB14_103;
	ld.shared.f32 	%f85, [_ZN6thrust24THRUST_300001_SM_1000_NS8cuda_cub4core6detail5shmemE+88];
	ld.shared.u64 	%rd89, [_ZN6thrust24THRUST_300001_SM_1000_NS8cuda_cub4core6detail5shmemE+96];
	setp.lt.f32 	%p168, %f212, %f85;
	mov.f32 	%f213, %f212;
	mov.u64 	%rd320, %rd319;
	@%p168 bra 	$L__BB14_103;
	setp.lt.f32 	%p169, %f85, %f212;
	mov.f32 	%f213, %f85;
	mov.u64 	%rd320, %rd89;
	@%p169 bra 	$L__BB14_103;
	setp.lt.s64 	%p170, %rd319, %rd89;
	selp.f32 	%f213, %f212, %f85, %p170;
	min.s64 	%rd320, %rd319, %rd89;
$L__BB14_103:
	setp.lt.s32 	%p171, %r37, 193;
	mov.f32 	%f214, %f213;
	mov.u64 	%rd321, %rd320;
	@%p171 bra 	$L__BB14_107;
	ld.shared.f32 	%f88, [_ZN6thrust24THRUST_300001_SM_1000_NS8cuda_cub4core6detail5shmemE+104];
	ld.shared.u64 	%rd92, [_ZN6thrust24THRUST_300001_SM_1000_NS8cuda_cub4core6detail5shmemE+112];
	setp.lt.f32 	%p172, %f213, %f88;
	mov.f32 	%f214, %f213;
	mov.u64 	%rd321, %rd320;
	@%p172 bra 	$L__BB14_107;
	setp.lt.f32 	%p173, %f88, %f213;
	mov.f32 	%f214, %f88;
	mov.u64 	%rd321, %rd92;
	@%p173 bra 	$L__BB14_107;
	setp.lt.s64 	%p174, %rd320, %rd92;
	selp.f32 	%f214, %f213, %f88, %p174;
	min.s64 	%rd321, %rd320, %rd92;
$L__BB14_107:
	setp.lt.s32 	%p175, %r37, 225;
	mov.f32 	%f247, %f214;
	mov.u64 	%rd355, %rd321;
	@%p175 bra 	$L__BB14_203;
	ld.shared.f32 	%f91, [_ZN6thrust24THRUST_300001_SM_1000_NS8cuda_cub4core6detail5shmemE+120];
	ld.shared.u64 	%rd95, [_ZN6thrust24THRUST_300001_SM_1000_NS8cuda_cub4core6detail5shmemE+128];
	setp.lt.f32 	%p176, %f214, %f91;
	mov.f32 	%f247, %f214;
	mov.u64 	%rd355, %rd321;
	@%p176 bra 	$L__BB14_203;
	setp.lt.f32 	%p177, %f91, %f214;
	mov.f32 	%f247, %f91;
	mov.u64 	%rd355, %rd95;
	@%p177 bra 	$L__BB14_203;
	setp.lt.s64 	%p178, %rd321, %rd95;
	selp.f32 	%f247, %f214, %f91, %p178;
	min.s64 	%rd355, %rd321, %rd95;
	bra.uni 	$L__BB14_203;
$L__BB14_111:
	mov.u32 	%r16, %tid.x;
	mul.wide.u32 	%rd208, %r16, 16;
	add.s64 	%rd189, %rd186, %rd208;
	// begin inline asm
	ld.global.nc.u64 %rd188, [%rd189];
	// end inline asm
	mov.b64 	{%r38, %r39}, %rd188;
	mov.b32 	%f93, %r38;
	add.s64 	%rd191, %rd189, 8;
	// begin inline asm
	ld.global.nc.u64 %rd190, [%rd191];
	// end inline asm
	add.s64 	%rd193, %rd189, 4096;
	// begin inline asm
	ld.global.nc.u64 %rd192, [%rd193];
	// end inline asm
	mov.b64 	{%r40, %r41}, %rd192;
	mov.b32 	%f94, %r40;
	add.s64 	%rd195, %rd189, 4104;
	// begin inline asm
	ld.global.nc.u64 %rd194, [%rd195];
	// end inline asm
	add.s64 	%rd197, %rd189, 8192;
	// begin inline asm
	ld.global.nc.u64 %rd196, [%rd197];
	// end inline asm
	mov.b64 	{%r42, %r43}, %rd196;
	mov.b32 	%f95, %r42;
	add.s64 	%rd199, %rd189, 8200;
	// begin inline asm
	ld.global.nc.u64 %rd198, [%rd199];
	// end inline asm
	add.s64 	%rd201, %rd189, 12288;
	// begin inline asm
	ld.global.nc.u64 %rd200, [%rd201];
	// end inline asm
	mov.b64 	{%r44, %r45}, %rd200;
	mov.b32 	%f96, %r44;
	add.s64 	%rd203, %rd189, 12296;
	// begin inline asm
	ld.global.nc.u64 %rd202, [%rd203];
	// end inline asm
	add.s64 	%rd205, %rd189, 16384;
	// begin inline asm
	ld.global.nc.u64 %rd204, [%rd205];
	// end inline asm
	mov.b64 	{%r46, %r47}, %rd204;
	mov.b32 	%f97, %r46;
	add.s64 	%rd207, %rd189, 16392;
	// begin inline asm
	ld.global.nc.u64 %rd206, [%rd207];
	// end inline asm
	setp.lt.f32 	%p3, %f93, %f94;
	mov.f32 	%f215, %f93;
	mov.u64 	%rd322, %rd190;
	@%p3 bra 	$L__BB14_114;
	setp.lt.f32 	%p4, %f94, %f93;
	mov.f32 	%f215, %f94;
	mov.u64 	%rd322, %rd194;
	@%p4 bra 	$L__BB14_114;
	setp.lt.s64 	%p5, %rd190, %rd194;
	selp.f32 	%f215, %f93, %f94, %p5;
	min.s64 	%rd322, %rd190, %rd194;
$L__BB14_114:
	setp.lt.f32 	%p6, %f215, %f95;
	mov.f32 	%f216, %f215;
	mov.u64 	%rd323, %rd322;
	@%p6 bra 	$L__BB14_117;
	setp.lt.f32 	%p7, %f95, %f215;
	mov.f32 	%f216, %f95;
	mov.u64 	%rd323, %rd198;
	@%p7 bra 	$L__BB14_117;
	setp.lt.s64 	%p8, %rd322, %rd198;
	selp.f32 	%f216, %f215, %f95, %p8;
	min.s64 	%rd323, %rd322, %rd198;
$L__BB14_117:
	setp.lt.f32 	%p9, %f216, %f96;
	mov.f32 	%f217, %f216;
	mov.u64 	%rd324, %rd323;
	@%p9 bra 	$L__BB14_120;
	setp.lt.f32 	%p10, %f96, %f216;
	mov.f32 	%f217, %f96;
	mov.u64 	%rd324, %rd202;
	@%p10 bra 	$L__BB14_120;
	setp.lt.s64 	%p11, %rd323, %rd202;
	selp.f32 	%f217, %f216, %f96, %p11;
	min.s64 	%rd324, %rd323, %rd202;
$L__BB14_120:
	setp.lt.f32 	%p12, %f217, %f97;
	mov.f32 	%f234, %f217;
	mov.u64 	%rd342, %rd324;
	@%p12 bra 	$L__BB14_123;
	setp.lt.f32 	%p13, %f97, %f217;
	mov.f32 	%f234, %f97;
	mov.u64 	%rd342, %rd206;
	@%p13 bra 	$L__BB14_123;
	setp.lt.s64 	%p14, %rd324, %rd206;
	selp.f32 	%f234, %f217, %f97, %p14;
	min.s64 	%rd342, %rd324, %rd206;
$L__BB14_123:
	setp.lt.u32 	%p15, %r37, 2560;
	mov.b32 	%r425, 1280;
	@%p15 bra 	$L__BB14_141;
	mov.b32 	%r425, 1280;
$L__BB14_125:
	mov.u32 	%r17, %r425;
	add.s32 	%r50, %r17, %r16;
	mul.wide.u32 	%rd229, %r50, 16;
	add.s64 	%rd210, %rd186, %rd229;
	// begin inline asm
	ld.global.nc.u64 %rd209, [%rd210];
	// end inline asm
	mov.b64 	{%r51, %r52}, %rd209;
	mov.b32 	%f107, %r51;
	add.s64 	%rd212, %rd210, 8;
	// begin inline asm
	ld.global.nc.u64 %rd211, [%rd212];
	// end inline asm
	add.s64 	%rd214, %rd210, 4096;
	// begin inline asm
	ld.global.nc.u64 %rd213, [%rd214];
	// end inline asm
	mov.b64 	{%r53, %r54}, %rd213;
	mov.b32 	%f108, %r53;
	add.s64 	%rd216, %rd210, 4104;
	// begin inline asm
	ld.global.nc.u64 %rd215, [%rd216];
	// end inline asm
	add.s64 	%rd218, %rd210, 8192;
	// begin inline asm
	ld.global.nc.u64 %rd217, [%rd218];
	// end inline asm
	mov.b64 	{%r55, %r56}, %rd217;
	mov.b32 	%f109, %r55;
	add.s64 	%rd220, %rd210, 8200;
	// begin inline asm
	ld.global.nc.u64 %rd219, [%rd220];
	// end inline asm
	add.s64 	%rd222, %rd210, 12288;
	// begin inline asm
	ld.global.nc.u64 %rd221, [%rd222];
	// end inline asm
	mov.b64 	{%r57, %r58}, %rd221;
	mov.b32 	%f110, %r57;
	add.s64 	%rd224, %rd210, 12296;
	// begin inline asm
	ld.global.nc.u64 %rd223, [%rd224];
	// end inline asm
	add.s64 	%rd226, %rd210, 16384;
	// begin inline asm
	ld.global.nc.u64 %rd225, [%rd226];
	// end inline asm
	mov.b64 	{%r59, %r60}, %rd225;
	mov.b32 	%f111, %r59;
	add.s64 	%rd228, %rd210, 16392;
	// begin inline asm
	ld.global.nc.u64 %rd227, [%rd228];
	// end inline asm
	setp.lt.f32 	%p16, %f234, %f107;
	mov.f32 	%f220, %f234;
	mov.u64 	%rd327, %rd342;
	@%p16 bra 	$L__BB14_128;
	setp.lt.f32 	%p17, %f107, %f234;
	mov.f32 	%f220, %f107;
	mov.u64 	%rd327, %rd211;
	@%p17 bra 	$L__BB14_128;
	setp.lt.s64 	%p18, %rd342, %rd211;
	selp.f32 	%f220, %f234, %f107, %p18;
	min.s64 	%rd327, %rd342, %rd211;
$L__BB14_128:
	setp.lt.f32 	%p19, %f220, %f108;
	mov.f32 	%f221, %f220;
	mov.u64 	%rd328, %rd327;
	@%p19 bra 	$L__BB14_131;
	setp.lt.f32 	%p20, %f108, %f220;
	mov.f32 	%f221, %f108;
	mov.u64 	%rd328, %rd215;
	@%p20 bra 	$L__BB14_131;
	setp.lt.s64 	%p21, %rd327, %rd215;
	selp.f32 	%f221, %f220, %f108, %p21;
	min.s64 	%rd328, %rd327, %rd215;
$L__BB14_131:
	setp.lt.f32 	%p22, %f221, %f109;
	mov.f32 	%f222, %f221;
	mov.u64 	%rd329, %rd328;
	@%p22 bra 	$L__BB14_134;
	setp.lt.f32 	%p23, %f109, %f221;
	mov.f32 	%f222, %f109;
	mov.u64 	%rd329, %rd219;
	@%p23 bra 	$L__BB14_134;
	setp.lt.s64 	%p24, %rd328, %rd219;
	selp.f32 	%f222, %f221, %f109, %p24;
	min.s64 	%rd329, %rd328, %rd219;
$L__BB14_134:
	setp.lt.f32 	%p25, %f222, %f110;
	mov.f32 	%f223, %f222;
	mov.u64 	%rd330, %rd329;
	@%p25 bra 	$L__BB14_137;
	setp.lt.f32 	%p26, %f110, %f222;
	mov.f32 	%f223, %f110;
	mov.u64 	%rd330, %rd223;
	@%p26 bra 	$L__BB14_137;
	setp.lt.s64 	%p27, %rd329, %rd223;
	selp.f32 	%f223, %f222, %f110, %p27;
	min.s64 	%rd330, %rd329, %rd223;
$L__BB14_137:
	setp.lt.f32 	%p28, %f223, %f111;
	mov.f32 	%f234, %f223;
	mov.u64 	%rd342, %rd330;
	@%p28 bra 	$L__BB14_140;
	setp.lt.f32 	%p29, %f111, %f223;
	mov.f32 	%f234, %f111;
	mov.u64 	%rd342, %rd227;
	@%p29 bra 	$L__BB14_140;
	setp.lt.s64 	%p30, %rd330, %rd227;
	selp.f32 	%f234, %f223, %f111, %p30;
	min.s64 	%rd342, %rd330, %rd227;
$L__BB14_140:
	add.s32 	%r425, %r17, 1280;
	add.s32 	%r61, %r17, 2560;
	setp.le.s32 	%p31, %r61, %r37;
	@%p31 bra 	$L__BB14_125;
$L__BB14_141:
	setp.le.s32 	%p32, %r37, %r425;
	@%p32 bra 	$L__BB14_164;
	sub.s32 	%r20, %r37, %r425;
	setp.ge.s32 	%p33, %r16, %r20;
	@%p33 bra 	$L__BB14_164;
	not.b32 	%r62, %r16;
	add.s32 	%r63, %r37, %r62;
	sub.s32 	%r21, %r63, %r425;
	and.b32  	%r64, %r21, 768;
	setp.eq.s32 	%p34, %r64, 768;
	mov.u32 	%r429, %r16;
	@%p34 bra 	$L__BB14_149;
	add.s32 	%r427, %r16, %r425;
	shr.u32 	%r65, %r21, 8;
	add.s32 	%r66, %r65, 1;
	and.b32  	%r67, %r66, 3;
	neg.s32 	%r426, %r67;
	mov.u32 	%r429, %r16;
$L__BB14_145:
	.pragma "nounroll";
	mov.u64 	%rd127, %rd342;
	mov.f32 	%f123, %f234;
	mul.wide.u32 	%rd235, %r427, 16;
	add.s64 	%rd232, %rd186, %rd235;
	// begin inline asm
	ld.global.nc.u64 %rd231, [%rd232];
	// end inline asm
	mov.b64 	{%r68, %r69}, %rd231;
	mov.b32 	%f124, %r68;
	add.s64 	%rd234, %rd232, 8;
	// begin inline asm
	ld.global.nc.u64 %rd233, [%rd234];
	// end inline asm
	setp.lt.f32 	%p35, %f123, %f124;
	@%p35 bra 	$L__BB14_148;
	setp.lt.f32 	%p36, %f124, %f123;
	mov.f32 	%f234, %f124;
	mov.u64 	%rd342, %rd233;
	@%p36 bra 	$L__BB14_148;
	setp.lt.s64 	%p37, %rd127, %rd233;
	selp.f32 	%f234, %f123, %f124, %p37;
	min.s64 	%rd342, %rd127, %rd233;
$L__BB14_148:
	add.s32 	%r429, %r429, 256;
	add.s32 	%r427, %r427, 256;
	add.s32 	%r426, %r426, 1;
	setp.ne.s32 	%p38, %r426, 0;
	@%p38 bra 	$L__BB14_145;
$L__BB14_149:
	setp.lt.u32 	%p39, %r21, 768;
	@%p39 bra 	$L__BB14_164;
	cvt.u64.u32 	%rd236, %r429;
	cvt.u64.u32 	%rd237, %r425;
	add.s64 	%rd238, %rd236, %rd237;
	shl.b64 	%rd239, %rd238, 4;
	add.s64 	%rd240, %rd239, %rd186;
	add.s64 	%rd337, %rd240, 12296;
	add.s32 	%r430, %r429, %r425;
$L__BB14_151:
	mul.wide.u32 	%rd245, %r430, 16;
	add.s64 	%rd242, %rd186, %rd245;
	// begin inline asm
	ld.global.nc.u64 %rd241, [%rd242];
	// end inline asm
	mov.b64 	{%r70, %r71}, %rd241;
	mov.b32 	%f130, %r70;
	add.s64 	%rd244, %rd242, 8;
	// begin inline asm
	ld.global.nc.u64 %rd243, [%rd244];
	// end inline asm
	setp.lt.f32 	%p40, %f234, %f130;
	mov.f32 	%f231, %f234;
	mov.u64 	%rd339, %rd342;
	@%p40 bra 	$L__BB14_154;
	setp.lt.f32 	%p41, %f130, %f234;
	mov.f32 	%f231, %f130;
	mov.u64 	%rd339, %rd243;
	@%p41 bra 	$L__BB14_154;
	setp.lt.s64 	%p42, %rd342, %rd243;
	selp.f32 	%f231, %f234, %f130, %p42;
	min.s64 	%rd339, %rd342, %rd243;
$L__BB14_154:
	add.s64 	%rd247, %rd337, -8200;
	// begin inline asm
	ld.global.nc.u64 %rd246, [%rd247];
	// end inline asm
	mov.b64 	{%r72, %r73}, %rd246;
	mov.b32 	%f133, %r72;
	add.s64 	%rd249, %rd337, -8192;
	// begin inline asm
	ld.global.nc.u64 %rd248, [%rd249];
	// end inline asm
	setp.lt.f32 	%p43, %f231, %f133;
	mov.f32 	%f232, %f231;
	mov.u64 	%rd340, %rd339;
	@%p43 bra 	$L__BB14_157;
	setp.lt.f32 	%p44, %f133, %f231;
	mov.f32 	%f232, %f133;
	mov.u64 	%rd340, %rd248;
	@%p44 bra 	$L__BB14_157;
	setp.lt.s64 	%p45, %rd339, %rd248;
	selp.f32 	%f232, %f231, %f133, %p45;
	min.s64 	%rd340, %rd339, %rd248;
$L__BB14_157:
	add.s64 	%rd251, %rd337, -4104;
	// begin inline asm
	ld.global.nc.u64 %rd250, [%rd251];
	// end inline asm
	mov.b64 	{%r74, %r75}, %rd250;
	mov.b32 	%f136, %r74;
	add.s64 	%rd253, %rd337, -4096;
	// begin inline asm
	ld.global.nc.u64 %rd252, [%rd253];
	// end inline asm
	setp.lt.f32 	%p46, %f232, %f136;
	mov.f32 	%f233, %f232;
	mov.u64 	%rd341, %rd340;
	@%p46 bra 	$L__BB14_160;
	setp.lt.f32 	%p47, %f136, %f232;
	mov.f32 	%f233, %f136;
	mov.u64 	%rd341, %rd252;
	@%p47 bra 	$L__BB14_160;
	setp.lt.s64 	%p48, %rd340, %rd252;
	selp.f32 	%f233, %f232, %f136, %p48;
	min.s64 	%rd341, %rd340, %rd252;
$L__BB14_160:
	add.s64 	%rd255, %rd337, -8;
	// begin inline asm
	ld.global.nc.u64 %rd254, [%rd255];
	// end inline asm
	mov.b64 	{%r76, %r77}, %rd254;
	mov.b32 	%f139, %r76;
	// begin inline asm
	ld.global.nc.u64 %rd256, [%rd337];
	// end inline asm
	setp.lt.f32 	%p49, %f233, %f139;
	mov.f32 	%f234, %f233;
	mov.u64 	%rd342, %rd341;
	@%p49 bra 	$L__BB14_163;
	setp.lt.f32 	%p50, %f139, %f233;
	mov.f32 	%f234, %f139;
	mov.u64 	%rd342, %rd256;
	@%p50 bra 	$L__BB14_163;
	setp.lt.s64 	%p51, %rd341, %rd256;
	selp.f32 	%f234, %f233, %f139, %p51;
	min.s64 	%rd342, %rd341, %rd256;
$L__BB14_163:
	add.s32 	%r429, %r429, 1024;
	add.s64 	%rd337, %rd337, 16384;
	add.s32 	%r430, %r430, 1024;
	setp.lt.s32 	%p52, %r429, %r20;
	@%p52 bra 	$L__BB14_151;
$L__BB14_164:
	// begin inline asm
	mov.u32 %r78, %laneid;
	// end inline asm
	mov.b32 	%r80, %f234;
	mov.b32 	%r96, 1;
	mov.b32 	%r97, 31;
	mov.b32 	%r98, -1;
	// begin inline asm
	shfl.sync.down.b32 %r79, %r80, %r96, %r97, %r98;
	// end inline asm
	mov.b32 	%f143, %r79;
	// begin inline asm
	shfl.sync.down.b32 %r84, %r85, %r96, %r97, %r98;
	// end inline asm
	mov.b64 	{%r90, %r95}, %rd342;
	// begin inline asm
	shfl.sync.down.b32 %r89, %r90, %r96, %r97, %r98;
	// end inline asm
	// begin inline asm
	shfl.sync.down.b32 %r94, %r95, %r96, %r97, %r98;
	// end inline asm
	mov.b64 	%rd150, {%r89, %r94};
	setp.gt.s32 	%p53, %r78, 30;
	setp.lt.f32 	%p54, %f234, %f143;
	or.pred  	%p55, %p53, %p54;
	mov.f32 	%f236, %f234;
	mov.u64 	%rd344, %rd342;
	@%p55 bra 	$L__BB14_167;
	setp.gt.f32 	%p56, %f234, %f143;
	mov.f32 	%f236, %f143;
	mov.u64 	%rd344, %rd150;
	@%p56 bra 	$L__BB14_167;
	setp.lt.s64 	%p57, %rd342, %rd150;
	selp.f32 	%f236, %f234, %f143, %p57;
	min.s64 	%rd344, %rd342, %rd150;
$L__BB14_167:
	mov.b32 	%r100, %f236;
	mov.b32 	%r116, 2;
	mov.b32 	%r117, 31;
	mov.b32 	%r118, -1;
	// begin inline asm
	shfl.sync.down.b32 %r99, %r100, %r116, %r117, %r118;
	// end inline asm
	mov.b32 	%f146, %r99;
	// begin inline asm
	shfl.sync.down.b32 %r104, %r105, %r116, %r117, %r118;
	// end inline asm
	mov.b64 	{%r110, %r115}, %rd344;
	// begin inline asm
	shfl.sync.down.b32 %r109, %r110, %r116, %r117, %r118;
	// end inline asm
	// begin inline asm
	shfl.sync.down.b32 %r114, %r115, %r116, %r117, %r118;
	// end inline asm
	mov.b64 	%rd153, {%r109, %r114};
	setp.gt.s32 	%p58, %r78, 29;
	setp.lt.f32 	%p59, %f236, %f146;
	or.pred  	%p60, %p58, %p59;
	mov.f32 	%f237, %f236;
	mov.u64 	%rd345, %rd344;
	@%p60 bra 	$L__BB14_170;
	setp.gt.f32 	%p61, %f236, %f146;
	mov.f32 	%f237, %f146;
	mov.u64 	%rd345, %rd153;
	@%p61 bra 	$L__BB14_170;
	setp.lt.s64 	%p62, %rd344, %rd153;
	selp.f32 	%f237, %f236, %f146, %p62;
	min.s64 	%rd345, %rd344, %rd153;
$L__BB14_170:
	mov.b32 	%r120, %f237;
	mov.b32 	%r136, 4;
	mov.b32 	%r137, 31;
	mov.b32 	%r138, -1;
	// begin inline asm
	shfl.sync.down.b32 %r119, %r120, %r136, %r137, %r138;
	// end inline asm
	mov.b32 	%f149, %r119;
	// begin inline asm
	shfl.sync.down.b32 %r124, %r125, %r136, %r137, %r138;
	// end inline asm
	mov.b64 	{%r130, %r135}, %rd345;
	// begin inline asm
	shfl.sync.down.b32 %r129, %r130, %r136, %r137, %r138;
	// end inline asm
	// begin inline asm
	shfl.sync.down.b32 %r134, %r135, %r136, %r137, %r138;
	// end inline asm
	mov.b64 	%rd156, {%r129, %r134};
	setp.gt.s32 	%p63, %r78, 27;
	setp.lt.f32 	%p64, %f237, %f149;
	or.pred  	%p65, %p63, %p64;
	mov.f32 	%f238, %f237;
	mov.u64 	%rd346, %rd345;
	@%p65 bra 	$L__BB14_173;
	setp.gt.f32 	%p66, %f237, %f149;
	mov.f32 	%f238, %f149;
	mov.u64 	%rd346, %rd156;
	@%p66 bra 	$L__BB14_173;
	setp.lt.s64 	%p67, %rd345, %rd156;
	selp.f32 	%f238, %f237, %f149, %p67;
	min.s64 	%rd346, %rd345, %rd156;
$L__BB14_173:
	mov.b32 	%r140, %f238;
	mov.b32 	%r156, 8;
	mov.b32 	%r157, 31;
	mov.b32 	%r158, -1;
	// begin inline asm
	shfl.sync.down.b32 %r139, %r140, %r156, %r157, %r158;
	// end inline asm
	mov.b32 	%f152, %r139;
	// begin inline asm
	shfl.sync.down.b32 %r144, %r145, %r156, %r157, %r158;
	// end inline asm
	mov.b64 	{%r150, %r155}, %rd346;
	// begin inline asm
	shfl.sync.down.b32 %r149, %r150, %r156, %r157, %r158;
	// end inline asm
	// begin inline asm
	shfl.sync.down.b32 %r154, %r155, %r156, %r157, %r158;
	// end inline asm
	mov.b64 	%rd159, {%r149, %r154};
	setp.gt.s32 	%p68, %r78, 23;
	setp.lt.f32 	%p69, %f238, %f152;
	or.pred  	%p70, %p68, %p69;
	mov.f32 	%f239, %f238;
	mov.u64 	%rd347, %rd346;
	@%p70 bra 	$L__BB14_176;
	setp.gt.f32 	%p71, %f238, %f152;
	mov.f32 	%f239, %f152;
	mov.u64 	%rd347, %rd159;
	@%p71 bra 	$L__BB14_176;
	setp.lt.s64 	%p72, %rd346, %rd159;
	selp.f32 	%f239, %f238, %f152, %p72;
	min.s64 	%rd347, %rd346, %rd159;
$L__BB14_176:
	mov.b32 	%r160, %f239;
	mov.b32 	%r176, 16;
	mov.b32 	%r177, 31;
	mov.b32 	%r178, -1;
	// begin inline asm
	shfl.sync.down.b32 %r159, %r160, %r176, %r177, %r178;
	// end inline asm
	mov.b32 	%f155, %r159;
	// begin inline asm
	shfl.sync.down.b32 %r164, %r165, %r176, %r177, %r178;
	// end inline asm
	mov.b64 	{%r170, %r175}, %rd347;
	// begin inline asm
	shfl.sync.down.b32 %r169, %r170, %r176, %r177, %r178;
	// end inline asm
	// begin inline asm
	shfl.sync.down.b32 %r174, %r175, %r176, %r177, %r178;
	// end inline asm
	mov.b64 	%rd162, {%r169, %r174};
	setp.gt.s32 	%p73, %r78, 15;
	setp.lt.f32 	%p74, %f239, %f155;
	or.pred  	%p75, %p73, %p74;
	mov.f32 	%f247, %f239;
	mov.u64 	%rd355, %rd347;
	@%p75 bra 	$L__BB14_179;
	setp.gt.f32 	%p76, %f239, %f155;
	mov.f32 	%f247, %f155;
	mov.u64 	%rd355, %rd162;
	@%p76 bra 	$L__BB14_179;
	setp.lt.s64 	%p77, %rd347, %rd162;
	selp.f32 	%f247, %f239, %f155, %p77;
	min.s64 	%rd355, %rd347, %rd162;
$L__BB14_179:
	setp.ne.s32 	%p78, %r78, 0;
	@%p78 bra 	$L__BB14_181;
	shr.u32 	%r179, %r16, 1;
	and.b32  	%r180, %r179, 496;
	mov.u32 	%r181, _ZN6thrust24THRUST_300001_SM_1000_NS8cuda_cub4core6detail5shmemE;
	add.s32 	%r182, %r181, %r180;
	st.shared.f32 	[%r182+8], %f247;
	st.shared.u64 	[%r182+16], %rd355;
$L__BB14_181:
	bar.sync 	0;
	setp.ne.s32 	%p79, %r16, 0;
	@%p79 bra 	$L__BB14_203;
	ld.shared.f32 	%f158, [_ZN6thrust24THRUST_300001_SM_1000_NS8cuda_cub4core6detail5shmemE+24];
	ld.shared.u64 	%rd165, [_ZN6thrust24THRUST_300001_SM_1000_NS8cuda_cub4core6detail5shmemE+32];
	setp.lt.f32 	%p80, %f247, %f158;
	mov.f32 	%f241, %f247;
	mov.u64 	%rd349, %rd355;
	@%p80 bra 	$L__BB14_185;
	setp.lt.f32 	%p81, %f158, %f247;
	mov.f32 	%f241, %f158;
	mov.u64 	%rd349, %rd165;
	@%p81 bra 	$L__BB14_185;
	setp.lt.s64 	%p82, %rd355, %rd165;
	selp.f32 	%f241, %f247, %f158, %p82;
	min.s64 	%rd349, %rd355, %rd165;
$L__BB14_185:
	ld.shared.f32 	%f161, [_ZN6thrust24THRUST_300001_SM_1000_NS8cuda_cub4core6detail5shmemE+40];
	ld.shared.u64 	%rd168, [_ZN6thrust24THRUST_300001_SM_1000_NS8cuda_cub4core6detail5shmemE+48];
	setp.lt.f32 	%p83, %f241, %f161;
	mov.f32 	%f242, %f241;
	mov.u64 	%rd350, %rd349;
	@%p83 bra 	$L__BB14_188;
	setp.lt.f32 	%p84, %f161, %f241;
	mov.f32 	%f242, %f161;
	mov.u64 	%rd350, %rd168;
	@%p84 bra 	$L__BB14_188;
	setp.lt.s64 	%p85, %rd349, %rd168;
	selp.f32 	%f242, %f241, %f161, %p85;
	min.s64 	%rd350, %rd349, %rd168;
$L__BB14_188:
	ld.shared.f32 	%f164, [_ZN6thrust24THRUST_300001_SM_1000_NS8cuda_cub4core6detail5shmemE+56];
	ld.shared.u64 	%rd171, [_ZN6thrust24THRUST_300001_SM_1000_NS8cuda_cub4core6detail5shmemE+64];
	setp.lt.f32 	%p86, %f242, %f164;
	mov.f32 	%f243, %f242;
	mov.u64 	%rd351, %rd350;
	@%p86 bra 	$L__BB14_191;
	setp.lt.f32 	%p87, %f164, %f242;
	mov.f32 	%f243, %f164;
	mov.u64 	%rd351, %rd171;
	@%p87 bra 	$L__BB14_191;
	setp.lt.s64 	%p88, %rd350, %rd171;
	selp.f32 	%f243, %f242, %f164, %p88;
	min.s64 	%rd351, %rd350, %rd171;
$L__BB14_191:
	ld.shared.f32 	%f167, [_ZN6thrust24THRUST_300001_SM_1000_NS8cuda_cub4core6detail5shmemE+72];
	ld.shared.u64 	%rd174, [_ZN6thrust24THRUST_300001_SM_1000_NS8cuda_cub4core6detail5shmemE+80];
	setp.lt.f32 	%p89, %f243, %f167;
	mov.f32 	%f244, %f243;
	mov.u64 	%rd352, %rd351;
	@%p89 bra 	$L__BB14_194;
	setp.lt.f32 	%p90, %f167, %f243;
	mov.f32 	%f244, %f167;
	mov.u64 	%rd352, %rd174;
	@%p90 bra 	$L__BB14_194;
	setp.lt.s64 	%p91, %rd351, %rd174;
	selp.f32 	%f244, %f243, %f167, %p91;
	min.s64 	%rd352, %rd351, %rd174;
$L__BB14_194:
	ld.shared.f32 	%f170, [_ZN6thrust24THRUST_300001_SM_1000_NS8cuda_cub4core6detail5shmemE+88];
	ld.shared.u64 	%rd177, [_ZN6thrust24THRUST_300001_SM_1000_NS8cuda_cub4core6detail5shmemE+96];
	setp.lt.f32 	%p92, %f244, %f170;
	mov.f32 	%f245, %f244;
	mov.u64 	%rd353, %rd352;
	@%p92 bra 	$L__BB14_197;
	setp.lt.f32 	%p93, %f170, %f244;
	mov.f32 	%f245, %f170;
	mov.u64 	%rd353, %rd177;
	@%p93 bra 	$L__BB14_197;
	setp.lt.s64 	%p94, %rd352, %rd177;
	selp.f32 	%f245, %f244, %f170, %p94;
	min.s64 	%rd353, %rd352, %rd177;
$L__BB14_197:
	ld.shared.f32 	%f173, [_ZN6thrust24THRUST_300001_SM_1000_NS8cuda_cub4core6detail5shmemE+104];
	ld.shared.u64 	%rd180, [_ZN6thrust24THRUST_300001_SM_1000_NS8cuda_cub4core6detail5shmemE+112];
	setp.lt.f32 	%p95, %f245, %f173;
	mov.f32 	%f246, %f245;
	mov.u64 	%rd354, %rd353;
	@%p95 bra 	$L__BB14_200;
	setp.lt.f32 	%p96, %f173, %f245;
	mov.f32 	%f246, %f173;
	mov.u64 	%rd354, %rd180;
	@%p96 bra 	$L__BB14_200;
	setp.lt.s64 	%p97, %rd353, %rd180;
	selp.f32 	%f246, %f245, %f173, %p97;
	min.s64 	%rd354, %rd353, %rd180;
$L__BB14_200:
	ld.shared.f32 	%f176, [_ZN6thrust24THRUST_300001_SM_1000_NS8cuda_cub4core6detail5shmemE+120];
	ld.shared.u64 	%rd183, [_ZN6thrust24THRUST_300001_SM_1000_NS8cuda_cub4core6detail5shmemE+128];
	setp.lt.f32 	%p98, %f246, %f176;
	mov.f32 	%f247, %f246;
	mov.u64 	%rd355, %rd354;
	@%p98 bra 	$L__BB14_203;
	setp.lt.f32 	%p99, %f176, %f246;
	mov.f32 	%f247, %f176;
	mov.u64 	%rd355, %rd183;
	@%p99 bra 	$L__BB14_203;
	setp.lt.s64 	%p100, %rd354, %rd183;
	selp.f32 	%f247, %f246, %f176, %p100;
	min.s64 	%rd355, %rd354, %rd183;
$L__BB14_203:
	mov.u32 	%r418, %tid.x;
	setp.ne.s32 	%p227, %r418, 0;
	@%p227 bra 	$L__BB14_205;
	cvta.to.global.u64 	%rd287, %rd187;
	st.global.f32 	[%rd287], %f247;
	st.global.u64 	[%rd287+8], %rd355;
$L__BB14_205:
	ret;

}
	// .globl	_ZN6thrust24THRUST_300001_SM_1000_NS8cuda_cub4core6detail13_kernel_agentINS1_8__reduce11ReduceAgentINS0_12zip_iteratorIN4cuda3std3__45tupleIJNS0_10device_ptrIfEENS0_17counting_iteratorIlNS0_11use_defaultESF_SF_EEEEEEEPNSB_IJflEEESJ_lNS1_9__extrema9arg_min_fIfl10comparatorEEEEJSI_SK_lSO_EEEvDpT0_
.visible .entry _ZN6thrust24THRUST_300001_SM_1000_NS8cuda_cub4core6detail13_kernel_agentINS1_8__reduce11ReduceAgentINS0_12zip_iteratorIN4cuda3std3__45tupleIJNS0_10device_ptrIfEENS0_17counting_iteratorIlNS0_11use_defaultESF_SF_EEEEEEEPNSB_IJflEEESJ_lNS1_9__extrema9arg_min_fIfl10comparatorEEEEJSI_SK_lSO_EEEvDpT0_(
	.param .align 8 .b8 _ZN6thrust24THRUST_300001_SM_1000_NS8cuda_cub4core6detail13_kernel_agentINS1_8__reduce11ReduceAgentINS0_12zip_iteratorIN4cuda3std3__45tupleIJNS0_10device_ptrIfEENS0_17counting_iteratorIlNS0_11use_defaultESF_SF_EEEEEEEPNSB_IJflEEESJ_lNS1_9__extrema9arg_min_fIfl10comparatorEEEEJSI_SK_lSO_EEEvDpT0__param_0[16],
	.param .u64 .ptr .align 1 _ZN6thrust24THRUST_300001_SM_1000_NS8cuda_cub4core6detail13_kernel_agentINS1_8__reduce11ReduceAgentINS0_12zip_iteratorIN4cuda3std3__45tupleIJNS0_10device_ptrIfEENS0_17counting_iteratorIlNS0_11use_defaultESF_SF_EEEEEEEPNSB_IJflEEESJ_lNS1_9__extrema9arg_min_fIfl10comparatorEEEEJSI_SK_lSO_EEEvDpT0__param_1,
	.param .u64 _ZN6thrust24THRUST_300001_SM_1000_NS8cuda_cub4core6detail13_kernel_agentINS1_8__reduce11ReduceAgentINS0_12zip_iteratorIN4cuda3std3__45tupleIJNS0_10device_ptrIfEENS0_17counting_iteratorIlNS0_11use_defaultESF_SF_EEEEEEEPNSB_IJflEEESJ_lNS1_9__extrema9arg_min_fIfl10comparatorEEEEJSI_SK_lSO_EEEvDpT0__param_2,
	.param .align 1 .b8 _ZN6thrust24THRUST_300001_SM_1000_NS8cuda_cub4core6detail13_kernel_agentINS1_8__reduce11ReduceAgentINS0_12zip_iteratorIN4cuda3std3__45tupleIJNS0_10device_ptrIfEENS0_17counting_iteratorIlNS0_11use_defaultESF_SF_EEEEEEEPNSB_IJflEEESJ_lNS1_9__extrema9arg_min_fIfl10comparatorEEEEJSI_SK_lSO_EEEvDpT0__param_3[1]
)
.maxntid 256
{
	.reg .pred 	%p<223>;
	.reg .b32 	%r<391>;
	.reg .b32 	%f<243>;
	.reg .b64 	%rd<308>;

	ld.param.u64 	%rd195, [_ZN6thrust24THRUST_300001_SM_1000_NS8cuda_cub4core6detail13_kernel_agentINS1_8__reduce11ReduceAgentINS0_12zip_iteratorIN4cuda3std3__45tupleIJNS0_10device_ptrIfEENS0_17counting_iteratorIlNS0_11use_defaultESF_SF_EEEEEEEPNSB_IJflEEESJ_lNS1_9__extrema9arg_min_fIfl10comparatorEEEEJSI_SK_lSO_EEEvDpT0__param_0+8];
	ld.param.u64 	%rd194, [_ZN6thrust24THRUST_300001_SM_1000_NS8cuda_cub4core6detail13_kernel_agentINS1_8__reduce11ReduceAgentINS0_12zip_iteratorIN4cuda3std3__45tupleIJNS0_10device_ptrIfEENS0_17counting_iteratorIlNS0_11use_defaultESF_SF_EEEEEEEPNSB_IJflEEESJ_lNS1_9__extrema9arg_min_fIfl10comparatorEEEEJSI_SK_lSO_EEEvDpT0__param_0];
	ld.param.u64 	%rd197, [_ZN6thrust24THRUST_300001_SM_1000_NS8cuda_cub4core6detail13_kernel_agentINS1_8__reduce11ReduceAgentINS0_12zip_iteratorIN4cuda3std3__45tupleIJNS0_10device_ptrIfEENS0_17counting_iteratorIlNS0_11use_defaultESF_SF_EEEEEEEPNSB_IJflEEESJ_lNS1_9__extrema9arg_min_fIfl10comparatorEEEEJSI_SK_lSO_EEEvDpT0__param_2];
	setp.eq.s64 	%p1, %rd197, 0;
	@%p1 bra 	$L__BB15_200;
	cvta.to.global.u64 	%rd1, %rd194;
	setp.gt.s64 	%p2, %rd197, 1279;
	@%p2 bra 	$L__BB15_112;
	cvt.u32.u64 	%r1, %rd197;
	mov.u32 	%r2, %tid.x;
	setp.ge.s32 	%p96, %r2, %r1;
	mov.f32 	%f188, 0f00000000;
	mov.b64 	%rd249, 0;
	mov.u32 	%r385, %r2;
	@%p96 bra 	$L__BB15_4;
	cvt.u64.u32 	%rd225, %r2;
	mul.wide.u32 	%rd226, %r2, 4;
	add.s64 	%rd227, %rd1, %rd226;
	add.s64 	%rd249, %rd195, %rd225;
	ld.global.f32 	%f188, [%rd227];
	add.s32 	%r385, %r2, 256;
$L__BB15_4:
	setp.ge.s32 	%p97, %r385, %r1;
	@%p97 bra 	$L__BB15_26;
	not.b32 	%r154, %r385;
	add.s32 	%r5, %r154, %r1;
	and.b32  	%r155, %r5, 768;
	setp.eq.s32 	%p98, %r155, 768;
	@%p98 bra 	$L__BB15_11;
	cvt.u64.u32 	%rd229, %r385;
	add.s64 	%rd240, %rd195, %rd229;
	mul.wide.u32 	%rd230, %r385, 4;
	add.s64 	%rd239, %rd1, %rd230;
	shr.u32 	%r156, %r5, 8;
	add.s32 	%r157, %r156, 1;
	and.b32  	%r158, %r157, 3;
	neg.s32 	%r383, %r158;
$L__BB15_7:
	.pragma "nounroll";
	mov.u64 	%rd9, %rd249;
	mov.f32 	%f3, %f188;
	ld.global.f32 	%f4, [%rd239];
	setp.lt.f32 	%p99, %f3, %f4;
	@%p99 bra 	$L__BB15_10;
	setp.lt.f32 	%p100, %f4, %f3;
	mov.u64 	%rd249, %rd240;
	mov.f32 	%f188, %f4;
	@%p100 bra 	$L__BB15_10;
	setp.lt.s64 	%p101, %rd9, %rd240;
	min.s64 	%rd249, %rd9, %rd240;
	selp.f32 	%f188, %f3, %f4, %p101;
$L__BB15_10:
	add.s32 	%r385, %r385, 256;
	add.s64 	%rd240, %rd240, 256;
	add.s64 	%rd239, %rd239, 1024;
	add.s32 	%r383, %r383, 1;
	setp.ne.s32 	%p102, %r383, 0;
	@%p102 bra 	$L__BB15_7;
$L__BB15_11:
	setp.lt.u32 	%p103, %r5, 768;
	@%p103 bra 	$L__BB15_26;
	add.s32 	%r386, %r385, 512;
$L__BB15_13:
	mov.u32 	%r13, %r386;
	add.s32 	%r159, %r13, -512;
	cvt.s64.s32 	%rd231, %r159;
	mul.wide.s32 	%rd232, %r159, 4;
	add.s64 	%rd17, %rd1, %rd232;
	add.s64 	%rd18, %rd195, %rd231;
	ld.global.f32 	%f10, [%rd17];
	setp.lt.f32 	%p104, %f188, %f10;
	mov.u64 	%rd246, %rd249;
	mov.f32 	%f185, %f188;
	@%p104 bra 	$L__BB15_16;
	setp.lt.f32 	%p105, %f10, %f188;
	mov.u64 	%rd246, %rd18;
	mov.f32 	%f185, %f10;
	@%p105 bra 	$L__BB15_16;
	setp.lt.s64 	%p106, %rd249, %rd18;
	min.s64 	%rd246, %rd249, %rd18;
	selp.f32 	%f185, %f188, %f10, %p106;
$L__BB15_16:
	add.s32 	%r160, %r13, -256;
	cvt.s64.s32 	%rd233, %r160;
	add.s64 	%rd21, %rd195, %rd233;
	ld.global.f32 	%f13, [%rd17+1024];
	setp.lt.f32 	%p107, %f185, %f13;
	mov.u64 	%rd247, %rd246;
	mov.f32 	%f186, %f185;
	@%p107 bra 	$L__BB15_19;
	setp.lt.f32 	%p108, %f13, %f185;
	mov.u64 	%rd247, %rd21;
	mov.f32 	%f186, %f13;
	@%p108 bra 	$L__BB15_19;
	setp.lt.s64 	%p109, %rd246, %rd21;
	min.s64 	%rd247, %rd246, %rd21;
	selp.f32 	%f186, %f185, %f13, %p109;
$L__BB15_19:
	cvt.s64.s32 	%rd234, %r13;
	add.s64 	%rd24, %rd195, %rd234;
	ld.global.f32 	%f16, [%rd17+2048];
	setp.lt.f32 	%p110, %f186, %f16;
	mov.u64 	%rd248, %rd247;
	mov.f32 	%f187, %f186;
	@%p110 bra 	$L__BB15_22;
	setp.lt.f32 	%p111, %f16, %f186;
	mov.u64 	%rd248, %rd24;
	mov.f32 	%f187, %f16;
	@%p111 bra 	$L__BB15_22;
	setp.lt.s64 	%p112, %rd247, %rd24;
	min.s64 	%rd248, %rd247, %rd24;
	selp.f32 	%f187, %f186, %f16, %p112;
$L__BB15_22:
	add.s32 	%r161, %r13, 256;
	cvt.s64.s32 	%rd235, %r161;
	add.s64 	%rd27, %rd195, %rd235;
	ld.global.f32 	%f19, [%rd17+3072];
	setp.lt.f32 	%p113, %f187, %f19;
	mov.u64 	%rd249, %rd248;
	mov.f32 	%f188, %f187;
	@%p113 bra 	$L__BB15_25;
	setp.lt.f32 	%p114, %f19, %f187;
	mov.u64 	%rd249, %rd27;
	mov.f32 	%f188, %f19;
	@%p114 bra 	$L__BB15_25;
	setp.lt.s64 	%p115, %rd248, %rd27;
	min.s64 	%rd249, %rd248, %rd27;
	selp.f32 	%f188, %f187, %f19, %p115;
$L__BB15_25:
	add.s32 	%r386, %r13, 1024;
	add.s32 	%r162, %r13, 512;
	setp.lt.s32 	%p116, %r162, %r1;
	@%p116 bra 	$L__BB15_13;
$L__BB15_26:
	setp.lt.s32 	%p117, %r1, 256;
	@%p117 bra 	$L__BB15_66;
	// begin inline asm
	mov.u32 %r276, %laneid;
	// end inline asm
	mov.b32 	%r278, %f188;
	mov.b32 	%r294, 1;
	mov.b32 	%r295, 31;
	mov.b32 	%r296, -1;
	// begin inline asm
	shfl.sync.down.b32 %r277, %r278, %r294, %r295, %r296;
	// end inline asm
	mov.b32 	%f23, %r277;
	// begin inline asm
	shfl.sync.down.b32 %r282, %r283, %r294, %r295, %r296;
	// end inline asm
	mov.b64 	{%r288, %r293}, %rd249;
	// begin inline asm
	shfl.sync.down.b32 %r287, %r288, %r294, %r295, %r296;
	// end inline asm
	// begin inline asm
	shfl.sync.down.b32 %r292, %r293, %r294, %r295, %r296;
	// end inline asm
	mov.b64 	%rd31, {%r287, %r292};
	setp.gt.s32 	%p174, %r276, 30;
	setp.lt.f32 	%p175, %f188, %f23;
	or.pred  	%p176, %p174, %p175;
	mov.u64 	%rd251, %rd249;
	mov.f32 	%f190, %f188;
	@%p176 bra 	$L__BB15_30;
	setp.gt.f32 	%p177, %f188, %f23;
	mov.u64 	%rd251, %rd31;
	mov.f32 	%f190, %f23;
	@%p177 bra 	$L__BB15_30;
	setp.lt.s64 	%p178, %rd249, %rd31;
	min.s64 	%rd251, %rd249, %rd31;
	selp.f32 	%f190, %f188, %f23, %p178;
$L__BB15_30:
	mov.b32 	%r298, %f190;
	mov.b32 	%r314, 2;
	mov.b32 	%r315, 31;
	mov.b32 	%r316, -1;
	// begin inline asm
	shfl.sync.down.b32 %r297, %r298, %r314, %r315, %r316;
	// end inline asm
	mov.b32 	%f26, %r297;
	// begin inline asm
	shfl.sync.down.b32 %r302, %r303, %r314, %r315, %r316;
	// end inline asm
	mov.b64 	{%r308, %r313}, %rd251;
	// begin inline asm
	shfl.sync.down.b32 %r307, %r308, %r314, %r315, %r316;
	// end inline asm
	// begin inline asm
	shfl.sync.down.b32 %r312, %r313, %r314, %r315, %r316;
	// end inline asm
	mov.b64 	%rd34, {%r307, %r312};
	setp.gt.s32 	%p179, %r276, 29;
	setp.lt.f32 	%p180, %f190, %f26;
	or.pred  	%p181, %p179, %p180;
	mov.u64 	%rd252, %rd251;
	mov.f32 	%f191, %f190;
	@%p181 bra 	$L__BB15_33;
	setp.gt.f32 	%p182, %f190, %f26;
	mov.u64 	%rd252, %rd34;
	mov.f32 	%f191, %f26;
	@%p182 bra 	$L__BB15_33;
	setp.lt.s64 	%p183, %rd251, %rd34;
	min.s64 	%rd252, %rd251, %rd34;
	selp.f32 	%f191, %f190, %f26, %p183;
$L__BB15_33:
	mov.b32 	%r318, %f191;
	mov.b32 	%r334, 4;
	mov.b32 	%r335, 31;
	mov.b32 	%r336, -1;
	// begin inline asm
	shfl.sync.down.b32 %r317, %r318, %r334, %r335, %r336;
	// end inline asm
	mov.b32 	%f29, %r317;
	// begin inline asm
	shfl.sync.down.b32 %r322, %r323, %r334, %r335, %r336;
	// end inline asm
	mov.b64 	{%r328, %r333}, %rd252;
	// begin inline asm
	shfl.sync.down.b32 %r327, %r328, %r334, %r335, %r336;
	// end inline asm
	// begin inline asm
	shfl.sync.down.b32 %r332, %r333, %r334, %r335, %r336;
	// end inline asm
	mov.b64 	%rd37, {%r327, %r332};
	setp.gt.s32 	%p184, %r276, 27;
	setp.lt.f32 	%p185, %f191, %f29;
	or.pred  	%p186, %p184, %p185;
	mov.u64 	%rd253, %rd252;
	mov.f32 	%f192, %f191;
	@%p186 bra 	$L__BB15_36;
	setp.gt.f32 	%p187, %f191, %f29;
	mov.u64 	%rd253, %rd37;
	mov.f32 	%f192, %f29;
	@%p187 bra 	$L__BB15_36;
	setp.lt.s64 	%p188, %rd252, %rd37;
	min.s64 	%rd253, %rd252, %rd37;
	selp.f32 	%f192, %f191, %f29, %p188;
$L__BB15_36:
	mov.b32 	%r338, %f192;
	mov.b32 	%r354, 8;
	mov.b32 	%r355, 31;
	mov.b32 	%r356, -1;
	// begin inline asm
	shfl.sync.down.b32 %r337, %r338, %r354, %r355, %r356;
	// end inline asm
	mov.b32 	%f32, %r337;
	// begin inline asm
	shfl.sync.down.b32 %r342, %r343, %r354, %r355, %r356;
	// end inline asm
	mov.b64 	{%r348, %r353}, %rd253;
	// begin inline asm
	shfl.sync.down.b32 %r347, %r348, %r354, %r355, %r356;
	// end inline asm
	// begin inline asm
	shfl.sync.down.b32 %r352, %r353, %r354, %r355, %r356;
	// end inline asm
	mov.b64 	%rd40, {%r347, %r352};
	setp.gt.s32 	%p189, %r276, 23;
	setp.lt.f32 	%p190, %f192, %f32;
	or.pred  	%p191, %p189, %p190;
	mov.u64 	%rd254, %rd253;
	mov.f32 	%f193, %f192;
	@%p191 bra 	$L__BB15_39;
	setp.gt.f32 	%p192, %f192, %f32;
	mov.u64 	%rd254, %rd40;
	mov.f32 	%f193, %f32;
	@%p192 bra 	$L__BB15_39;
	setp.lt.s64 	%p193, %rd253, %rd40;
	min.s64 	%rd254, %rd253, %rd40;
	selp.f32 	%f193, %f192, %f32, %p193;
$L__BB15_39:
	mov.b32 	%r358, %f193;
	mov.b32 	%r374, 16;
	mov.b32 	%r375, 31;
	mov.b32 	%r376, -1;
	// begin inline asm
	shfl.sync.down.b32 %r357, %r358, %r374, %r375, %r376;
	// end inline asm
	mov.b32 	%f35, %r357;
	// begin inline asm
	shfl.sync.down.b32 %r362, %r363, %r374, %r375, %r376;
	// end inline asm
	mov.b64 	{%r368, %r373}, %rd254;
	// begin inline asm
	shfl.sync.down.b32 %r367, %r368, %r374, %r375, %r376;
	// end inline asm
	// begin inline asm
	shfl.sync.down.b32 %r372, %r373, %r374, %r375, %r376;
	// end inline asm
	mov.b64 	%rd43, {%r367, %r372};
	setp.gt.s32 	%p194, %r276, 15;
	setp.lt.f32 	%p195, %f193, %f35;
	or.pred  	%p196, %p194, %p195;
	mov.u64 	%rd307, %rd254;
	mov.f32 	%f242, %f193;
	@%p196 bra 	$L__BB15_42;
	setp.gt.f32 	%p197, %f193, %f35;
	mov.u64 	%rd307, %rd43;
	mov.f32 	%f242, %f35;
	@%p197 bra 	$L__BB15_42;
	setp.lt.s64 	%p198, %rd254, %rd43;
	min.s64 	%rd307, %rd254, %rd43;
	selp.f32 	%f242, %f193, %f35, %p198;
$L__BB15_42:
	setp.ne.s32 	%p199, %r276, 0;
	@%p199 bra 	$L__BB15_44;
	shr.u32 	%r377, %r2, 1;
	and.b32  	%r378, %r377, 496;
	mov.u32 	%r379, _ZN6thrust24THRUST_300001_SM_1000_NS8cuda_cub4core6detail5shmemE;
	add.s32 	%r380, %r379, %r378;
	st.shared.f32 	[%r380+8], %f242;
	st.shared.u64 	[%r380+16], %rd307;
$L__BB15_44:
	bar.sync 	0;
	setp.ne.s32 	%p200, %r2, 0;
	@%p200 bra 	$L__BB15_198;
	ld.shared.f32 	%f38, [_ZN6thrust24THRUST_300001_SM_1000_NS8cuda_cub4core6detail5shmemE+24];
	ld.shared.u64 	%rd46, [_ZN6thrust24THRUST_300001_SM_1000_NS8cuda_cub4core6detail5shmemE+32];
	setp.lt.f32 	%p201, %f242, %f38;
	mov.u64 	%rd256, %rd307;
	mov.f32 	%f195, %f242;
	@%p201 bra 	$L__BB15_48;
	setp.lt.f32 	%p202, %f38, %f242;
	mov.u64 	%rd256, %rd46;
	mov.f32 	%f195, %f38;
	@%p202 bra 	$L__BB15_48;
	setp.lt.s64 	%p203, %rd307, %rd46;
	min.s64 	%rd256, %rd307, %rd46;
	selp.f32 	%f195, %f242, %f38, %p203;
$L__BB15_48:
	ld.shared.f32 	%f41, [_ZN6thrust24THRUST_300001_SM_1000_NS8cuda_cub4core6detail5shmemE+40];
	ld.shared.u64 	%rd49, [_ZN6thrust24THRUST_300001_SM_1000_NS8cuda_cub4core6detail5shmemE+48];
	setp.lt.f32 	%p204, %f195, %f41;
	mov.u64 	%rd257, %rd256;
	mov.f32 	%f196, %f195;
	@%p204 bra 	$L__BB15_51;
	setp.lt.f32 	%p205, %f41, %f195;
	mov.u64 	%rd257, %rd49;
	mov.f32 	%f196, %f41;
	@%p205 bra 	$L__BB15_51;
	setp.lt.s64 	%p206, %rd256, %rd49;
	min.s64 	%rd257, %rd256, %rd49;
	selp.f32 	%f196, %f195, %f41, %p206;
$L__BB15_51:
	ld.shared.f32 	%f44, [_ZN6thrust24THRUST_300001_SM_1000_NS8cuda_cub4core6detail5shmemE+56];
	ld.shared.u64 	%rd52, [_ZN6thrust24THRUST_300001_SM_1000_NS8cuda_cub4core6detail5shmemE+64];
	setp.lt.f32 	%p207, %f196, %f44;
	mov.u64 	%rd258, %rd257;
	mov.f32 	%f197, %f196;
	@%p207 bra 	$L__BB15_54;
	setp.lt.f32 	%p208, %f44, %f196;
	mov.u64 	%rd258, %rd52;
	mov.f32 	%f197, %f44;
	@%p208 bra 	$L__BB15_54;
	setp.lt.s64 	%p209, %rd257, %rd52;
	min.s64 	%rd258, %rd257, %rd52;
	selp.f32 	%f197, %f196, %f44, %p209;
$L__BB15_54:
	ld.shared.f32 	%f47, [_ZN6thrust24THRUST_300001_SM_1000_NS8cuda_cub4core6detail5shmemE+72];
	ld.shared.u64 	%rd55, [_ZN6thrust24THRUST_300001_SM_1000_NS8cuda_cub4core6detail5shmemE+80];
	setp.lt.f32 	%p210, %f197, %f47;
	mov.u64 	%rd259, %rd258;
	mov.f32 	%f198, %f197;
	@%p210 bra 	$L__BB15_57;
	setp.lt.f32 	%p211, %f47, %f197;
	mov.u64 	%rd259, %rd55;
	mov.f32 	%f198, %f47;
	@%p211 bra 	$L__BB15_57;
	setp.lt.s64 	%p212, %rd258, %rd55;
	min.s64 	%rd259, %rd258, %rd55;
	selp.f32 	%f198, %f197, %f47, %p212;
$L__BB15_57:
	ld.shared.f32 	%f50, [_ZN6thrust24THRUST_300001_SM_1000_NS8cuda_cub4core6detail5shmemE+88];
	ld.shared.u64 	%rd58, [_ZN6thrust24THRUST_300001_SM_1000_NS8cuda_cub4core6detail5shmemE+96];
	setp.lt.f32 	%p213, %f198, %f50;
	mov.u64 	%rd260, %rd259;
	mov.f32 	%f199, %f198;
	@%p213 bra 	$L__BB15_60;
	setp.lt.f32 	%p214, %f50, %f198;
	mov.u64 	%rd260, %rd58;
	mov.f32 	%f199, %f50;
	@%p214 bra 	$L__BB15_60;
	setp.lt.s64 	%p215, %rd259, %rd58;
	min.s64 	%rd260, %rd259, %rd58;
	selp.f32 	%f199, %f198, %f50, %p215;
$L__BB15_60:
	ld.shared.f32 	%f53, [_ZN6thrust24THRUST_300001_SM_1000_NS8cuda_cub4core6detail5shmemE+104];
	ld.shared.u64 	%rd61, [_ZN6thrust24THRUST_300001_SM_1000_NS8cuda_cub4core6detail5shmemE+112];
	setp.lt.f32 	%p216, %f199, %f53;
	mov.u64 	%rd261, %rd260;
	mov.f32 	%f200, %f199;
	@%p216 bra 	$L__BB15_63;
	setp.lt.f32 	%p217, %f53, %f199;
	mov.u64 	%rd261, %rd61;
	mov.f32 	%f200, %f53;
	@%p217 bra 	$L__BB15_63;
	setp.lt.s64 	%p218, %rd260, %rd61;
	min.s64 	%rd261, %rd260, %rd61;
	selp.f32 	%f200, %f199, %f53, %p218;
$L__BB15_63:
	ld.shared.f32 	%f56, [_ZN6thrust24THRUST_300001_SM_1000_NS8cuda_cub4core6detail5shmemE+120];
	ld.shared.u64 	%rd64, [_ZN6thrust24THRUST_300001_SM_1000_NS8cuda_cub4core6detail5shmemE+128];
	setp.lt.f32 	%p219, %f200, %f56;
	mov.f32 	%f242, %f200;
	mov.u64 	%rd307, %rd261;
	@%p219 bra 	$L__BB15_198;
	setp.lt.f32 	%p220, %f56, %f200;
	mov.f32 	%f242, %f56;
	mov.u64 	%rd307, %rd64;
	@%p220 bra 	$L__BB15_198;
	setp.lt.s64 	%p221, %rd261, %rd64;
	min.s64 	%rd307, %rd261, %rd64;
	selp.f32 	%f242, %f200, %f56, %p221;
	bra.uni 	$L__BB15_198;
$L__BB15_66:
	// begin inline asm
	mov.u32 %r163, %laneid;
	// end inline asm
	and.b32  	%r184, %r2, 992;
	add.s32 	%r185, %r184, 32;
	setp.gt.s32 	%p118, %r185, %r1;
	not.b32 	%r186, %r184;
	add.s32 	%r187, %r1, %r186;
	selp.b32 	%r182, %r187, 31, %p118;
	mov.b32 	%r165, %f188;
	mov.b32 	%r181, 1;
	mov.b32 	%r183, -1;
	// begin inline asm
	shfl.sync.down.b32 %r164, %r165, %r181, %r182, %r183;
	// end inline asm
	mov.b32 	%f58, %r164;
	// begin inline asm
	shfl.sync.down.b32 %r169, %r170, %r181, %r182, %r183;
	// end inline asm
	mov.b64 	{%r175, %r180}, %rd249;
	// begin inline asm
	shfl.sync.down.b32 %r174, %r175, %r181, %r182, %r183;
	// end inline asm
	// begin inline asm
	shfl.sync.down.b32 %r179, %r180, %r181, %r182, %r183;
	// end inline asm
	mov.b64 	%rd66, {%r174, %r179};
	setp.ge.s32 	%p119, %r163, %r182;
	setp.lt.f32 	%p120, %f188, %f58;
	or.pred  	%p121, %p119, %p120;
	mov.u64 	%rd262, %rd249;
	mov.f32 	%f201, %f188;
	@%p121 bra 	$L__BB15_69;
	setp.gt.f32 	%p122, %f188, %f58;
	mov.u64 	%rd262, %rd66;
	mov.f32 	%f201, %f58;
	@%p122 bra 	$L__BB15_69;
	setp.lt.s64 	%p123, %rd249, %rd66;
	min.s64 	%rd262, %rd249, %rd66;
	selp.f32 	%f201, %f188, %f58, %p123;
$L__BB15_69:
	mov.b32 	%r189, %f201;
	mov.b32 	%r205, 2;
	mov.b32 	%r207, -1;
	// begin inline asm
	shfl.sync.down.b32 %r188, %r189, %r205, %r182, %r207;
	// end inline asm
	mov.b32 	%f61, %r188;
	// begin inline asm
	shfl.sync.down.b32 %r193, %r194, %r205, %r182, %r207;
	// end inline asm
	mov.b64 	{%r199, %r204}, %rd262;
	// begin inline asm
	shfl.sync.down.b32 %r198, %r199, %r205, %r182, %r207;
	// end inline asm
	// begin inline asm
	shfl.sync.down.b32 %r203, %r204, %r205, %r182, %r207;
	// end inline asm
	mov.b64 	%rd69, {%r198, %r203};
	add.s32 	%r208, %r163, 2;
	setp.gt.s32 	%p124, %r208, %r182;
	setp.lt.f32 	%p125, %f201, %f61;
	or.pred  	%p126, %p124, %p125;
	mov.u64 	%rd263, %rd262;
	mov.f32 	%f202, %f201;
	@%p126 bra 	$L__BB15_72;
	setp.gt.f32 	%p127, %f201, %f61;
	mov.u64 	%rd263, %rd69;
	mov.f32 	%f202, %f61;
	@%p127 bra 	$L__BB15_72;
	setp.lt.s64 	%p128, %rd262, %rd69;
	min.s64 	%rd263, %rd262, %rd69;
	selp.f32 	%f202, %f201, %f61, %p128;
$L__BB15_72:
	mov.b32 	%r210, %f202;
	mov.b32 	%r226, 4;
	mov.b32 	%r228, -1;
	// begin inline asm
	shfl.sync.down.b32 %r209, %r210, %r226, %r182, %r228;
	// end inline asm
	mov.b32 	%f64, %r209;
	// begin inline asm
	shfl.sync.down.b32 %r214, %r215, %r226, %r182, %r228;
	// end inline asm
	mov.b64 	{%r220, %r225}, %rd263;
	// begin inline asm
	shfl.sync.down.b32 %r219, %r220, %r226, %r182, %r228;
	// end inline asm
	// begin inline asm
	shfl.sync.down.b32 %r224, %r225, %r226, %r182, %r228;
	// end inline asm
	mov.b64 	%rd72, {%r219, %r224};
	add.s32 	%r229, %r163, 4;
	setp.gt.s32 	%p129, %r229, %r182;
	setp.lt.f32 	%p130, %f202, %f64;
	or.pred  	%p131, %p129, %p130;
	mov.u64 	%rd264, %rd263;
	mov.f32 	%f203, %f202;
	@%p131 bra 	$L__BB15_75;
	setp.gt.f32 	%p132, %f202, %f64;
	mov.u64 	%rd264, %rd72;
	mov.f32 	%f203, %f64;
	@%p132 bra 	$L__BB15_75;
	setp.lt.s64 	%p133, %rd263, %rd72;
	min.s64 	%rd264, %rd263, %rd72;
	selp.f32 	%f203, %f202, %f64, %p133;
$L__BB15_75:
	mov.b32 	%r231, %f203;
	mov.b32 	%r247, 8;
	mov.b32 	%r249, -1;
	// begin inline asm
	shfl.sync.down.b32 %r230, %r231, %r247, %r182, %r249;
	// end inline asm
	mov.b32 	%f67, %r230;
	// begin inline asm
	shfl.sync.down.b32 %r235, %r236, %r247, %r182, %r249;
	// end inline asm
	mov.b64 	{%r241, %r246}, %rd264;
	// begin inline asm
	shfl.sync.down.b32 %r240, %r241, %r247, %r182, %r249;
	// end inline asm
	// begin inline asm
	shfl.sync.down.b32 %r245, %r246, %r247, %r182, %r249;
	// end inline asm
	mov.b64 	%rd75, {%r240, %r245};
	add.s32 	%r250, %r163, 8;
	setp.gt.s32 	%p134, %r250, %r182;
	setp.lt.f32 	%p135, %f203, %f67;
	or.pred  	%p136, %p134, %p135;
	mov.f32 	%f204, %f203;
	mov.u64 	%rd265, %rd264;
	@%p136 bra 	$L__BB15_78;
	setp.gt.f32 	%p137, %f203, %f67;
	mov.f32 	%f204, %f67;
	mov.u64 	%rd265, %rd75;
	@%p137 bra 	$L__BB15_78;
	setp.lt.s64 	%p138, %rd264, %rd75;
	selp.f32 	%f204, %f203, %f67, %p138;
	min.s64 	%rd265, %rd264, %rd75;
$L__BB15_78:
	mov.b32 	%r252, %f204;
	mov.b32 	%r268, 16;
	mov.b32 	%r270, -1;
	// begin inline asm
	shfl.sync.down.b32 %r251, %r252, %r268, %r182, %r270;
	// end inline asm
	mov.b32 	%f70, %r251;
	// begin inline asm
	shfl.sync.down.b32 %r256, %r257, %r268, %r182, %r270;
	// end inline asm
	mov.b64 	{%r262, %r267}, %rd265;
	// begin inline asm
	shfl.sync.down.b32 %r261, %r262, %r268, %r182, %r270;
	// end inline asm
	// begin inline asm
	shfl.sync.down.b32 %r266, %r267, %r268, %r182, %r270;
	// end inline asm
	mov.b64 	%rd78, {%r261, %r266};
	add.s32 	%r271, %r163, 16;
	setp.gt.s32 	%p139, %r271, %r182;
	setp.lt.f32 	%p140, %f204, %f70;
	or.pred  	%p141, %p139, %p140;
	mov.f32 	%f242, %f204;
	mov.u64 	%rd307, %rd265;
	@%p141 bra 	$L__BB15_81;
	setp.gt.f32 	%p142, %f204, %f70;
	mov.f32 	%f242, %f70;
	mov.u64 	%rd307, %rd78;
	@%p142 bra 	$L__BB15_81;
	setp.lt.s64 	%p143, %rd265, %rd78;
	selp.f32 	%f242, %f204, %f70, %p143;
	min.s64 	%rd307, %rd265, %rd78;
$L__BB15_81:
	setp.ne.s32 	%p144, %r163, 0;
	@%p144 bra 	$L__BB15_83;
	shr.u32 	%r272, %r2, 1;
	and.b32  	%r273, %r272, 496;
	mov.u32 	%r274, _ZN6thrust24THRUST_300001_SM_1000_NS8cuda_cub4core6detail5shmemE;
	add.s32 	%r275, %r274, %r273;
	st.shared.f32 	[%r275+8], %f242;
	st.shared.u64 	[%r275+16], %rd307;
$L__BB15_83:
	bar.sync 	0;
	setp.ne.s32 	%p145, %r2, 0;
	@%p145 bra 	$L__BB15_198;
	setp.lt.s32 	%p146, %r1, 33;
	mov.f32 	%f206, %f242;
	mov.u64 	%rd267, %rd307;
	@%p146 bra 	$L__BB15_88;
	ld.shared.f32 	%f73, [_ZN6thrust24THRUST_300001_SM_1000_NS8cuda_cub4core6detail5shmemE+24];
	ld.shared.u64 	%rd81, [_ZN6thrust24THRUST_300001_SM_1000_NS8cuda_cub4core6detail5shmemE+32];
	setp.lt.f32 	%p147, %f242, %f73;
	mov.f32 	%f206, %f242;
	mov.u64 	%rd267, %rd307;
	@%p147 bra 	$L__BB15_88;
	setp.lt.f32 	%p148, %f73, %f242;
	mov.f32 	%f206, %f73;
	mov.u64 	%rd267, %rd81;
	@%p148 bra 	$L__BB15_88;
	setp.lt.s64 	%p149, %rd307, %rd81;
	selp.f32 	%f206, %f242, %f73, %p149;
	min.s64 	%rd267, %rd307, %rd81;
$L__BB15_88:
	setp.lt.s32 	%p150, %r1, 65;
	mov.f32 	%f207, %f206;
	mov.u64 	%rd268, %rd267;
	@%p150 bra 	$L__BB15_92;
	ld.shared.f32 	%f76, [_ZN6thrust24THRUST_300001_SM_1000_NS8cuda_cub4core6detail5shmemE+40];
	ld.shared.u64 	%rd84, [_ZN6thrust24THRUST_300001_SM_1000_NS8cuda_cub4core6detail5shmemE+48];
	setp.lt.f32 	%p151, %f206, %f76;
	mov.f32 	%f207, %f206;
	mov.u64 	%rd268, %rd267;
	@%p151 bra 	$L__BB15_92;
	setp.lt.f32 	%p152, %f76, %f206;
	mov.f32 	%f207, %f76;
	mov.u64 	%rd268, %rd84;
	@%p152 bra 	$L__BB15_92;
	setp.lt.s64 	%p153, %rd267, %rd84;
	selp.f32 	%f207, %f206, %f76, %p153;
	min.s64 	%rd268, %rd267, %rd84;
$L__BB15_92:
	setp.lt.s32 	%p154, %r1, 97;
	mov.f32 	%f208, %f207;
	mov.u64 	%rd269, %rd268;
	@%p154 bra 	$L__BB15_96;
	ld.shared.f32 	%f79, [_ZN6thrust24THRUST_300001_SM_1000_NS8cuda_cub4core6detail5shmemE+56];
	ld.shared.u64 	%rd87, [_ZN6thrust24THRUST_300001_SM_1000_NS8cuda_cub4core6detail5shmemE+64];
	setp.lt.f32 	%p155, %f207, %f79;
	mov.f32 	%f208, %f207;
	mov.u64 	%rd269, %rd268;
	@%p155 bra 	$L__BB15_96;
	setp.lt.f32 	%p156, %f79, %f207;
	mov.f32 	%f208, %f79;
	mov.u64 	%rd269, %rd87;
	@%p156 bra 	$L__BB15_96;
	setp.lt.s64 	%p157, %rd268, %rd87;
	selp.f32 	%f208, %f207, %f79, %p157;
	min.s64 	%rd269, %rd268, %rd87;
$L__BB15_96:
	setp.lt.s32 	%p158, %r1, 129;
	mov.f32 	%f209, %f208;
	mov.u64 	%rd270, %rd269;
	@%p158 bra 	$L__BB15_100;
	ld.shared.f32 	%f82, [_ZN6thrust24THRUST_300001_SM_1000_NS8cuda_cub4core6detail5shmemE+72];
	ld.shared.u64 	%rd90, [_ZN6thrust24THRUST_300001_SM_1000_NS8cuda_cub4core6detail5shmemE+80];
	setp.lt.f32 	%p159, %f208, %f82;
	mov.f32 	%f209, %f208;
	mov.u64 	%rd270, %rd269;
	@%p159 bra 	$L__BB15_100;
	setp.lt.f32 	%p160, %f82, %f208;
	mov.f32 	%f209, %f82;
	mov.u64 	%rd270, %rd90;
	@%p160 bra 	$L__BB15_100;
	setp.lt.s64 	%p161, %rd269, %rd90;
	selp.f32 	%f209, %f208, %f82, %p161;
	min.s64 	%rd270, %rd269, %rd90;
$L__BB15_100:
	setp.lt.s32 	%p162, %r1, 161;
	mov.f32 	%f210, %f209;
	mov.u64 	%rd271, %rd270;
	@%p162 bra 	$L__BB15_104;
	ld.shared.f32 	%f85, [_ZN6thrust24THRUST_300001_SM_1000_NS8cuda_cub4core6detail5shmemE+88];
	ld.shared.u64 	%rd93, [_ZN6thrust24THRUST_300001_SM_1000_NS8cuda_cub4core6detail5shmemE+96];
	setp.lt.f32 	%p163, %f209, %f85;
	mov.f32 	%f210, %f209;
	mov.u64 	%rd271, %rd270;
	@%p163 bra 	$L__BB15_104;
	setp.lt.f32 	%p164, %f85, %f209;
	mov.f32 	%f210, %f85;
	mov.u64 	%rd271, %rd93;
	@%p164 bra 	$L__BB15_104;
	setp.lt.s64 	%p165, %rd270, %rd93;
	selp.f32 	%f210, %f209, %f85, %p165;
	min.s64 	%rd271, %rd270, %rd93;
$L__BB15_104:
	setp.lt.s32 	%p166, %r1, 193;
	mov.f32 	%f211, %f210;
	mov.u64 	%rd272, %rd271;
	@%p166 bra 	$L__BB15_108;
	ld.shared.f32 	%f88, [_ZN6thrust24THRUST_300001_SM_1000_NS8cuda_cub4core6detail5shmemE+104];
	ld.shared.u64 	%rd96, [_ZN6thrust24THRUST_300001_SM_1000_NS8cuda_cub4core6detail5shmemE+112];
	setp.lt.f32 	%p167, %f210, %f88;
	mov.f32 	%f211, %f210;
	mov.u64 	%rd272, %rd271;
	@%p167 bra 	$L__BB15_108;
	setp.lt.f32 	%p168, %f88, %f210;
	mov.f32 	%f211, %f88;
	mov.u64 	%rd272, %rd96;
	@%p168 bra 	$L__BB15_108;
	setp.lt.s64 	%p169, %rd271, %rd96;
	selp.f32 	%f211, %f210, %f88, %p169;
	min.s64 	%rd272, %rd271, %rd96;
$L__BB15_108:
	setp.lt.s32 	%p170, %r1, 225;
	mov.f32 	%f242, %f211;
	mov.u64 	%rd307, %rd272;
	@%p170 bra 	$L__BB15_198;
	ld.shared.f32 	%f91, [_ZN6thrust24THRUST_300001_SM_1000_NS8cuda_cub4core6detail5shmemE+120];
	ld.shared.u64 	%rd99, [_ZN6thrust24THRUST_300001_SM_1000_NS8cuda_cub4core6detail5shmemE+128];
	setp.lt.f32 	%p171, %f211, %f91;
	mov.f32 	%f242, %f211;
	mov.u64 	%rd307, %rd272;
	@%p171 bra 	$L__BB15_198;
	setp.lt.f32 	%p172, %f91, %f211;
	mov.f32 	%f242, %f91;
	mov.u64 	%rd307, %rd99;
	@%p172 bra 	$L__BB15_198;
	setp.lt.s64 	%p173, %rd272, %rd99;
	selp.f32 	%f242, %f211, %f91, %p173;
	min.s64 	%rd307, %rd272, %rd99;
	bra.uni 	$L__BB15_198;
$L__BB15_112:
	mov.u32 	%r18, %tid.x;
	cvt.u64.u32 	%rd101, %r18;
	mul.wide.u32 	%rd198, %r18, 4;
	add.s64 	%rd102, %rd1, %rd198;
	ld.global.f32 	%f172, [%rd102];
	add.s32 	%r31, %r18, 256;
	cvt.u64.u32 	%rd199, %r31;
	ld.global.f32 	%f173, [%rd102+1024];
	add.s32 	%r32, %r18, 512;
	cvt.u64.u32 	%rd200, %r32;
	ld.global.f32 	%f174, [%rd102+2048];
	ld.global.f32 	%f93, [%rd102+3072];
	or.b32  	%r33, %r18, 1024;
	cvt.u64.u32 	%rd103, %r33;
	add.s64 	%rd104, %rd195, %rd103;
	ld.global.f32 	%f94, [%rd102+4096];
	setp.lt.f32 	%p3, %f173, %f172;
	selp.f32 	%f175, %f173, %f172, %p3;
	selp.b64 	%rd201, %rd199, %rd101, %p3;
	setp.lt.f32 	%p4, %f174, %f175;
	selp.f32 	%f95, %f174, %f175, %p4;
	selp.b64 	%rd105, %rd200, %rd201, %p4;
	setp.lt.f32 	%p5, %f95, %f93;
	mov.f32 	%f212, %f95;
	mov.u64 	%rd273, %rd105;
	@%p5 bra 	$L__BB15_115;
	add.s32 	%r34, %r18, 768;
	cvt.u64.u32 	%rd273, %r34;
	setp.lt.f32 	%p6, %f93, %f95;
	mov.f32 	%f212, %f93;
	@%p6 bra 	$L__BB15_115;
	mov.f32 	%f212, %f95;
	mov.u64 	%rd273, %rd105;
$L__BB15_115:
	add.s64 	%rd108, %rd195, %rd273;
	setp.lt.f32 	%p7, %f212, %f94;
	mov.f32 	%f229, %f212;
	mov.u64 	%rd294, %rd108;
	@%p7 bra 	$L__BB15_118;
	setp.lt.f32 	%p8, %f94, %f212;
	mov.f32 	%f229, %f94;
	mov.u64 	%rd294, %rd104;
	@%p8 bra 	$L__BB15_118;
	setp.lt.s64 	%p9, %rd273, %rd103;
	selp.f32 	%f229, %f212, %f94, %p9;
	selp.b64 	%rd294, %rd108, %rd104, %p9;
$L__BB15_118:
	setp.lt.u64 	%p10, %rd197, 2560;
	mov.b64 	%rd283, 1280;
	@%p10 bra 	$L__BB15_136;
	mov.b64 	%rd283, 1280;
$L__BB15_120:
	mov.u64 	%rd111, %rd283;
	add.s64 	%rd204, %rd111, %rd101;
	shl.b64 	%rd205, %rd111, 2;
	add.s64 	%rd206, %rd102, %rd205;
	add.s64 	%rd113, %rd204, %rd195;
	ld.global.f32 	%f100, [%rd206];
	ld.global.f32 	%f101, [%rd206+1024];
	add.s64 	%rd114, %rd113, 512;
	ld.global.f32 	%f102, [%rd206+2048];
	add.s64 	%rd115, %rd113, 768;
	ld.global.f32 	%f103, [%rd206+3072];
	ld.global.f32 	%f104, [%rd206+4096];
	setp.lt.f32 	%p11, %f229, %f100;
	mov.f32 	%f215, %f229;
	mov.u64 	%rd277, %rd294;
	@%p11 bra 	$L__BB15_123;
	setp.lt.f32 	%p12, %f100, %f229;
	mov.f32 	%f215, %f100;
	mov.u64 	%rd277, %rd113;
	@%p12 bra 	$L__BB15_123;
	setp.lt.s64 	%p13, %rd294, %rd113;
	selp.f32 	%f215, %f229, %f100, %p13;
	min.s64 	%rd277, %rd294, %rd113;
$L__BB15_123:
	setp.lt.f32 	%p14, %f215, %f101;
	mov.f32 	%f216, %f215;
	mov.u64 	%rd278, %rd277;
	@%p14 bra 	$L__BB15_126;
	add.s64 	%rd208, %rd204, %rd195;
	add.s64 	%rd278, %rd208, 256;
	setp.lt.f32 	%p15, %f101, %f215;
	mov.f32 	%f216, %f101;
	@%p15 bra 	$L__BB15_126;
	setp.lt.s64 	%p16, %rd277, %rd278;
	selp.f32 	%f216, %f215, %f101, %p16;
	min.s64 	%rd278, %rd277, %rd278;
$L__BB15_126:
	setp.lt.f32 	%p17, %f216, %f102;
	mov.f32 	%f217, %f216;
	mov.u64 	%rd279, %rd278;
	@%p17 bra 	$L__BB15_129;
	setp.lt.f32 	%p18, %f102, %f216;
	mov.f32 	%f217, %f102;
	mov.u64 	%rd279, %rd114;
	@%p18 bra 	$L__BB15_129;
	setp.lt.s64 	%p19, %rd278, %rd114;
	selp.f32 	%f217, %f216, %f102, %p19;
	min.s64 	%rd279, %rd278, %rd114;
$L__BB15_129:
	setp.lt.f32 	%p20, %f217, %f103;
	mov.f32 	%f218, %f217;
	mov.u64 	%rd280, %rd279;
	@%p20 bra 	$L__BB15_132;
	setp.lt.f32 	%p21, %f103, %f217;
	mov.f32 	%f218, %f103;
	mov.u64 	%rd280, %rd115;
	@%p21 bra 	$L__BB15_132;
	setp.lt.s64 	%p22, %rd279, %rd115;
	selp.f32 	%f218, %f217, %f103, %p22;
	min.s64 	%rd280, %rd279, %rd115;
$L__BB15_132:
	setp.lt.f32 	%p23, %f218, %f104;
	mov.f32 	%f229, %f218;
	mov.u64 	%rd294, %rd280;
	@%p23 bra 	$L__BB15_135;
	add.s64 	%rd210, %rd204, %rd195;
	add.s64 	%rd294, %rd210, 1024;
	setp.lt.f32 	%p24, %f104, %f218;
	mov.f32 	%f229, %f104;
	@%p24 bra 	$L__BB15_135;
	setp.lt.s64 	%p25, %rd280, %rd294;
	selp.f32 	%f229, %f218, %f104, %p25;
	min.s64 	%rd294, %rd280, %rd294;
$L__BB15_135:
	add.s64 	%rd283, %rd111, 1280;
	add.s64 	%rd211, %rd111, 2560;
	setp.le.s64 	%p26, %rd211, %rd197;
	@%p26 bra 	$L__BB15_120;
$L__BB15_136:
	setp.le.s64 	%p27, %rd197, %rd283;
	@%p27 bra 	$L__BB15_159;
	cvt.u32.u64 	%r35, %rd283;
	cvt.u32.u64 	%r36, %rd197;
	sub.s32 	%r19, %r36, %r35;
	setp.ge.s32 	%p28, %r18, %r19;
	@%p28 bra 	$L__BB15_159;
	cvta.to.global.u64 	%rd131, %rd194;
	not.b32 	%r38, %r18;
	add.s32 	%r39, %r38, %r36;
	sub.s32 	%r20, %r39, %r35;
	and.b32  	%r41, %r20, 768;
	setp.eq.s32 	%p29, %r41, 768;
	mov.u32 	%r389, %r18;
	@%p29 bra 	$L__BB15_144;
	add.s64 	%rd213, %rd283, %rd101;
	add.s64 	%rd285, %rd213, %rd195;
	shl.b64 	%rd214, %rd213, 2;
	add.s64 	%rd284, %rd131, %rd214;
	shr.u32 	%r42, %r20, 8;
	add.s32 	%r43, %r42, 1;
	and.b32  	%r44, %r43, 3;
	neg.s32 	%r387, %r44;
	mov.u32 	%r389, %r18;
$L__BB15_140:
	.pragma "nounroll";
	mov.u64 	%rd136, %rd294;
	mov.f32 	%f116, %f229;
	ld.global.f32 	%f117, [%rd284];
	setp.lt.f32 	%p30, %f116, %f117;
	@%p30 bra 	$L__BB15_143;
	setp.lt.f32 	%p31, %f117, %f116;
	mov.f32 	%f229, %f117;
	mov.u64 	%rd294, %rd285;
	@%p31 bra 	$L__BB15_143;
	setp.lt.s64 	%p32, %rd136, %rd285;
	selp.f32 	%f229, %f116, %f117, %p32;
	min.s64 	%rd294, %rd136, %rd285;
$L__BB15_143:
	add.s32 	%r389, %r389, 256;
	add.s64 	%rd285, %rd285, 256;
	add.s64 	%rd284, %rd284, 1024;
	add.s32 	%r387, %r387, 1;
	setp.ne.s32 	%p33, %r387, 0;
	@%p33 bra 	$L__BB15_140;
$L__BB15_144:
	setp.lt.u32 	%p34, %r20, 768;
	@%p34 bra 	$L__BB15_159;
	add.s32 	%r390, %r389, 512;
$L__BB15_146:
	mov.u32 	%r28, %r390;
	add.s32 	%r45, %r28, -512;
	cvt.u64.u32 	%rd215, %r45;
	add.s64 	%rd216, %rd283, %rd215;
	shl.b64 	%rd217, %rd216, 2;
	add.s64 	%rd144, %rd131, %rd217;
	add.s64 	%rd145, %rd216, %rd195;
	ld.global.f32 	%f123, [%rd144];
	setp.lt.f32 	%p35, %f229, %f123;
	mov.f32 	%f226, %f229;
	mov.u64 	%rd291, %rd294;
	@%p35 bra 	$L__BB15_149;
	setp.lt.f32 	%p36, %f123, %f229;
	mov.f32 	%f226, %f123;
	mov.u64 	%rd291, %rd145;
	@%p36 bra 	$L__BB15_149;
	setp.lt.s64 	%p37, %rd294, %rd145;
	selp.f32 	%f226, %f229, %f123, %p37;
	min.s64 	%rd291, %rd294, %rd145;
$L__BB15_149:
	add.s32 	%r46, %r28, -256;
	cvt.u64.u32 	%rd218, %r46;
	add.s64 	%rd219, %rd283, %rd218;
	add.s64 	%rd148, %rd219, %rd195;
	ld.global.f32 	%f126, [%rd144+1024];
	setp.lt.f32 	%p38, %f226, %f126;
	mov.f32 	%f227, %f226;
	mov.u64 	%rd292, %rd291;
	@%p38 bra 	$L__BB15_152;
	setp.lt.f32 	%p39, %f126, %f226;
	mov.f32 	%f227, %f126;
	mov.u64 	%rd292, %rd148;
	@%p39 bra 	$L__BB15_152;
	setp.lt.s64 	%p40, %rd291, %rd148;
	selp.f32 	%f227, %f226, %f126, %p40;
	min.s64 	%rd292, %rd291, %rd148;
$L__BB15_152:
	cvt.u64.u32 	%rd220, %r28;
	add.s64 	%rd221, %rd283, %rd220;
	add.s64 	%rd151, %rd221, %rd195;
	ld.global.f32 	%f129, [%rd144+2048];
	setp.lt.f32 	%p41, %f227, %f129;
	mov.f32 	%f228, %f227;
	mov.u64 	%rd293, %rd292;
	@%p41 bra 	$L__BB15_155;
	setp.lt.f32 	%p42, %f129, %f227;
	mov.f32 	%f228, %f129;
	mov.u64 	%rd293, %rd151;
	@%p42 bra 	$L__BB15_155;
	setp.lt.s64 	%p43, %rd292, %rd151;
	selp.f32 	%f228, %f227, %f129, %p43;
	min.s64 	%rd293, %rd292, %rd151;
$L__BB15_155:
	add.s32 	%r47, %r28, 256;
	cvt.u64.u32 	%rd222, %r47;
	add.s64 	%rd223, %rd283, %rd222;
	add.s64 	%rd154, %rd223, %rd195;
	ld.global.f32 	%f132, [%rd144+3072];
	setp.lt.f32 	%p44, %f228, %f132;
	mov.f32 	%f229, %f228;
	mov.u64 	%rd294, %rd293;
	@%p44 bra 	$L__BB15_158;
	setp.lt.f32 	%p45, %f132, %f228;
	mov.f32 	%f229, %f132;
	mov.u64 	%rd294, %rd154;
	@%p45 bra 	$L__BB15_158;
	setp.lt.s64 	%p46, %rd293, %rd154;
	selp.f32 	%f229, %f228, %f132, %p46;
	min.s64 	%rd294, %rd293, %rd154;
$L__BB15_158:
	add.s32 	%r390, %r28, 1024;
	add.s32 	%r48, %r28, 512;
	setp.lt.s32 	%p47, %r48, %r19;
	@%p47 bra 	$L__BB15_146;
$L__BB15_159:
	// begin inline asm
	mov.u32 %r49, %laneid;
	// end inline asm
	mov.b32 	%r51, %f229;
	mov.b32 	%r67, 1;
	mov.b32 	%r68, 31;
	mov.b32 	%r69, -1;
	// begin inline asm
	shfl.sync.down.b32 %r50, %r51, %r67, %r68, %r69;
	// end inline asm
	mov.b32 	%f136, %r50;
	// begin inline asm
	shfl.sync.down.b32 %r55, %r56, %r67, %r68, %r69;
	// end inline asm
	mov.b64 	{%r61, %r66}, %rd294;
	// begin inline asm
	shfl.sync.down.b32 %r60, %r61, %r67, %r68, %r69;
	// end inline asm
	// begin inline asm
	shfl.sync.down.b32 %r65, %r66, %r67, %r68, %r69;
	// end inline asm
	mov.b64 	%rd158, {%r60, %r65};
	setp.gt.s32 	%p48, %r49, 30;
	setp.lt.f32 	%p49, %f229, %f136;
	or.pred  	%p50, %p48, %p49;
	mov.f32 	%f231, %f229;
	mov.u64 	%rd296, %rd294;
	@%p50 bra 	$L__BB15_162;
	setp.gt.f32 	%p51, %f229, %f136;
	mov.f32 	%f231, %f136;
	mov.u64 	%rd296, %rd158;
	@%p51 bra 	$L__BB15_162;
	setp.lt.s64 	%p52, %rd294, %rd158;
	selp.f32 	%f231, %f229, %f136, %p52;
	min.s64 	%rd296, %rd294, %rd158;
$L__BB15_162:
	mov.b32 	%r71, %f231;
	mov.b32 	%r87, 2;
	mov.b32 	%r88, 31;
	mov.b32 	%r89, -1;
	// begin inline asm
	shfl.sync.down.b32 %r70, %r71, %r87, %r88, %r89;
	// end inline asm
	mov.b32 	%f139, %r70;
	// begin inline asm
	shfl.sync.down.b32 %r75, %r76, %r87, %r88, %r89;
	// end inline asm
	mov.b64 	{%r81, %r86}, %rd296;
	// begin inline asm
	shfl.sync.down.b32 %r80, %r81, %r87, %r88, %r89;
	// end inline asm
	// begin inline asm
	shfl.sync.down.b32 %r85, %r86, %r87, %r88, %r89;
	// end inline asm
	mov.b64 	%rd161, {%r80, %r85};
	setp.gt.s32 	%p53, %r49, 29;
	setp.lt.f32 	%p54, %f231, %f139;
	or.pred  	%p55, %p53, %p54;
	mov.f32 	%f232, %f231;
	mov.u64 	%rd297, %rd296;
	@%p55 bra 	$L__BB15_165;
	setp.gt.f32 	%p56, %f231, %f139;
	mov.f32 	%f232, %f139;
	mov.u64 	%rd297, %rd161;
	@%p56 bra 	$L__BB15_165;
	setp.lt.s64 	%p57, %rd296, %rd161;
	selp.f32 	%f232, %f231, %f139, %p57;
	min.s64 	%rd297, %rd296, %rd161;
$L__BB15_165:
	mov.b32 	%r91, %f232;
	mov.b32 	%r107, 4;
	mov.b32 	%r108, 31;
	mov.b32 	%r109, -1;
	// begin inline asm
	shfl.sync.down.b32 %r90, %r91, %r107, %r108, %r109;
	// end inline asm
	mov.b32 	%f142, %r90;
	// begin inline asm
	shfl.sync.down.b32 %r95, %r96, %r107, %r108, %r109;
	// end inline asm
	mov.b64 	{%r101, %r106}, %rd297;
	// begin inline asm
	shfl.sync.down.b32 %r100, %r101, %r107, %r108, %r109;
	// end inline asm
	// begin inline asm
	shfl.sync.down.b32 %r105, %r106, %r107, %r108, %r109;
	// end inline asm
	mov.b64 	%rd164, {%r100, %r105};
	setp.gt.s32 	%p58, %r49, 27;
	setp.lt.f32 	%p59, %f232, %f142;
	or.pred  	%p60, %p58, %p59;
	mov.f32 	%f233, %f232;
	mov.u64 	%rd298, %rd297;
	@%p60 bra 	$L__BB15_168;
	setp.gt.f32 	%p61, %f232, %f142;
	mov.f32 	%f233, %f142;
	mov.u64 	%rd298, %rd164;
	@%p61 bra 	$L__BB15_168;
	setp.lt.s64 	%p62, %rd297, %rd164;
	selp.f32 	%f233, %f232, %f142, %p62;
	min.s64 	%rd298, %rd297, %rd164;
$L__BB15_168:
	mov.b32 	%r111, %f233;
	mov.b32 	%r127, 8;
	mov.b32 	%r128, 31;
	mov.b32 	%r129, -1;
	// begin inline asm
	shfl.sync.down.b32 %r110, %r111, %r127, %r128, %r129;
	// end inline asm
	mov.b32 	%f145, %r110;
	// begin inline asm
	shfl.sync.down.b32 %r115, %r116, %r127, %r128, %r129;
	// end inline asm
	mov.b64 	{%r121, %r126}, %rd298;
	// begin inline asm
	shfl.sync.down.b32 %r120, %r121, %r127, %r128, %r129;
	// end inline asm
	// begin inline asm
	shfl.sync.down.b32 %r125, %r126, %r127, %r128, %r129;
	// end inline asm
	mov.b64 	%rd167, {%r120, %r125};
	setp.gt.s32 	%p63, %r49, 23;
	setp.lt.f32 	%p64, %f233, %f145;
	or.pred  	%p65, %p63, %p64;
	mov.f32 	%f234, %f233;
	mov.u64 	%rd299, %rd298;
	@%p65 bra 	$L__BB15_171;
	setp.gt.f32 	%p66, %f233, %f145;
	mov.f32 	%f234, %f145;
	mov.u64 	%rd299, %rd167;
	@%p66 bra 	$L__BB15_171;
	setp.lt.s64 	%p67, %rd298, %rd167;
	selp.f32 	%f234, %f233, %f145, %p67;
	min.s64 	%rd299, %rd298, %rd167;
$L__BB15_171:
	mov.b32 	%r131, %f234;
	mov.b32 	%r147, 16;
	mov.b32 	%r148, 31;
	mov.b32 	%r149, -1;
	// begin inline asm
	shfl.sync.down.b32 %r130, %r131, %r147, %r148, %r149;
	// end inline asm
	mov.b32 	%f148, %r130;
	// begin inline asm
	shfl.sync.down.b32 %r135, %r136, %r147, %r148, %r149;
	// end inline asm
	mov.b64 	{%r141, %r146}, %rd299;
	// begin inline asm
	shfl.sync.down.b32 %r140, %r141, %r147, %r148, %r149;
	// end inline asm
	// begin inline asm
	shfl.sync.down.b32 %r145, %r146, %r147, %r148, %r149;
	// end inline asm
	mov.b64 	%rd170, {%r140, %r145};
	setp.gt.s32 	%p68, %r49, 15;
	setp.lt.f32 	%p69, %f234, %f148;
	or.pred  	%p70, %p68, %p69;
	mov.f32 	%f242, %f234;
	mov.u64 	%rd307, %rd299;
	@%p70 bra 	$L__BB15_174;
	setp.gt.f32 	%p71, %f234, %f148;
	mov.f32 	%f242, %f148;
	mov.u64 	%rd307, %rd170;
	@%p71 bra 	$L__BB15_174;
	setp.lt.s64 	%p72, %rd299, %rd170;
	selp.f32 	%f242, %f234, %f148, %p72;
	min.s64 	%rd307, %rd299, %rd170;
$L__BB15_174:
	setp.ne.s32 	%p73, %r49, 0;
	@%p73 bra 	$L__BB15_176;
	shr.u32 	%r150, %r18, 1;
	and.b32  	%r151, %r150, 496;
	mov.u32 	%r152, _ZN6thrust24THRUST_300001_SM_1000_NS8cuda_cub4core6detail5shmemE;
	add.s32 	%r153, %r152, %r151;
	st.shared.f32 	[%r153+8], %f242;
	st.shared.u64 	[%r153+16], %rd307;
$L__BB15_176:
	bar.sync 	0;
	setp.ne.s32 	%p74, %r18, 0;
	@%p74 bra 	$L__BB15_198;
	ld.shared.f32 	%f151, [_ZN6thrust24THRUST_300001_SM_1000_NS8cuda_cub4core6detail5shmemE+24];
	ld.shared.u64 	%rd173, [_ZN6thrust24THRUST_300001_SM_1000_NS8cuda_cub4core6detail5shmemE+32];
	setp.lt.f32 	%p75, %f242, %f151;
	mov.f32 	%f236, %f242;
	mov.u64 	%rd301, %rd307;
	@%p75 bra 	$L__BB15_180;
	setp.lt.f32 	%p76, %f151, %f242;
	mov.f32 	%f236, %f151;
	mov.u64 	%rd301, %rd173;
	@%p76 bra 	$L__BB15_180;
	setp.lt.s64 	%p77, %rd307, %rd173;
	selp.f32 	%f236, %f242, %f151, %p77;
	min.s64 	%rd301, %rd307, %rd173;
$L__BB15_180:
	ld.shared.f32 	%f154, [_ZN6thrust24THRUST_300001_SM_1000_NS8cuda_cub4core6detail5shmemE+40];
	ld.shared.u64 	%rd176, [_ZN6thrust24THRUST_300001_SM_1000_NS8cuda_cub4core6detail5shmemE+48];
	setp.lt.f32 	%p78, %f236, %f154;
	mov.f32 	%f237, %f236;
	mov.u64 	%rd302, %rd301;
	@%p78 bra 	$L__BB15_183;
	setp.lt.f32 	%p79, %f154, %f236;
	mov.f32 	%f237, %f154;
	mov.u64 	%rd302, %rd176;
	@%p79 bra 	$L__BB15_183;
	setp.lt.s64 	%p80, %rd301, %rd176;
	selp.f32 	%f237, %f236, %f154, %p80;
	min.s64 	%rd302, %rd301, %rd176;
$L__BB15_183:
	ld.shared.f32 	%f157, [_ZN6thrust24THRUST_300001_SM_1000_NS8cuda_cub4core6detail5shmemE+56];
	ld.shared.u64 	%rd179, [_ZN6thrust24THRUST_300001_SM_1000_NS8cuda_cub4core6detail5shmemE+64];
	setp.lt.f32 	%p81, %f237, %f157;
	mov.f32 	%f238, %f237;
	mov.u64 	%rd303, %rd302;
	@%p81 bra 	$L__BB15_186;
	setp.lt.f32 	%p82, %f157, %f237;
	mov.f32 	%f238, %f157;
	mov.u64 	%rd303, %rd179;
	@%p82 bra 	$L__BB15_186;
	setp.lt.s64 	%p83, %rd302, %rd179;
	selp.f32 	%f238, %f237, %f157, %p83;
	min.s64 	%rd303, %rd302, %rd179;
$L__BB15_186:
	ld.shared.f32 	%f160, [_ZN6thrust24THRUST_300001_SM_1000_NS8cuda_cub4core6detail5shmemE+72];
	ld.shared.u64 	%rd182, [_ZN6thrust24THRUST_300001_SM_1000_NS8cuda_cub4core6detail5shmemE+80];
	setp.lt.f32 	%p84, %f238, %f160;
	mov.f32 	%f239, %f238;
	mov.u64 	%rd304, %rd303;
	@%p84 bra 	$L__BB15_189;
	setp.lt.f32 	%p85, %f160, %f238;
	mov.f32 	%f239, %f160;
	mov.u64 	%rd304, %rd182;
	@%p85 bra 	$L__BB15_189;
	setp.lt.s64 	%p86, %rd303, %rd182;
	selp.f32 	%f239, %f238, %f160, %p86;
	min.s64 	%rd304, %rd303, %rd182;
$L__BB15_189:
	ld.shared.f32 	%f163, [_ZN6thrust24THRUST_300001_SM_1000_NS8cuda_cub4core6detail5shmemE+88];
	ld.shared.u64 	%rd185, [_ZN6thrust24THRUST_300001_SM_1000_NS8cuda_cub4core6detail5shmemE+96];
	setp.lt.f32 	%p87, %f239, %f163;
	mov.f32 	%f240, %f239;
	mov.u64 	%rd305, %rd304;
	@%p87 bra 	$L__BB15_192;
	setp.lt.f32 	%p88, %f163, %f239;
	mov.f32 	%f240, %f163;
	mov.u64 	%rd305, %rd185;
	@%p88 bra 	$L__BB15_192;
	setp.lt.s64 	%p89, %rd304, %rd185;
	selp.f32 	%f240, %f239, %f163, %p89;
	min.s64 	%rd305, %rd304, %rd185;
$L__BB15_192:
	ld.shared.f32 	%f166, [_ZN6thrust24THRUST_300001_SM_1000_NS8cuda_cub4core6detail5shmemE+104];
	ld.shared.u64 	%rd188, [_ZN6thrust24THRUST_300001_SM_1000_NS8cuda_cub4core6detail5shmemE+112];
	setp.lt.f32 	%p90, %f240, %f166;
	mov.f32 	%f241, %f240;
	mov.u64 	%rd306, %rd305;
	@%p90 bra 	$L__BB15_195;
	setp.lt.f32 	%p91, %f166, %f240;
	mov.f32 	%f241, %f166;
	mov.u64 	%rd306, %rd188;
	@%p91 bra 	$L__BB15_195;
	setp.lt.s64 	%p92, %rd305, %rd188;
	selp.f32 	%f241, %f240, %f166, %p92;
	min.s64 	%rd306, %rd305, %rd188;
$L__BB15_195:
	ld.shared.f32 	%f169, [_ZN6thrust24THRUST_300001_SM_1000_NS8cuda_cub4core6detail5shmemE+120];
	ld.shared.u64 	%rd191, [_ZN6thrust24THRUST_300001_SM_1000_NS8cuda_cub4core6detail5shmemE+128];
	setp.lt.f32 	%p93, %f241, %f169;
	mov.f32 	%f242, %f241;
	mov.u64 	%rd307, %rd306;
	@%p93 bra 	$L__BB15_198;
	setp.lt.f32 	%p94, %f169, %f241;
	mov.f32 	%f242, %f169;
	mov.u64 	%rd307, %rd191;
	@%p94 bra 	$L__BB15_198;
	setp.lt.s64 	%p95, %rd306, %rd191;
	selp.f32 	%f242, %f241, %f169, %p95;
	min.s64 	%rd307, %rd306, %rd191;
$L__BB15_198:
	mov.u32 	%r381, %tid.x;
	setp.ne.s32 	%p222, %r381, 0;
	@%p222 bra 	$L__BB15_200;
	ld.param.u64 	%rd237, [_ZN6thrust24THRUST_300001_SM_1000_NS8cuda_cub4core6detail13_kernel_agentINS1_8__reduce11ReduceAgentINS0_12zip_iteratorIN4cuda3std3__45tupleIJNS0_10device_ptrIfEENS0_17counting_iteratorIlNS0_11use_defaultESF_SF_EEEEEEEPNSB_IJflEEESJ_lNS1_9__extrema9arg_min_fIfl10comparatorEEEEJSI_SK_lSO_EEEvDpT0__param_1];
	cvta.to.global.u64 	%rd236, %rd237;
	st.global.f32 	[%rd236], %f242;
	st.global.u64 	[%rd236+8], %rd307;
$L__BB15_200:
	ret;

}
	// .globl	_ZN6thrust24THRUST_300001_SM_1000_NS8cuda_cub4core6detail13_kernel_agentINS1_8__reduce11ReduceAgentINS0_12zip_iteratorIN4cuda3std3__45tupleIJNS0_10device_ptrIfEENS0_17counting_iteratorIlNS0_11use_defaultESF_SF_EEEEEEEPNSB_IJflEEESJ_lNS1_9__extrema9arg_min_fIfl10comparatorEEEEJSI_SK_lN3cub18CUB_300001_SM_100013GridEvenShareIlEENSR_9GridQueueIyEESO_EEEvDpT0_
.visible .entry _ZN6thrust24THRUST_300001_SM_1000_NS8cuda_cub4core6detail13_kernel_agentINS1_8__reduce11ReduceAgentINS0_12zip_iteratorIN4cuda3std3__45tupleIJNS0_10device_ptrIfEENS0_17counting_iteratorIlNS0_11use_defaultESF_SF_EEEEEEEPNSB_IJflEEESJ_lNS1_9__extrema9arg_min_fIfl10comparatorEEEEJSI_SK_lN3cub18CUB_300001_SM_100013GridEvenShareIlEENSR_9GridQueueIyEESO_EEEvDpT0_(
	.param .align 8 .b8 _ZN6thrust24THRUST_300001_SM_1000_NS8cuda_cub4core6detail13_kernel_agentINS1_8__reduce11ReduceAgentINS0_12zip_iteratorIN4cuda3std3__45tupleIJNS0_10device_ptrIfEENS0_17counting_iteratorIlNS0_11use_defaultESF_SF_EEEEEEEPNSB_IJflEEESJ_lNS1_9__extrema9arg_min_fIfl10comparatorEEEEJSI_SK_lN3cub18CUB_300001_SM_100013GridEvenShareIlEENSR_9GridQueueIyEESO_EEEvDpT0__param_0[16],
	.param .u64 .ptr .align 1 _ZN6thrust24THRUST_300001_SM_1000_NS8cuda_cub4core6detail13_kernel_agentINS1_8__reduce11ReduceAgentINS0_12zip_iteratorIN4cuda3std3__45tupleIJNS0_10device_ptrIfEENS0_17counting_iteratorIlNS0_11use_defaultESF_SF_EEEEEEEPNSB_IJflEEESJ_lNS1_9__extrema9arg_min_fIfl10comparatorEEEEJSI_SK_lN3cub18CUB_300001_SM_100013GridEvenShareIlEENSR_9GridQueueIyEESO_EEEvDpT0__param_1,
	.param .u64 _ZN6thrust24THRUST_300001_SM_1000_NS8cuda_cub4core6detail13_kernel_agentINS1_8__reduce11ReduceAgentINS0_12zip_iteratorIN4cuda3std3__45tupleIJNS0_10device_ptrIfEENS0_17counting_iteratorIlNS0_11use_defaultESF_SF_EEEEEEEPNSB_IJflEEESJ_lNS1_9__extrema9arg_min_fIfl10comparatorEEEEJSI_SK_lN3cub18CUB_300001_SM_100013GridEvenShareIlEENSR_9GridQueueIyEESO_EEEvDpT0__param_2,
	.param .align 8 .b8 _ZN6thrust24THRUST_300001_SM_1000_NS8cuda_cub4core6detail13_kernel_agentINS1_8__reduce11ReduceAgentINS0_12zip_iteratorIN4cuda3std3__45tupleIJNS0_10device_ptrIfEENS0_17counting_iteratorIlNS0_11use_defaultESF_SF_EEEEEEEPNSB_IJflEEESJ_lNS1_9__extrema9arg_min_fIfl10comparatorEEEEJSI_SK_lN3cub18CUB_300001_SM_100013GridEvenShareIlEENSR_9GridQueueIyEESO_EEEvDpT0__param_3[72],
	.param .align 8 .b8 _ZN6thrust24THRUST_300001_SM_1000_NS8cuda_cub4core6detail13_kernel_agentINS1_8__reduce11ReduceAgentINS0_12zip_iteratorIN4cuda3std3__45tupleIJNS0_10device_ptrIfEENS0_17counting_iteratorIlNS0_11use_defaultESF_SF_EEEEEEEPNSB_IJflEEESJ_lNS1_9__extrema9arg_min_fIfl10comparatorEEEEJSI_SK_lN3cub18CUB_300001_SM_100013GridEvenShareIlEENSR_9GridQueueIyEESO_EEEvDpT0__param_4[8],
	.param .align 1 .b8 _ZN6thrust24THRUST_300001_SM_1000_NS8cuda_cub4core6detail13_kernel_agentINS1_8__reduce11ReduceAgentINS0_12zip_iteratorIN4cuda3std3__45tupleIJNS0_10device_ptrIfEENS0_17counting_iteratorIlNS0_11use_defaultESF_SF_EEEEEEEPNSB_IJflEEESJ_lNS1_9__extrema9arg_min_fIfl10comparatorEEEEJSI_SK_lN3cub18CUB_300001_SM_100013GridEvenShareIlEENSR_9GridQueueIyEESO_EEEvDpT0__param_5[1]
)
.maxntid 256
{
	.reg .pred 	%p<225>;
	.reg .b32 	%r<399>;
	.reg .b32 	%f<243>;
	.reg .b64 	%rd<325>;

	ld.param.u64 	%rd199, [_ZN6thrust24THRUST_300001_SM_1000_NS8cuda_cub4core6detail13_kernel_agentINS1_8__reduce11ReduceAgentINS0_12zip_iteratorIN4cuda3std3__45tupleIJNS0_10device_ptrIfEENS0_17counting_iteratorIlNS0_11use_defaultESF_SF_EEEEEEEPNSB_IJflEEESJ_lNS1_9__extrema9arg_min_fIfl10comparatorEEEEJSI_SK_lN3cub18CUB_300001_SM_100013GridEvenShareIlEENSR_9GridQueueIyEESO_EEEvDpT0__param_0+8];
	ld.param.u64 	%rd198, [_ZN6thrust24THRUST_300001_SM_1000_NS8cuda_cub4core6detail13_kernel_agentINS1_8__reduce11ReduceAgentINS0_12zip_iteratorIN4cuda3std3__45tupleIJNS0_10device_ptrIfEENS0_17counting_iteratorIlNS0_11use_defaultESF_SF_EEEEEEEPNSB_IJflEEESJ_lNS1_9__extrema9arg_min_fIfl10comparatorEEEEJSI_SK_lN3cub18CUB_300001_SM_100013GridEvenShareIlEENSR_9GridQueueIyEESO_EEEvDpT0__param_0];
	ld.param.u64 	%rd202, [_ZN6thrust24THRUST_300001_SM_1000_NS8cuda_cub4core6detail13_kernel_agentINS1_8__reduce11ReduceAgentINS0_12zip_iteratorIN4cuda3std3__45tupleIJNS0_10device_ptrIfEENS0_17counting_iteratorIlNS0_11use_defaultESF_SF_EEEEEEEPNSB_IJflEEESJ_lNS1_9__extrema9arg_min_fIfl10comparatorEEEEJSI_SK_lN3cub18CUB_300001_SM_100013GridEvenShareIlEENSR_9GridQueueIyEESO_EEEvDpT0__param_4];
	ld.param.u64 	%rd201, [_ZN6thrust24THRUST_300001_SM_1000_NS8cuda_cub4core6detail13_kernel_agentINS1_8__reduce11ReduceAgentINS0_12zip_iteratorIN4cuda3std3__45tupleIJNS0_10device_ptrIfEENS0_17counting_iteratorIlNS0_11use_defaultESF_SF_EEEEEEEPNSB_IJflEEESJ_lNS1_9__extrema9arg_min_fIfl10comparatorEEEEJSI_SK_lN3cub18CUB_300001_SM_100013GridEvenShareIlEENSR_9GridQueueIyEESO_EEEvDpT0__param_2];
	cvta.to.global.u64 	%rd1, %rd202;
	cvta.to.global.u64 	%rd2, %rd198;
	mov.u32 	%r1, %ctaid.x;
	mul.lo.s32 	%r33, %r1, 1280;
	cvt.u64.u32 	%rd4, %r33;
	mov.u32 	%r34, %nctaid.x;
	mul.lo.s32 	%r35, %r34, 1280;
	cvt.u64.u32 	%rd5, %r35;
	add.s64 	%rd203, %rd4, 1280;
	setp.le.s64 	%p1, %rd203, %rd201;
	@%p1 bra 	$L__BB16_111;
	cvt.u32.u64 	%r159, %rd4;
	cvt.u32.u64 	%r2, %rd201;
	sub.s32 	%r3, %r2, %r159;
	mov.u32 	%r4, %tid.x;
	setp.ge.s32 	%p98, %r4, %r3;
	mov.f32 	%f188, 0f00000000;
	mov.b64 	%rd266, 0;
	mov.u32 	%r393, %r4;
	@%p98 bra 	$L__BB16_3;
	cvt.u64.u32 	%rd234, %r4;
	add.s64 	%rd235, %rd4, %rd234;
	shl.b64 	%rd236, %rd235, 2;
	add.s64 	%rd237, %rd2, %rd236;
	add.s64 	%rd266, %rd199, %rd235;
	ld.global.f32 	%f188, [%rd237];
	add.s32 	%r393, %r4, 256;
$L__BB16_3:
	setp.ge.s32 	%p99, %r393, %r3;
	@%p99 bra 	$L__BB16_25;
	not.b32 	%r161, %r393;
	add.s32 	%r162, %r161, %r2;
	sub.s32 	%r7, %r162, %r159;
	and.b32  	%r163, %r7, 768;
	setp.eq.s32 	%p100, %r163, 768;
	@%p100 bra 	$L__BB16_10;
	cvt.u64.u32 	%rd239, %r393;
	add.s64 	%rd240, %rd239, %rd4;
	add.s64 	%rd257, %rd240, %rd199;
	shl.b64 	%rd241, %rd240, 2;
	add.s64 	%rd256, %rd2, %rd241;
	shr.u32 	%r164, %r7, 8;
	add.s32 	%r165, %r164, 1;
	and.b32  	%r166, %r165, 3;
	neg.s32 	%r391, %r166;
$L__BB16_6:
	.pragma "nounroll";
	mov.u64 	%rd12, %rd266;
	mov.f32 	%f3, %f188;
	ld.global.f32 	%f4, [%rd256];
	setp.lt.f32 	%p101, %f3, %f4;
	@%p101 bra 	$L__BB16_9;
	setp.lt.f32 	%p102, %f4, %f3;
	mov.u64 	%rd266, %rd257;
	mov.f32 	%f188, %f4;
	@%p102 bra 	$L__BB16_9;
	setp.lt.s64 	%p103, %rd12, %rd257;
	min.s64 	%rd266, %rd12, %rd257;
	selp.f32 	%f188, %f3, %f4, %p103;
$L__BB16_9:
	add.s32 	%r393, %r393, 256;
	add.s64 	%rd257, %rd257, 256;
	add.s64 	%rd256, %rd256, 1024;
	add.s32 	%r391, %r391, 1;
	setp.ne.s32 	%p104, %r391, 0;
	@%p104 bra 	$L__BB16_6;
$L__BB16_10:
	setp.lt.u32 	%p105, %r7, 768;
	@%p105 bra 	$L__BB16_25;
	add.s32 	%r394, %r393, 512;
$L__BB16_12:
	mov.u32 	%r15, %r394;
	add.s32 	%r167, %r15, -512;
	cvt.s64.s32 	%rd242, %r167;
	add.s64 	%rd243, %rd242, %rd4;
	shl.b64 	%rd244, %rd243, 2;
	add.s64 	%rd20, %rd2, %rd244;
	add.s64 	%rd21, %rd243, %rd199;
	ld.global.f32 	%f10, [%rd20];
	setp.lt.f32 	%p106, %f188, %f10;
	mov.u64 	%rd263, %rd266;
	mov.f32 	%f185, %f188;
	@%p106 bra 	$L__BB16_15;
	setp.lt.f32 	%p107, %f10, %f188;
	mov.u64 	%rd263, %rd21;
	mov.f32 	%f185, %f10;
	@%p107 bra 	$L__BB16_15;
	setp.lt.s64 	%p108, %rd266, %rd21;
	min.s64 	%rd263, %rd266, %rd21;
	selp.f32 	%f185, %f188, %f10, %p108;
$L__BB16_15:
	add.s32 	%r168, %r15, -256;
	cvt.s64.s32 	%rd245, %r168;
	add.s64 	%rd246, %rd245, %rd4;
	add.s64 	%rd24, %rd246, %rd199;
	ld.global.f32 	%f13, [%rd20+1024];
	setp.lt.f32 	%p109, %f185, %f13;
	mov.u64 	%rd264, %rd263;
	mov.f32 	%f186, %f185;
	@%p109 bra 	$L__BB16_18;
	setp.lt.f32 	%p110, %f13, %f185;
	mov.u64 	%rd264, %rd24;
	mov.f32 	%f186, %f13;
	@%p110 bra 	$L__BB16_18;
	setp.lt.s64 	%p111, %rd263, %rd24;
	min.s64 	%rd264, %rd263, %rd24;
	selp.f32 	%f186, %f185, %f13, %p111;
$L__BB16_18:
	cvt.s64.s32 	%rd247, %r15;
	add.s64 	%rd248, %rd247, %rd4;
	add.s64 	%rd27, %rd248, %rd199;
	ld.global.f32 	%f16, [%rd20+2048];
	setp.lt.f32 	%p112, %f186, %f16;
	mov.u64 	%rd265, %rd264;
	mov.f32 	%f187, %f186;
	@%p112 bra 	$L__BB16_21;
	setp.lt.f32 	%p113, %f16, %f186;
	mov.u64 	%rd265, %rd27;
	mov.f32 	%f187, %f16;
	@%p113 bra 	$L__BB16_21;
	setp.lt.s64 	%p114, %rd264, %rd27;
	min.s64 	%rd265, %rd264, %rd27;
	selp.f32 	%f187, %f186, %f16, %p114;
$L__BB16_21:
	add.s32 	%r169, %r15, 256;
	cvt.s64.s32 	%rd249, %r169;
	add.s64 	%rd250, %rd249, %rd4;
	add.s64 	%rd30, %rd250, %rd199;
	ld.global.f32 	%f19, [%rd20+3072];
	setp.lt.f32 	%p115, %f187, %f19;
	mov.u64 	%rd266, %rd265;
	mov.f32 	%f188, %f187;
	@%p115 bra 	$L__BB16_24;
	setp.lt.f32 	%p116, %f19, %f187;
	mov.u64 	%rd266, %rd30;
	mov.f32 	%f188, %f19;
	@%p116 bra 	$L__BB16_24;
	setp.lt.s64 	%p117, %rd265, %rd30;
	min.s64 	%rd266, %rd265, %rd30;
	selp.f32 	%f188, %f187, %f19, %p117;
$L__BB16_24:
	add.s32 	%r394, %r15, 1024;
	add.s32 	%r170, %r15, 512;
	setp.lt.s32 	%p118, %r170, %r3;
	@%p118 bra 	$L__BB16_12;
$L__BB16_25:
	setp.lt.s32 	%p119, %r3, 256;
	@%p119 bra 	$L__BB16_65;
	// begin inline asm
	mov.u32 %r284, %laneid;
	// end inline asm
	mov.b32 	%r286, %f188;
	mov.b32 	%r302, 1;
	mov.b32 	%r303, 31;
	mov.b32 	%r304, -1;
	// begin inline asm
	shfl.sync.down.b32 %r285, %r286, %r302, %r303, %r304;
	// end inline asm
	mov.b32 	%f23, %r285;
	// begin inline asm
	shfl.sync.down.b32 %r290, %r291, %r302, %r303, %r304;
	// end inline asm
	mov.b64 	{%r296, %r301}, %rd266;
	// begin inline asm
	shfl.sync.down.b32 %r295, %r296, %r302, %r303, %r304;
	// end inline asm
	// begin inline asm
	shfl.sync.down.b32 %r300, %r301, %r302, %r303, %r304;
	// end inline asm
	mov.b64 	%rd34, {%r295, %r300};
	setp.gt.s32 	%p176, %r284, 30;
	setp.lt.f32 	%p177, %f188, %f23;
	or.pred  	%p178, %p176, %p177;
	mov.u64 	%rd268, %rd266;
	mov.f32 	%f190, %f188;
	@%p178 bra 	$L__BB16_29;
	setp.gt.f32 	%p179, %f188, %f23;
	mov.u64 	%rd268, %rd34;
	mov.f32 	%f190, %f23;
	@%p179 bra 	$L__BB16_29;
	setp.lt.s64 	%p180, %rd266, %rd34;
	min.s64 	%rd268, %rd266, %rd34;
	selp.f32 	%f190, %f188, %f23, %p180;
$L__BB16_29:
	mov.b32 	%r306, %f190;
	mov.b32 	%r322, 2;
	mov.b32 	%r323, 31;
	mov.b32 	%r324, -1;
	// begin inline asm
	shfl.sync.down.b32 %r305, %r306, %r322, %r323, %r324;
	// end inline asm
	mov.b32 	%f26, %r305;
	// begin inline asm
	shfl.sync.down.b32 %r310, %r311, %r322, %r323, %r324;
	// end inline asm
	mov.b64 	{%r316, %r321}, %rd268;
	// begin inline asm
	shfl.sync.down.b32 %r315, %r316, %r322, %r323, %r324;
	// end inline asm
	// begin inline asm
	shfl.sync.down.b32 %r320, %r321, %r322, %r323, %r324;
	// end inline asm
	mov.b64 	%rd37, {%r315, %r320};
	setp.gt.s32 	%p181, %r284, 29;
	setp.lt.f32 	%p182, %f190, %f26;
	or.pred  	%p183, %p181, %p182;
	mov.u64 	%rd269, %rd268;
	mov.f32 	%f191, %f190;
	@%p183 bra 	$L__BB16_32;
	setp.gt.f32 	%p184, %f190, %f26;
	mov.u64 	%rd269, %rd37;
	mov.f32 	%f191, %f26;
	@%p184 bra 	$L__BB16_32;
	setp.lt.s64 	%p185, %rd268, %rd37;
	min.s64 	%rd269, %rd268, %rd37;
	selp.f32 	%f191, %f190, %f26, %p185;
$L__BB16_32:
	mov.b32 	%r326, %f191;
	mov.b32 	%r342, 4;
	mov.b32 	%r343, 31;
	mov.b32 	%r344, -1;
	// begin inline asm
	shfl.sync.down.b32 %r325, %r326, %r342, %r343, %r344;
	// end inline asm
	mov.b32 	%f29, %r325;
	// begin inline asm
	shfl.sync.down.b32 %r330, %r331, %r342, %r343, %r344;
	// end inline asm
	mov.b64 	{%r336, %r341}, %rd269;
	// begin inline asm
	shfl.sync.down.b32 %r335, %r336, %r342, %r343, %r344;
	// end inline asm
	// begin inline asm
	shfl.sync.down.b32 %r340, %r341, %r342, %r343, %r344;
	// end inline asm
	mov.b64 	%rd40, {%r335, %r340};
	setp.gt.s32 	%p186, %r284, 27;
	setp.lt.f32 	%p187, %f191, %f29;
	or.pred  	%p188, %p186, %p187;
	mov.u64 	%rd270, %rd269;
	mov.f32 	%f192, %f191;
	@%p188 bra 	$L__BB16_35;
	setp.gt.f32 	%p189, %f191, %f29;
	mov.u64 	%rd270, %rd40;
	mov.f32 	%f192, %f29;
	@%p189 bra 	$L__BB16_35;
	setp.lt.s64 	%p190, %rd269, %rd40;
	min.s64 	%rd270, %rd269, %rd40;
	selp.f32 	%f192, %f191, %f29, %p190;
$L__BB16_35:
	mov.b32 	%r346, %f192;
	mov.b32 	%r362, 8;
	mov.b32 	%r363, 31;
	mov.b32 	%r364, -1;
	// begin inline asm
	shfl.sync.down.b32 %r345, %r346, %r362, %r363, %r364;
	// end inline asm
	mov.b32 	%f32, %r345;
	// begin inline asm
	shfl.sync.down.b32 %r350, %r351, %r362, %r363, %r364;
	// end inline asm
	mov.b64 	{%r356, %r361}, %rd270;
	// begin inline asm
	shfl.sync.down.b32 %r355, %r356, %r362, %r363, %r364;
	// end inline asm
	// begin inline asm
	shfl.sync.down.b32 %r360, %r361, %r362, %r363, %r364;
	// end inline asm
	mov.b64 	%rd43, {%r355, %r360};
	setp.gt.s32 	%p191, %r284, 23;
	setp.lt.f32 	%p192, %f192, %f32;
	or.pred  	%p193, %p191, %p192;
	mov.u64 	%rd271, %rd270;
	mov.f32 	%f193, %f192;
	@%p193 bra 	$L__BB16_38;
	setp.gt.f32 	%p194, %f192, %f32;
	mov.u64 	%rd271, %rd43;
	mov.f32 	%f193, %f32;
	@%p194 bra 	$L__BB16_38;
	setp.lt.s64 	%p195, %rd270, %rd43;
	min.s64 	%rd271, %rd270, %rd43;
	selp.f32 	%f193, %f192, %f32, %p195;
$L__BB16_38:
	mov.b32 	%r366, %f193;
	mov.b32 	%r382, 16;
	mov.b32 	%r383, 31;
	mov.b32 	%r384, -1;
	// begin inline asm
	shfl.sync.down.b32 %r365, %r366, %r382, %r383, %r384;
	// end inline asm
	mov.b32 	%f35, %r365;
	// begin inline asm
	shfl.sync.down.b32 %r370, %r371, %r382, %r383, %r384;
	// end inline asm
	mov.b64 	{%r376, %r381}, %rd271;
	// begin inline asm
	shfl.sync.down.b32 %r375, %r376, %r382, %r383, %r384;
	// end inline asm
	// begin inline asm
	shfl.sync.down.b32 %r380, %r381, %r382, %r383, %r384;
	// end inline asm
	mov.b64 	%rd46, {%r375, %r380};
	setp.gt.s32 	%p196, %r284, 15;
	setp.lt.f32 	%p197, %f193, %f35;
	or.pred  	%p198, %p196, %p197;
	mov.u64 	%rd324, %rd271;
	mov.f32 	%f242, %f193;
	@%p198 bra 	$L__BB16_41;
	setp.gt.f32 	%p199, %f193, %f35;
	mov.u64 	%rd324, %rd46;
	mov.f32 	%f242, %f35;
	@%p199 bra 	$L__BB16_41;
	setp.lt.s64 	%p200, %rd271, %rd46;
	min.s64 	%rd324, %rd271, %rd46;
	selp.f32 	%f242, %f193, %f35, %p200;
$L__BB16_41:
	setp.ne.s32 	%p201, %r284, 0;
	@%p201 bra 	$L__BB16_43;
	shr.u32 	%r385, %r4, 1;
	and.b32  	%r386, %r385, 496;
	mov.u32 	%r387, _ZN6thrust24THRUST_300001_SM_1000_NS8cuda_cub4core6detail5shmemE;
	add.s32 	%r388, %r387, %r386;
	st.shared.f32 	[%r388+8], %f242;
	st.shared.u64 	[%r388+16], %rd324;
$L__BB16_43:
	bar.sync 	0;
	setp.ne.s32 	%p202, %r4, 0;
	@%p202 bra 	$L__BB16_201;
	ld.shared.f32 	%f38, [_ZN6thrust24THRUST_300001_SM_1000_NS8cuda_cub4core6detail5shmemE+24];
	ld.shared.u64 	%rd49, [_ZN6thrust24THRUST_300001_SM_1000_NS8cuda_cub4core6detail5shmemE+32];
	setp.lt.f32 	%p203, %f242, %f38;
	mov.u64 	%rd273, %rd324;
	mov.f32 	%f195, %f242;
	@%p203 bra 	$L__BB16_47;
	setp.lt.f32 	%p204, %f38, %f242;
	mov.u64 	%rd273, %rd49;
	mov.f32 	%f195, %f38;
	@%p204 bra 	$L__BB16_47;
	setp.lt.s64 	%p205, %rd324, %rd49;
	min.s64 	%rd273, %rd324, %rd49;
	selp.f32 	%f195, %f242, %f38, %p205;
$L__BB16_47:
	ld.shared.f32 	%f41, [_ZN6thrust24THRUST_300001_SM_1000_NS8cuda_cub4core6detail5shmemE+40];
	ld.shared.u64 	%rd52, [_ZN6thrust24THRUST_300001_SM_1000_NS8cuda_cub4core6detail5shmemE+48];
	setp.lt.f32 	%p206, %f195, %f41;
	mov.u64 	%rd274, %rd273;
	mov.f32 	%f196, %f195;
	@%p206 bra 	$L__BB16_50;
	setp.lt.f32 	%p207, %f41, %f195;
	mov.u64 	%rd274, %rd52;
	mov.f32 	%f196, %f41;
	@%p207 bra 	$L__BB16_50;
	setp.lt.s64 	%p208, %rd273, %rd52;
	min.s64 	%rd274, %rd273, %rd52;
	selp.f32 	%f196, %f195, %f41, %p208;
$L__BB16_50:
	ld.shared.f32 	%f44, [_ZN6thrust24THRUST_300001_SM_1000_NS8cuda_cub4core6detail5shmemE+56];
	ld.shared.u64 	%rd55, [_ZN6thrust24THRUST_300001_SM_1000_NS8cuda_cub4core6detail5shmemE+64];
	setp.lt.f32 	%p209, %f196, %f44;
	mov.u64 	%rd275, %rd274;
	mov.f32 	%f197, %f196;
	@%p209 bra 	$L__BB16_53;
	setp.lt.f32 	%p210, %f44, %f196;
	mov.u64 	%rd275, %rd55;
	mov.f32 	%f197, %f44;
	@%p210 bra 	$L__BB16_53;
	setp.lt.s64 	%p211, %rd274, %rd55;
	min.s64 	%rd275, %rd274, %rd55;
	selp.f32 	%f197, %f196, %f44, %p211;
$L__BB16_53:
	ld.shared.f32 	%f47, [_ZN6thrust24THRUST_300001_SM_1000_NS8cuda_cub4core6detail5shmemE+72];
	ld.shared.u64 	%rd58, [_ZN6thrust24THRUST_300001_SM_1000_NS8cuda_cub4core6detail5shmemE+80];
	setp.lt.f32 	%p212, %f197, %f47;
	mov.u64 	%rd276, %rd275;
	mov.f32 	%f198, %f197;
	@%p212 bra 	$L__BB16_56;
	setp.lt.f32 	%p213, %f47, %f197;
	mov.u64 	%rd276, %rd58;
	mov.f32 	%f198, %f47;
	@%p213 bra 	$L__BB16_56;
	setp.lt.s64 	%p214, %rd275, %rd58;
	min.s64 	%rd276, %rd275, %rd58;
	selp.f32 	%f198, %f197, %f47, %p214;
$L__BB16_56:
	ld.shared.f32 	%f50, [_ZN6thrust24THRUST_300001_SM_1000_NS8cuda_cub4core6detail5shmemE+88];
	ld.shared.u64 	%rd61, [_ZN6thrust24THRUST_300001_SM_1000_NS8cuda_cub4core6detail5shmemE+96];
	setp.lt.f32 	%p215, %f198, %f50;
	mov.u64 	%rd277, %rd276;
	mov.f32 	%f199, %f198;
	@%p215 bra 	$L__BB16_59;
	setp.lt.f32 	%p216, %f50, %f198;
	mov.u64 	%rd277, %rd61;
	mov.f32 	%f199, %f50;
	@%p216 bra 	$L__BB16_59;
	setp.lt.s64 	%p217, %rd276, %rd61;
	min.s64 	%rd277, %rd276, %rd61;
	selp.f32 	%f199, %f198, %f50, %p217;
$L__BB16_59:
	ld.shared.f32 	%f53, [_ZN6thrust24THRUST_300001_SM_1000_NS8cuda_cub4core6detail5shmemE+104];
	ld.shared.u64 	%rd64, [_ZN6thrust24THRUST_300001_SM_1000_NS8cuda_cub4core6detail5shmemE+112];
	setp.lt.f32 	%p218, %f199, %f53;
	mov.u64 	%rd278, %rd277;
	mov.f32 	%f200, %f199;
	@%p218 bra 	$L__BB16_62;
	setp.lt.f32 	%p219, %f53, %f199;
	mov.u64 	%rd278, %rd64;
	mov.f32 	%f200, %f53;
	@%p219 bra 	$L__BB16_62;
	setp.lt.s64 	%p220, %rd277, %rd64;
	min.s64 	%rd278, %rd277, %rd64;
	selp.f32 	%f200, %f199, %f53, %p220;
$L__BB16_62:
	ld.shared.f32 	%f56, [_ZN6thrust24THRUST_300001_SM_1000_NS8cuda_cub4core6detail5shmemE+120];
	ld.shared.u64 	%rd67, [_ZN6thrust24THRUST_300001_SM_1000_NS8cuda_cub4core6detail5shmemE+128];
	setp.lt.f32 	%p221, %f200, %f56;
	mov.f32 	%f242, %f200;
	mov.u64 	%rd324, %rd278;
	@%p221 bra 	$L__BB16_201;
	setp.lt.f32 	%p222, %f56, %f200;
	mov.f32 	%f242, %f56;
	mov.u64 	%rd324, %rd67;
	@%p222 bra 	$L__BB16_201;
	setp.lt.s64 	%p223, %rd278, %rd67;
	min.s64 	%rd324, %rd278, %rd67;
	selp.f32 	%f242, %f200, %f56, %p223;
	bra.uni 	$L__BB16_201;
$L__BB16_65:
	// begin inline asm
	mov.u32 %r171, %laneid;
	// end inline asm
	and.b32  	%r192, %r4, 992;
	add.s32 	%r193, %r192, 32;
	setp.gt.s32 	%p120, %r193, %r3;
	not.b32 	%r194, %r192;
	add.s32 	%r195, %r3, %r194;
	selp.b32 	%r190, %r195, 31, %p120;
	mov.b32 	%r173, %f188;
	mov.b32 	%r189, 1;
	mov.b32 	%r191, -1;
	// begin inline asm
	shfl.sync.down.b32 %r172, %r173, %r189, %r190, %r191;
	// end inline asm
	mov.b32 	%f58, %r172;
	// begin inline asm
	shfl.sync.down.b32 %r177, %r178, %r189, %r190, %r191;
	// end inline asm
	mov.b64 	{%r183, %r188}, %rd266;
	// begin inline asm
	shfl.sync.down.b32 %r182, %r183, %r189, %r190, %r191;
	// end inline asm
	// begin inline asm
	shfl.sync.down.b32 %r187, %r188, %r189, %r190, %r191;
	// end inline asm
	mov.b64 	%rd69, {%r182, %r187};
	setp.ge.s32 	%p121, %r171, %r190;
	setp.lt.f32 	%p122, %f188, %f58;
	or.pred  	%p123, %p121, %p122;
	mov.u64 	%rd279, %rd266;
	mov.f32 	%f201, %f188;
	@%p123 bra 	$L__BB16_68;
	setp.gt.f32 	%p124, %f188, %f58;
	mov.u64 	%rd279, %rd69;
	mov.f32 	%f201, %f58;
	@%p124 bra 	$L__BB16_68;
	setp.lt.s64 	%p125, %rd266, %rd69;
	min.s64 	%rd279, %rd266, %rd69;
	selp.f32 	%f201, %f188, %f58, %p125;
$L__BB16_68:
	mov.b32 	%r197, %f201;
	mov.b32 	%r213, 2;
	mov.b32 	%r215, -1;
	// begin inline asm
	shfl.sync.down.b32 %r196, %r197, %r213, %r190, %r215;
	// end inline asm
	mov.b32 	%f61, %r196;
	// begin inline asm
	shfl.sync.down.b32 %r201, %r202, %r213, %r190, %r215;
	// end inline asm
	mov.b64 	{%r207, %r212}, %rd279;
	// begin inline asm
	shfl.sync.down.b32 %r206, %r207, %r213, %r190, %r215;
	// end inline asm
	// begin inline asm
	shfl.sync.down.b32 %r211, %r212, %r213, %r190, %r215;
	// end inline asm
	mov.b64 	%rd72, {%r206, %r211};
	add.s32 	%r216, %r171, 2;
	setp.gt.s32 	%p126, %r216, %r190;
	setp.lt.f32 	%p127, %f201, %f61;
	or.pred  	%p128, %p126, %p127;
	mov.f32 	%f202, %f201;
	mov.u64 	%rd280, %rd279;
	@%p128 bra 	$L__BB16_71;
	setp.gt.f32 	%p129, %f201, %f61;
	mov.f32 	%f202, %f61;
	mov.u64 	%rd280, %rd72;
	@%p129 bra 	$L__BB16_71;
	setp.lt.s64 	%p130, %rd279, %rd72;
	selp.f32 	%f202, %f201, %f61, %p130;
	min.s64 	%rd280, %rd279, %rd72;
$L__BB16_71:
	mov.b32 	%r218, %f202;
	mov.b32 	%r234, 4;
	mov.b32 	%r236, -1;
	// begin inline asm
	shfl.sync.down.b32 %r217, %r218, %r234, %r190, %r236;
	// end inline asm
	mov.b32 	%f64, %r217;
	// begin inline asm
	shfl.sync.down.b32 %r222, %r223, %r234, %r190, %r236;
	// end inline asm
	mov.b64 	{%r228, %r233}, %rd280;
	// begin inline asm
	shfl.sync.down.b32 %r227, %r228, %r234, %r190, %r236;
	// end inline asm
	// begin inline asm
	shfl.sync.down.b32 %r232, %r233, %r234, %r190, %r236;
	// end inline asm
	mov.b64 	%rd75, {%r227, %r232};
	add.s32 	%r237, %r171, 4;
	setp.gt.s32 	%p131, %r237, %r190;
	setp.lt.f32 	%p132, %f202, %f64;
	or.pred  	%p133, %p131, %p132;
	mov.f32 	%f203, %f202;
	mov.u64 	%rd281, %rd280;
	@%p133 bra 	$L__BB16_74;
	setp.gt.f32 	%p134, %f202, %f64;
	mov.f32 	%f203, %f64;
	mov.u64 	%rd281, %rd75;
	@%p134 bra 	$L__BB16_74;
	setp.lt.s64 	%p135, %rd280, %rd75;
	selp.f32 	%f203, %f202, %f64, %p135;
	min.s64 	%rd281, %rd280, %rd75;
$L__BB16_74:
	mov.b32 	%r239, %f203;
	mov.b32 	%r255, 8;
	mov.b32 	%r257, -1;
	// begin inline asm
	shfl.sync.down.b32 %r238, %r239, %r255, %r190, %r257;
	// end inline asm
	mov.b32 	%f67, %r238;
	// begin inline asm
	shfl.sync.down.b32 %r243, %r244, %r255, %r190, %r257;
	// end inline asm
	mov.b64 	{%r249, %r254}, %rd281;
	// begin inline asm
	shfl.sync.down.b32 %r248, %r249, %r255, %r190, %r257;
	// end inline asm
	// begin inline asm
	shfl.sync.down.b32 %r253, %r254, %r255, %r190, %r257;
	// end inline asm
	mov.b64 	%rd78, {%r248, %r253};
	add.s32 	%r258, %r171, 8;
	setp.gt.s32 	%p136, %r258, %r190;
	setp.lt.f32 	%p137, %f203, %f67;
	or.pred  	%p138, %p136, %p137;
	mov.f32 	%f204, %f203;
	mov.u64 	%rd282, %rd281;
	@%p138 bra 	$L__BB16_77;
	setp.gt.f32 	%p139, %f203, %f67;
	mov.f32 	%f204, %f67;
	mov.u64 	%rd282, %rd78;
	@%p139 bra 	$L__BB16_77;
	setp.lt.s64 	%p140, %rd281, %rd78;
	selp.f32 	%f204, %f203, %f67, %p140;
	min.s64 	%rd282, %rd281, %rd78;
$L__BB16_77:
	mov.b32 	%r260, %f204;
	mov.b32 	%r276, 16;
	mov.b32 	%r278, -1;
	// begin inline asm
	shfl.sync.down.b32 %r259, %r260, %r276, %r190, %r278;
	// end inline asm
	mov.b32 	%f70, %r259;
	// begin inline asm
	shfl.sync.down.b32 %r264, %r265, %r276, %r190, %r278;
	// end inline asm
	mov.b64 	{%r270, %r275}, %rd282;
	// begin inline asm
	shfl.sync.down.b32 %r269, %r270, %r276, %r190, %r278;
	// end inline asm
	// begin inline asm
	shfl.sync.down.b32 %r274, %r275, %r276, %r190, %r278;
	// end inline asm
	mov.b64 	%rd81, {%r269, %r274};
	add.s32 	%r279, %r171, 16;
	setp.gt.s32 	%p141, %r279, %r190;
	setp.lt.f32 	%p142, %f204, %f70;
	or.pred  	%p143, %p141, %p142;
	mov.f32 	%f242, %f204;
	mov.u64 	%rd324, %rd282;
	@%p143 bra 	$L__BB16_80;
	setp.gt.f32 	%p144, %f204, %f70;
	mov.f32 	%f242, %f70;
	mov.u64 	%rd324, %rd81;
	@%p144 bra 	$L__BB16_80;
	setp.lt.s64 	%p145, %rd282, %rd81;
	selp.f32 	%f242, %f204, %f70, %p145;
	min.s64 	%rd324, %rd282, %rd81;
$L__BB16_80:
	setp.ne.s32 	%p146, %r171, 0;
	@%p146 bra 	$L__BB16_82;
	shr.u32 	%r280, %r4, 1;
	and.b32  	%r281, %r280, 496;
	mov.u32 	%r282, _ZN6thrust24THRUST_300001_SM_1000_NS8cuda_cub4core6detail5shmemE;
	add.s32 	%r283, %r282, %r281;
	st.shared.f32 	[%r283+8], %f242;
	st.shared.u64 	[%r283+16], %rd324;
$L__BB16_82:
	bar.sync 	0;
	setp.ne.s32 	%p147, %r4, 0;
	@%p147 bra 	$L__BB16_201;
	setp.lt.s32 	%p148, %r3, 33;
	mov.f32 	%f206, %f242;
	mov.u64 	%rd284, %rd324;
	@%p148 bra 	$L__BB16_87;
	ld.shared.f32 	%f73, [_ZN6thrust24THRUST_300001_SM_1000_NS8cuda_cub4core6detail5shmemE+24];
	ld.shared.u64 	%rd84, [_ZN6thrust24THRUST_300001_SM_1000_NS8cuda_cub4core6detail5shmemE+32];
	setp.lt.f32 	%p149, %f242, %f73;
	mov.f32 	%f206, %f242;
	mov.u64 	%rd284, %rd324;
	@%p149 bra 	$L__BB16_87;
	setp.lt.f32 	%p150, %f73, %f242;
	mov.f32 	%f206, %f73;
	mov.u64 	%rd284, %rd84;
	@%p150 bra 	$L__BB16_87;
	setp.lt.s64 	%p151, %rd324, %rd84;
	selp.f32 	%f206, %f242, %f73, %p151;
	min.s64 	%rd284, %rd324, %rd84;
$L__BB16_87:
	setp.lt.s32 	%p152, %r3, 65;
	mov.f32 	%f207, %f206;
	mov.u64 	%rd285, %rd284;
	@%p152 bra 	$L__BB16_91;
	ld.shared.f32 	%f76, [_ZN6thrust24THRUST_300001_SM_1000_NS8cuda_cub4core6detail5shmemE+40];
	ld.shared.u64 	%rd87, [_ZN6thrust24THRUST_300001_SM_1000_NS8cuda_cub4core6detail5shmemE+48];
	setp.lt.f32 	%p153, %f206, %f76;
	mov.f32 	%f207, %f206;
	mov.u64 	%rd285, %rd284;
	@%p153 bra 	$L__BB16_91;
	setp.lt.f32 	%p154, %f76, %f206;
	mov.f32 	%f207, %f76;
	mov.u64 	%rd285, %rd87;
	@%p154 bra 	$L__BB16_91;
	setp.lt.s64 	%p155, %rd284, %rd87;
	selp.f32 	%f207, %f206, %f76, %p155;
	min.s64 	%rd285, %rd284, %rd87;
$L__BB16_91:
	setp.lt.s32 	%p156, %r3, 97;
	mov.f32 	%f208, %f207;
	mov.u64 	%rd286, %rd285;
	@%p156 bra 	$L__BB16_95;
	ld.shared.f32 	%f79, [_ZN6thrust24THRUST_300001_SM_1000_NS8cuda_cub4core6detail5shmemE+56];
	ld.shared.u64 	%rd90, [_ZN6thrust24THRUST_300001_SM_1000_NS8cuda_cub4core6detail5shmemE+64];
	setp.lt.f32 	%p157, %f207, %f79;
	mov.f32 	%f208, %f207;
	mov.u64 	%rd286, %rd285;
	@%p157 bra 	$L__BB16_95;
	setp.lt.f32 	%p158, %f79, %f207;
	mov.f32 	%f208, %f79;
	mov.u64 	%rd286, %rd90;
	@%p158 bra 	$L__BB16_95;
	setp.lt.s64 	%p159, %rd285, %rd90;
	selp.f32 	%f208, %f207, %f79, %p159;
	min.s64 	%rd286, %rd285, %rd90;
$L__BB16_95:
	setp.lt.s32 	%p160, %r3, 129;
	mov.f32 	%f209, %f208;
	mov.u64 	%rd287, %rd286;
	@%p160 bra 	$L__BB16_99;
	ld.shared.f32 	%f82, [_ZN6thrust24THRUST_300001_SM_1000_NS8cuda_cub4core6detail5shmemE+72];
	ld.shared.u64 	%rd93, [_ZN6thrust24THRUST_300001_SM_1000_NS8cuda_cub4core6detail5shmemE+80];
	setp.lt.f32 	%p161, %f208, %f82;
	mov.f32 	%f209, %f208;
	mov.u64 	%rd287, %rd286;
	@%p161 bra 	$L__BB16_99;
	setp.lt.f32 	%p162, %f82, %f208;
	mov.f32 	%f209, %f82;
	mov.u64 	%rd287, %rd93;
	@%p162 bra 	$L__BB16_99;
	setp.lt.s64 	%p163, %rd286, %rd93;
	selp.f32 	%f209, %f208, %f82, %p163;
	min.s64 	%rd287, %rd286, %rd93;
$L__BB16_99:
	setp.lt.s32 	%p164, %r3, 161;
	mov.f32 	%f210, %f209;
	mov.u64 	%rd288, %rd287;
	@%p164 bra 	$L__BB16_103;
	ld.shared.f32 	%f85, [_ZN6thrust24THRUST_300001_SM_1000_NS8cuda_cub4core6detail5shmemE+88];
	ld.shared.u64 	%rd96, [_ZN6thrust24THRUST_300001_SM_1000_NS8cuda_cub4core6detail5shmemE+96];
	setp.lt.f32 	%p165, %f209, %f85;
	mov.f32 	%f210, %f209;
	mov.u64 	%rd288, %rd287;
	@%p165 bra 	$L__BB16_103;
	setp.lt.f32 	%p166, %f85, %f209;
	mov.f32 	%f210, %f85;
	mov.u64 	%rd288, %rd96;
	@%p166 bra 	$L__BB16_103;
	setp.lt.s64 	%p167, %rd287, %rd96;
	selp.f32 	%f210, %f209, %f85, %p167;
	min.s64 	%rd288, %rd287, %rd96;
$L__BB16_103:
	setp.lt.s32 	%p168, %r3, 193;
	mov.f32 	%f211, %f210;
	mov.u64 	%rd289, %rd288;
	@%p168 bra 	$L__BB16_107;
	ld.shared.f32 	%f88, [_ZN6thrust24THRUST_300001_SM_1000_NS8cuda_cub4core6detail5shmemE+104];
	ld.shared.u64 	%rd99, [_ZN6thrust24THRUST_300001_SM_1000_NS8cuda_cub4core6detail5shmemE+112];
	setp.lt.f32 	%p169, %f210, %f88;
	mov.f32 	%f211, %f210;
	mov.u64 	%rd289, %rd288;
	@%p169 bra 	$L__BB16_107;
	setp.lt.f32 	%p170, %f88, %f210;
	mov.f32 	%f211, %f88;
	mov.u64 	%rd289, %rd99;
	@%p170 bra 	$L__BB16_107;
	setp.lt.s64 	%p171, %rd288, %rd99;
	selp.f32 	%f211, %f210, %f88, %p171;
	min.s64 	%rd289, %rd288, %rd99;
$L__BB16_107:
	setp.lt.s32 	%p172, %r3, 225;
	mov.f32 	%f242, %f211;
	mov.u64 	%rd324, %rd289;
	@%p172 bra 	$L__BB16_201;
	ld.shared.f32 	%f91, [_ZN6thrust24THRUST_300001_SM_1000_NS8cuda_cub4core6detail5shmemE+120];
	ld.shared.u64 	%rd102, [_ZN6thrust24THRUST_300001_SM_1000_NS8cuda_cub4core6detail5shmemE+128];
	setp.lt.f32 	%p173, %f211, %f91;
	mov.f32 	%f242, %f211;
	mov.u64 	%rd324, %rd289;
	@%p173 bra 	$L__BB16_201;
	setp.lt.f32 	%p174, %f91, %f211;
	mov.f32 	%f242, %f91;
	mov.u64 	%rd324, %rd102;
	@%p174 bra 	$L__BB16_201;
	setp.lt.s64 	%p175, %rd289, %rd102;
	selp.f32 	%f242, %f211, %f91, %p175;
	min.s64 	%rd324, %rd289, %rd102;
	bra.uni 	$L__BB16_201;
$L__BB16_111:
	mov.u32 	%r20, %tid.x;
	add.s64 	%rd104, %rd199, %rd4;
	cvt.u64.u32 	%rd105, %r20;
	add.s64 	%rd204, %rd105, %rd4;
	cvta.to.global.u64 	%rd205, %rd198;
	shl.b64 	%rd206, %rd204, 2;
	add.s64 	%rd207, %rd205, %rd206;
	ld.global.f32 	%f172, [%rd207];
	add.s32 	%r36, %r20, 256;
	cvt.u64.u32 	%rd208, %r36;
	ld.global.f32 	%f173, [%rd207+1024];
	add.s32 	%r37, %r20, 512;
	cvt.u64.u32 	%rd209, %r37;
	ld.global.f32 	%f174, [%rd207+2048];
	ld.global.f32 	%f93, [%rd207+3072];
	or.b32  	%r38, %r20, 1024;
	cvt.u64.u32 	%rd106, %r38;
	add.s64 	%rd107, %rd104, %rd106;
	ld.global.f32 	%f94, [%rd207+4096];
	setp.lt.f32 	%p2, %f173, %f172;
	selp.f32 	%f175, %f173, %f172, %p2;
	selp.b64 	%rd210, %rd208, %rd105, %p2;
	setp.lt.f32 	%p3, %f174, %f175;
	selp.f32 	%f95, %f174, %f175, %p3;
	selp.b64 	%rd108, %rd209, %rd210, %p3;
	setp.lt.f32 	%p4, %f95, %f93;
	mov.f32 	%f212, %f95;
	mov.u64 	%rd290, %rd108;
	@%p4 bra 	$L__BB16_114;
	add.s32 	%r39, %r20, 768;
	cvt.u64.u32 	%rd290, %r39;
	setp.lt.f32 	%p5, %f93, %f95;
	mov.f32 	%f212, %f93;
	@%p5 bra 	$L__BB16_114;
	mov.f32 	%f212, %f95;
	mov.u64 	%rd290, %rd108;
$L__BB16_114:
	add.s64 	%rd111, %rd104, %rd290;
	setp.lt.f32 	%p6, %f212, %f94;
	mov.f32 	%f230, %f212;
	mov.u64 	%rd312, %rd111;
	@%p6 bra 	$L__BB16_117;
	setp.lt.f32 	%p7, %f94, %f212;
	mov.f32 	%f230, %f94;
	mov.u64 	%rd312, %rd107;
	@%p7 bra 	$L__BB16_117;
	setp.lt.s64 	%p8, %rd290, %rd106;
	selp.f32 	%f230, %f212, %f94, %p8;
	selp.b64 	%rd312, %rd111, %rd107, %p8;
$L__BB16_117:
	setp.le.u64 	%p9, %rd201, %rd5;
	@%p9 bra 	$L__BB16_162;
	setp.ne.s32 	%p10, %r20, 0;
	@%p10 bra 	$L__BB16_120;
	atom.global.add.u64 	%rd211, [%rd1+8], 1280;
	add.s64 	%rd212, %rd211, %rd5;
	st.shared.u64 	[_ZN6thrust24THRUST_300001_SM_1000_NS8cuda_cub4core6detail5shmemE+152], %rd212;
$L__BB16_120:
	bar.sync 	0;
	ld.shared.u64 	%rd300, [_ZN6thrust24THRUST_300001_SM_1000_NS8cuda_cub4core6detail5shmemE+152];
	add.s64 	%rd213, %rd300, 1280;
	setp.gt.s64 	%p11, %rd213, %rd201;
	@%p11 bra 	$L__BB16_139;
$L__BB16_121:
	add.s64 	%rd214, %rd300, %rd105;
	cvta.to.global.u64 	%rd215, %rd198;
	shl.b64 	%rd216, %rd214, 2;
	add.s64 	%rd217, %rd215, %rd216;
	add.s64 	%rd117, %rd214, %rd199;
	ld.global.f32 	%f100, [%rd217];
	add.s64 	%rd118, %rd117, 256;
	ld.global.f32 	%f101, [%rd217+1024];
	add.s64 	%rd119, %rd117, 512;
	ld.global.f32 	%f102, [%rd217+2048];
	add.s64 	%rd120, %rd117, 768;
	ld.global.f32 	%f103, [%rd217+3072];
	add.s64 	%rd121, %rd117, 1024;
	ld.global.f32 	%f104, [%rd217+4096];
	setp.lt.f32 	%p12, %f230, %f100;
	mov.f32 	%f215, %f230;
	mov.u64 	%rd294, %rd312;
	@%p12 bra 	$L__BB16_124;
	setp.lt.f32 	%p13, %f100, %f230;
	mov.f32 	%f215, %f100;
	mov.u64 	%rd294, %rd117;
	@%p13 bra 	$L__BB16_124;
	setp.lt.s64 	%p14, %rd312, %rd117;
	selp.f32 	%f215, %f230, %f100, %p14;
	min.s64 	%rd294, %rd312, %rd117;
$L__BB16_124:
	setp.lt.f32 	%p15, %f215, %f101;
	mov.f32 	%f216, %f215;
	mov.u64 	%rd295, %rd294;
	@%p15 bra 	$L__BB16_127;
	setp.lt.f32 	%p16, %f101, %f215;
	mov.f32 	%f216, %f101;
	mov.u64 	%rd295, %rd118;
	@%p16 bra 	$L__BB16_127;
	setp.lt.s64 	%p17, %rd294, %rd118;
	selp.f32 	%f216, %f215, %f101, %p17;
	min.s64 	%rd295, %rd294, %rd118;
$L__BB16_127:
	setp.lt.f32 	%p18, %f216, %f102;
	mov.f32 	%f217, %f216;
	mov.u64 	%rd296, %rd295;
	@%p18 bra 	$L__BB16_130;
	setp.lt.f32 	%p19, %f102, %f216;
	mov.f32 	%f217, %f102;
	mov.u64 	%rd296, %rd119;
	@%p19 bra 	$L__BB16_130;
	setp.lt.s64 	%p20, %rd295, %rd119;
	selp.f32 	%f217, %f216, %f102, %p20;
	min.s64 	%rd296, %rd295, %rd119;
$L__BB16_130:
	setp.lt.f32 	%p21, %f217, %f103;
	mov.f32 	%f218, %f217;
	mov.u64 	%rd297, %rd296;
	@%p21 bra 	$L__BB16_133;
	setp.lt.f32 	%p22, %f103, %f217;
	mov.f32 	%f218, %f103;
	mov.u64 	%rd297, %rd120;
	@%p22 bra 	$L__BB16_133;
	setp.lt.s64 	%p23, %rd296, %rd120;
	selp.f32 	%f218, %f217, %f103, %p23;
	min.s64 	%rd297, %rd296, %rd120;
$L__BB16_133:
	setp.lt.f32 	%p24, %f218, %f104;
	mov.f32 	%f230, %f218;
	mov.u64 	%rd312, %rd297;
	@%p24 bra 	$L__BB16_136;
	setp.lt.f32 	%p25, %f104, %f218;
	mov.f32 	%f230, %f104;
	mov.u64 	%rd312, %rd121;
	@%p25 bra 	$L__BB16_136;
	setp.lt.s64 	%p26, %rd297, %rd121;
	selp.f32 	%f230, %f218, %f104, %p26;
	min.s64 	%rd312, %rd297, %rd121;
$L__BB16_136:
	setp.ne.s32 	%p27, %r20, 0;
	bar.sync 	0;
	@%p27 bra 	$L__BB16_138;
	atom.global.add.u64 	%rd218, [%rd1+8], 1280;
	add.s64 	%rd219, %rd218, %rd5;
	st.shared.u64 	[_ZN6thrust24THRUST_300001_SM_1000_NS8cuda_cub4core6detail5shmemE+152], %rd219;
$L__BB16_138:
	bar.sync 	0;
	ld.shared.u64 	%rd300, [_ZN6thrust24THRUST_300001_SM_1000_NS8cuda_cub4core6detail5shmemE+152];
	add.s64 	%rd220, %rd300, 1280;
	setp.le.s64 	%p28, %rd220, %rd201;
	@%p28 bra 	$L__BB16_121;
$L__BB16_139:
	setp.le.s64 	%p29, %rd201, %rd300;
	@%p29 bra 	$L__BB16_162;
	cvt.u32.u64 	%r40, %rd300;
	cvt.u32.u64 	%r41, %rd201;
	sub.s32 	%r21, %r41, %r40;
	setp.ge.s32 	%p30, %r20, %r21;
	@%p30 bra 	$L__BB16_162;
	cvta.to.global.u64 	%rd135, %rd198;
	not.b32 	%r43, %r20;
	add.s32 	%r44, %r43, %r41;
	sub.s32 	%r22, %r44, %r40;
	and.b32  	%r46, %r22, 768;
	setp.eq.s32 	%p31, %r46, 768;
	mov.u32 	%r397, %r20;
	@%p31 bra 	$L__BB16_147;
	add.s64 	%rd222, %rd300, %rd105;
	add.s64 	%rd302, %rd222, %rd199;
	shl.b64 	%rd223, %rd222, 2;
	add.s64 	%rd301, %rd135, %rd223;
	shr.u32 	%r47, %r22, 8;
	add.s32 	%r48, %r47, 1;
	and.b32  	%r49, %r48, 3;
	neg.s32 	%r395, %r49;
	mov.u32 	%r397, %r20;
$L__BB16_143:
	.pragma "nounroll";
	mov.u64 	%rd140, %rd312;
	mov.f32 	%f116, %f230;
	ld.global.f32 	%f117, [%rd301];
	setp.lt.f32 	%p32, %f116, %f117;
	@%p32 bra 	$L__BB16_146;
	setp.lt.f32 	%p33, %f117, %f116;
	mov.f32 	%f230, %f117;
	mov.u64 	%rd312, %rd302;
	@%p33 bra 	$L__BB16_146;
	setp.lt.s64 	%p34, %rd140, %rd302;
	selp.f32 	%f230, %f116, %f117, %p34;
	min.s64 	%rd312, %rd140, %rd302;
$L__BB16_146:
	add.s32 	%r397, %r397, 256;
	add.s64 	%rd302, %rd302, 256;
	add.s64 	%rd301, %rd301, 1024;
	add.s32 	%r395, %r395, 1;
	setp.ne.s32 	%p35, %r395, 0;
	@%p35 bra 	$L__BB16_143;
$L__BB16_147:
	setp.lt.u32 	%p36, %r22, 768;
	@%p36 bra 	$L__BB16_162;
	add.s32 	%r398, %r397, 512;
$L__BB16_149:
	mov.u32 	%r30, %r398;
	add.s32 	%r50, %r30, -512;
	cvt.u64.u32 	%rd224, %r50;
	add.s64 	%rd225, %rd300, %rd224;
	shl.b64 	%rd226, %rd225, 2;
	add.s64 	%rd148, %rd135, %rd226;
	add.s64 	%rd149, %rd225, %rd199;
	ld.global.f32 	%f123, [%rd148];
	setp.lt.f32 	%p37, %f230, %f123;
	mov.f32 	%f226, %f230;
	mov.u64 	%rd308, %rd312;
	@%p37 bra 	$L__BB16_152;
	setp.lt.f32 	%p38, %f123, %f230;
	mov.f32 	%f226, %f123;
	mov.u64 	%rd308, %rd149;
	@%p38 bra 	$L__BB16_152;
	setp.lt.s64 	%p39, %rd312, %rd149;
	selp.f32 	%f226, %f230, %f123, %p39;
	min.s64 	%rd308, %rd312, %rd149;
$L__BB16_152:
	add.s32 	%r51, %r30, -256;
	cvt.u64.u32 	%rd227, %r51;
	add.s64 	%rd228, %rd300, %rd227;
	add.s64 	%rd152, %rd228, %rd199;
	ld.global.f32 	%f126, [%rd148+1024];
	setp.lt.f32 	%p40, %f226, %f126;
	mov.f32 	%f227, %f226;
	mov.u64 	%rd309, %rd308;
	@%p40 bra 	$L__BB16_155;
	setp.lt.f32 	%p41, %f126, %f226;
	mov.f32 	%f227, %f126;
	mov.u64 	%rd309, %rd152;
	@%p41 bra 	$L__BB16_155;
	setp.lt.s64 	%p42, %rd308, %rd152;
	selp.f32 	%f227, %f226, %f126, %p42;
	min.s64 	%rd309, %rd308, %rd152;
$L__BB16_155:
	cvt.u64.u32 	%rd229, %r30;
	add.s64 	%rd230, %rd300, %rd229;
	add.s64 	%rd155, %rd230, %rd199;
	ld.global.f32 	%f129, [%rd148+2048];
	setp.lt.f32 	%p43, %f227, %f129;
	mov.f32 	%f228, %f227;
	mov.u64 	%rd310, %rd309;
	@%p43 bra 	$L__BB16_158;
	setp.lt.f32 	%p44, %f129, %f227;
	mov.f32 	%f228, %f129;
	mov.u64 	%rd310, %rd155;
	@%p44 bra 	$L__BB16_158;
	setp.lt.s64 	%p45, %rd309, %rd155;
	selp.f32 	%f228, %f227, %f129, %p45;
	min.s64 	%rd310, %rd309, %rd155;
$L__BB16_158:
	add.s32 	%r52, %r30, 256;
	cvt.u64.u32 	%rd231, %r52;
	add.s64 	%rd232, %rd300, %rd231;
	add.s64 	%rd158, %rd232, %rd199;
	ld.global.f32 	%f132, [%rd148+3072];
	setp.lt.f32 	%p46, %f228, %f132;
	mov.f32 	%f230, %f228;
	mov.u64 	%rd312, %rd310;
	@%p46 bra 	$L__BB16_161;
	setp.lt.f32 	%p47, %f132, %f228;
	mov.f32 	%f230, %f132;
	mov.u64 	%rd312, %rd158;
	@%p47 bra 	$L__BB16_161;
	setp.lt.s64 	%p48, %rd310, %rd158;
	selp.f32 	%f230, %f228, %f132, %p48;
	min.s64 	%rd312, %rd310, %rd158;
$L__BB16_161:
	add.s32 	%r398, %r30, 1024;
	add.s32 	%r53, %r30, 512;
	setp.lt.s32 	%p49, %r53, %r21;
	@%p49 bra 	$L__BB16_149;
$L__BB16_162:
	// begin inline asm
	mov.u32 %r54, %laneid;
	// end inline asm
	mov.b32 	%r56, %f230;
	mov.b32 	%r72, 1;
	mov.b32 	%r73, 31;
	mov.b32 	%r74, -1;
	// begin inline asm
	shfl.sync.down.b32 %r55, %r56, %r72, %r73, %r74;
	// end inline asm
	mov.b32 	%f136, %r55;
	// begin inline asm
	shfl.sync.down.b32 %r60, %r61, %r72, %r73, %r74;
	// end inline asm
	mov.b64 	{%r66, %r71}, %rd312;
	// begin inline asm
	shfl.sync.down.b32 %r65, %r66, %r72, %r73, %r74;
	// end inline asm
	// begin inline asm
	shfl.sync.down.b32 %r70, %r71, %r72, %r73, %r74;
	// end inline asm
	mov.b64 	%rd162, {%r65, %r70};
	setp.gt.s32 	%p50, %r54, 30;
	setp.lt.f32 	%p51, %f230, %f136;
	or.pred  	%p52, %p50, %p51;
	mov.f32 	%f231, %f230;
	mov.u64 	%rd313, %rd312;
	@%p52 bra 	$L__BB16_165;
	setp.gt.f32 	%p53, %f230, %f136;
	mov.f32 	%f231, %f136;
	mov.u64 	%rd313, %rd162;
	@%p53 bra 	$L__BB16_165;
	setp.lt.s64 	%p54, %rd312, %rd162;
	selp.f32 	%f231, %f230, %f136, %p54;
	min.s64 	%rd313, %rd312, %rd162;
$L__BB16_165:
	mov.b32 	%r76, %f231;
	mov.b32 	%r92, 2;
	mov.b32 	%r93, 31;
	mov.b32 	%r94, -1;
	// begin inline asm
	shfl.sync.down.b32 %r75, %r76, %r92, %r93, %r94;
	// end inline asm
	mov.b32 	%f139, %r75;
	// begin inline asm
	shfl.sync.down.b32 %r80, %r81, %r92, %r93, %r94;
	// end inline asm
	mov.b64 	{%r86, %r91}, %rd313;
	// begin inline asm
	shfl.sync.down.b32 %r85, %r86, %r92, %r93, %r94;
	// end inline asm
	// begin inline asm
	shfl.sync.down.b32 %r90, %r91, %r92, %r93, %r94;
	// end inline asm
	mov.b64 	%rd165, {%r85, %r90};
	setp.gt.s32 	%p55, %r54, 29;
	setp.lt.f32 	%p56, %f231, %f139;
	or.pred  	%p57, %p55, %p56;
	mov.f32 	%f232, %f231;
	mov.u64 	%rd314, %rd313;
	@%p57 bra 	$L__BB16_168;
	setp.gt.f32 	%p58, %f231, %f139;
	mov.f32 	%f232, %f139;
	mov.u64 	%rd314, %rd165;
	@%p58 bra 	$L__BB16_168;
	setp.lt.s64 	%p59, %rd313, %rd165;
	selp.f32 	%f232, %f231, %f139, %p59;
	min.s64 	%rd314, %rd313, %rd165;
$L__BB16_168:
	mov.b32 	%r96, %f232;
	mov.b32 	%r112, 4;
	mov.b32 	%r113, 31;
	mov.b32 	%r114, -1;
	// begin inline asm
	shfl.sync.down.b32 %r95, %r96, %r112, %r113, %r114;
	// end inline asm
	mov.b32 	%f142, %r95;
	// begin inline asm
	shfl.sync.down.b32 %r100, %r101, %r112, %r113, %r114;
	// end inline asm
	mov.b64 	{%r106, %r111}, %rd314;
	// begin inline asm
	shfl.sync.down.b32 %r105, %r106, %r112, %r113, %r114;
	// end inline asm
	// begin inline asm
	shfl.sync.down.b32 %r110, %r111, %r112, %r113, %r114;
	// end inline asm
	mov.b64 	%rd168, {%r105, %r110};
	setp.gt.s32 	%p60, %r54, 27;
	setp.lt.f32 	%p61, %f232, %f142;
	or.pred  	%p62, %p60, %p61;
	mov.f32 	%f233, %f232;
	mov.u64 	%rd315, %rd314;
	@%p62 bra 	$L__BB16_171;
	setp.gt.f32 	%p63, %f232, %f142;
	mov.f32 	%f233, %f142;
	mov.u64 	%rd315, %rd168;
	@%p63 bra 	$L__BB16_171;
	setp.lt.s64 	%p64, %rd314, %rd168;
	selp.f32 	%f233, %f232, %f142, %p64;
	min.s64 	%rd315, %rd314, %rd168;
$L__BB16_171:
	mov.b32 	%r116, %f233;
	mov.b32 	%r132, 8;
	mov.b32 	%r133, 31;
	mov.b32 	%r134, -1;
	// begin inline asm
	shfl.sync.down.b32 %r115, %r116, %r132, %r133, %r134;
	// end inline asm
	mov.b32 	%f145, %r115;
	// begin inline asm
	shfl.sync.down.b32 %r120, %r121, %r132, %r133, %r134;
	// end inline asm
	mov.b64 	{%r126, %r131}, %rd315;
	// begin inline asm
	shfl.sync.down.b32 %r125, %r126, %r132, %r133, %r134;
	// end inline asm
	// begin inline asm
	shfl.sync.down.b32 %r130, %r131, %r132, %r133, %r134;
	// end inline asm
	mov.b64 	%rd171, {%r125, %r130};
	setp.gt.s32 	%p65, %r54, 23;
	setp.lt.f32 	%p66, %f233, %f145;
	or.pred  	%p67, %p65, %p66;
	mov.f32 	%f234, %f233;
	mov.u64 	%rd316, %rd315;
	@%p67 bra 	$L__BB16_174;
	setp.gt.f32 	%p68, %f233, %f145;
	mov.f32 	%f234, %f145;
	mov.u64 	%rd316, %rd171;
	@%p68 bra 	$L__BB16_174;
	setp.lt.s64 	%p69, %rd315, %rd171;
	selp.f32 	%f234, %f233, %f145, %p69;
	min.s64 	%rd316, %rd315, %rd171;
$L__BB16_174:
	mov.b32 	%r136, %f234;
	mov.b32 	%r152, 16;
	mov.b32 	%r153, 31;
	mov.b32 	%r154, -1;
	// begin inline asm
	shfl.sync.down.b32 %r135, %r136, %r152, %r153, %r154;
	// end inline asm
	mov.b32 	%f148, %r135;
	// begin inline asm
	shfl.sync.down.b32 %r140, %r141, %r152, %r153, %r154;
	// end inline asm
	mov.b64 	{%r146, %r151}, %rd316;
	// begin inline asm
	shfl.sync.down.b32 %r145, %r146, %r152, %r153, %r154;
	// end inline asm
	// begin inline asm
	shfl.sync.down.b32 %r150, %r151, %r152, %r153, %r154;
	// end inline asm
	mov.b64 	%rd174, {%r145, %r150};
	setp.gt.s32 	%p70, %r54, 15;
	setp.lt.f32 	%p71, %f234, %f148;
	or.pred  	%p72, %p70, %p71;
	mov.f32 	%f242, %f234;
	mov.u64 	%rd324, %rd316;
	@%p72 bra 	$L__BB16_177;
	setp.gt.f32 	%p73, %f234, %f148;
	mov.f32 	%f242, %f148;
	mov.u64 	%rd324, %rd174;
	@%p73 bra 	$L__BB16_177;
	setp.lt.s64 	%p74, %rd316, %rd174;
	selp.f32 	%f242, %f234, %f148, %p74;
	min.s64 	%rd324, %rd316, %rd174;
$L__BB16_177:
	setp.ne.s32 	%p75, %r54, 0;
	@%p75 bra 	$L__BB16_179;
	shr.u32 	%r155, %r20, 1;
	and.b32  	%r156, %r155, 496;
	mov.u32 	%r157, _ZN6thrust24THRUST_300001_SM_1000_NS8cuda_cub4core6detail5shmemE;
	add.s32 	%r158, %r157, %r156;
	st.shared.f32 	[%r158+8], %f242;
	st.shared.u64 	[%r158+16], %rd324;
$L__BB16_179:
	bar.sync 	0;
	setp.ne.s32 	%p76, %r20, 0;
	@%p76 bra 	$L__BB16_201;
	ld.shared.f32 	%f151, [_ZN6thrust24THRUST_300001_SM_1000_NS8cuda_cub4core6detail5shmemE+24];
	ld.shared.u64 	%rd177, [_ZN6thrust24THRUST_300001_SM_1000_NS8cuda_cub4core6detail5shmemE+32];
	setp.lt.f32 	%p77, %f242, %f151;
	mov.f32 	%f236, %f242;
	mov.u64 	%rd318, %rd324;
	@%p77 bra 	$L__BB16_183;
	setp.lt.f32 	%p78, %f151, %f242;
	mov.f32 	%f236, %f151;
	mov.u64 	%rd318, %rd177;
	@%p78 bra 	$L__BB16_183;
	setp.lt.s64 	%p79, %rd324, %rd177;
	selp.f32 	%f236, %f242, %f151, %p79;
	min.s64 	%rd318, %rd324, %rd177;
$L__BB16_183:
	ld.shared.f32 	%f154, [_ZN6thrust24THRUST_300001_SM_1000_NS8cuda_cub4core6detail5shmemE+40];
	ld.shared.u64 	%rd180, [_ZN6thrust24THRUST_300001_SM_1000_NS8cuda_cub4core6detail5shmemE+48];
	setp.lt.f32 	%p80, %f236, %f154;
	mov.f32 	%f237, %f236;
	mov.u64 	%rd319, %rd318;
	@%p80 bra 	$L__BB16_186;
	setp.lt.f32 	%p81, %f154, %f236;
	mov.f32 	%f237, %f154;
	mov.u64 	%rd319, %rd180;
	@%p81 bra 	$L__BB16_186;
	setp.lt.s64 	%p82, %rd318, %rd180;
	selp.f32 	%f237, %f236, %f154, %p82;
	min.s64 	%rd319, %rd318, %rd180;
$L__BB16_186:
	ld.shared.f32 	%f157, [_ZN6thrust24THRUST_300001_SM_1000_NS8cuda_cub4core6detail5shmemE+56];
	ld.shared.u64 	%rd183, [_ZN6thrust24THRUST_300001_SM_1000_NS8cuda_cub4core6detail5shmemE+64];
	setp.lt.f32 	%p83, %f237, %f157;
	mov.f32 	%f238, %f237;
	mov.u64 	%rd320, %rd319;
	@%p83 bra 	$L__BB16_189;
	setp.lt.f32 	%p84, %f157, %f237;
	mov.f32 	%f238, %f157;
	mov.u64 	%rd320, %rd183;
	@%p84 bra 	$L__BB16_189;
	setp.lt.s64 	%p85, %rd319, %rd183;
	selp.f32 	%f238, %f237, %f157, %p85;
	min.s64 	%rd320, %rd319, %rd183;
$L__BB16_189:
	ld.shared.f32 	%f160, [_ZN6thrust24THRUST_300001_SM_1000_NS8cuda_cub4core6detail5shmemE+72];
	ld.shared.u64 	%rd186, [_ZN6thrust24THRUST_300001_SM_1000_NS8cuda_cub4core6detail5shmemE+80];
	setp.lt.f32 	%p86, %f238, %f160;
	mov.f32 	%f239, %f238;
	mov.u64 	%rd321, %rd320;
	@%p86 bra 	$L__BB16_192;
	setp.lt.f32 	%p87, %f160, %f238;
	mov.f32 	%f239, %f160;
	mov.u64 	%rd321, %rd186;
	@%p87 bra 	$L__BB16_192;
	setp.lt.s64 	%p88, %rd320, %rd186;
	selp.f32 	%f239, %f238, %f160, %p88;
	min.s64 	%rd321, %rd320, %rd186;
$L__BB16_192:
	ld.shared.f32 	%f163, [_ZN6thrust24THRUST_300001_SM_1000_NS8cuda_cub4core6detail5shmemE+88];
	ld.shared.u64 	%rd189, [_ZN6thrust24THRUST_300001_SM_1000_NS8cuda_cub4core6detail5shmemE+96];
	setp.lt.f32 	%p89, %f239, %f163;
	mov.f32 	%f240, %f239;
	mov.u64 	%rd322, %rd321;
	@%p89 bra 	$L__BB16_195;
	setp.lt.f32 	%p90, %f163, %f239;
	mov.f32 	%f240, %f163;
	mov.u64 	%rd322, %rd189;
	@%p90 bra 	$L__BB16_195;
	setp.lt.s64 	%p91, %rd321, %rd189;
	selp.f32 	%f240, %f239, %f163, %p91;
	min.s64 	%rd322, %rd321, %rd189;
$L__BB16_195:
	ld.shared.f32 	%f166, [_ZN6thrust24THRUST_300001_SM_1000_NS8cuda_cub4core6detail5shmemE+104];
	ld.shared.u64 	%rd192, [_ZN6thrust24THRUST_300001_SM_1000_NS8cuda_cub4core6detail5shmemE+112];
	setp.lt.f32 	%p92, %f240, %f166;
	mov.f32 	%f241, %f240;
	mov.u64 	%rd323, %rd322;
	@%p92 bra 	$L__BB16_198;
	setp.lt.f32 	%p93, %f166, %f240;
	mov.f32 	%f241, %f166;
	mov.u64 	%rd323, %rd192;
	@%p93 bra 	$L__BB16_198;
	setp.lt.s64 	%p94, %rd322, %rd192;
	selp.f32 	%f241, %f240, %f166, %p94;
	min.s64 	%rd323, %rd322, %rd192;
$L__BB16_198:
	ld.shared.f32 	%f169, [_ZN6thrust24THRUST_300001_SM_1000_NS8cuda_cub4core6detail5shmemE+120];
	ld.shared.u64 	%rd195, [_ZN6thrust24THRUST_300001_SM_1000_NS8cuda_cub4core6detail5shmemE+128];
	setp.lt.f32 	%p95, %f241, %f169;
	mov.f32 	%f242, %f241;
	mov.u64 	%rd324, %rd323;
	@%p95 bra 	$L__BB16_201;
	setp.lt.f32 	%p96, %f169, %f241;
	mov.f32 	%f242, %f169;
	mov.u64 	%rd324, %rd195;
	@%p96 bra 	$L__BB16_201;
	setp.lt.s64 	%p97, %rd323, %rd195;
	selp.f32 	%f242, %f241, %f169, %p97;
	min.s64 	%rd324, %rd323, %rd195;
$L__BB16_201:
	mov.u32 	%r389, %tid.x;
	setp.ne.s32 	%p224, %r389, 0;
	@%p224 bra 	$L__BB16_203;
	ld.param.u64 	%rd254, [_ZN6thrust24THRUST_300001_SM_1000_NS8cuda_cub4core6detail13_kernel_agentINS1_8__reduce11ReduceAgentINS0_12zip_iteratorIN4cuda3std3__45tupleIJNS0_10device_ptrIfEENS0_17counting_iteratorIlNS0_11use_defaultESF_SF_EEEEEEEPNSB_IJflEEESJ_lNS1_9__extrema9arg_min_fIfl10comparatorEEEEJSI_SK_lN3cub18CUB_300001_SM_100013GridEvenShareIlEENSR_9GridQueueIyEESO_EEEvDpT0__param_1];
	cvta.to.global.u64 	%rd251, %rd254;
	mul.wide.u32 	%rd252, %r1, 16;
	add.s64 	%rd253, %rd251, %rd252;
	st.global.f32 	[%rd253], %f242;
	st.global.u64 	[%rd253+8], %rd324;
$L__BB16_203:
	ret;

}
	// .globl	_ZN6thrust24THRUST_300001_SM_1000_NS8cuda_cub4core6detail13_kernel_agentINS1_8__reduce11ReduceAgentIPN4cuda3std3__45tupleIJflEEESC_SB_lNS1_9__extrema9arg_min_fIfl10comparatorEEEEJSC_SC_iSG_EEEvDpT0_
.visible .entry _ZN6thrust24THRUST_300001_SM_1000_NS8cuda_cub4core6detail13_kernel_agentINS1_8__reduce11ReduceAgentIPN4cuda3std3__45tupleIJflEEESC_SB_lNS1_9__extrema9arg_min_fIfl10comparatorEEEEJSC_SC_iSG_EEEvDpT0_(
	.param .u64 .ptr .align 1 _ZN6thrust24THRUST_300001_SM_1000_NS8cuda_cub4core6detail13_kernel_agentINS1_8__reduce11ReduceAgentIPN4cuda3std3__45tupleIJflEEESC_SB_lNS1_9__extrema9arg_min_fIfl10comparatorEEEEJSC_SC_iSG_EEEvDpT0__param_0,
	.param .u64 .ptr .align 1 _ZN6thrust24THRUST_300001_SM_1000_NS8cuda_cub4core6detail13_kernel_agentINS1_8__reduce11ReduceAgentIPN4cuda3std3__45tupleIJflEEESC_SB_lNS1_9__extrema9arg_min_fIfl10comparatorEEEEJSC_SC_iSG_EEEvDpT0__param_1,
	.param .u32 _ZN6thrust24THRUST_300001_SM_1000_NS8cuda_cub4core6detail13_kernel_agentINS1_8__reduce11ReduceAgentIPN4cuda3std3__45tupleIJflEEESC_SB_lNS1_9__extrema9arg_min_fIfl10comparatorEEEEJSC_SC_iSG_EEEvDpT0__param_2,
	.param .align 1 .b8 _ZN6thrust24THRUST_300001_SM_1000_NS8cuda_cub4core6detail13_kernel_agentINS1_8__reduce11ReduceAgentIPN4cuda3std3__45tupleIJflEEESC_SB_lNS1_9__extrema9arg_min_fIfl10comparatorEEEEJSC_SC_iSG_EEEvDpT0__param_3[1]
)
.maxntid 256
{
	.reg .pred 	%p<260>;
	.reg .b32 	%r<436>;
	.reg .b32 	%f<293>;
	.reg .b64 	%rd<479>;

	ld.param.u64 	%rd236, [_ZN6thrust24THRUST_300001_SM_1000_NS8cuda_cub4core6detail13_kernel_agentINS1_8__reduce11ReduceAgentIPN4cuda3std3__45tupleIJflEEESC_SB_lNS1_9__extrema9arg_min_fIfl10comparatorEEEEJSC_SC_iSG_EEEvDpT0__param_0];
	ld.param.u32 	%r29, [_ZN6thrust24THRUST_300001_SM_1000_NS8cuda_cub4core6detail13_kernel_agentINS1_8__reduce11ReduceAgentIPN4cuda3std3__45tupleIJflEEESC_SB_lNS1_9__extrema9arg_min_fIfl10comparatorEEEEJSC_SC_iSG_EEEvDpT0__param_2];
	cvt.s64.s32 	%rd1, %r29;
	setp.eq.s32 	%p1, %r29, 0;
	@%p1 bra 	$L__BB17_238;
	setp.gt.s32 	%p2, %r29, 1279;
	@%p2 bra 	$L__BB17_111;
	mov.u32 	%r1, %tid.x;
	setp.ge.s32 	%p133, %r1, %r29;
	mov.f32 	%f224, 0f00000000;
	mov.b64 	%rd402, 0;
	mov.u32 	%r430, %r1;
	@%p133 bra 	$L__BB17_4;
	mul.wide.u32 	%rd366, %r1, 16;
	add.s64 	%rd363, %rd236, %rd366;
	// begin inline asm
	ld.global.nc.u64 %rd362, [%rd363];
	// end inline asm
	mov.b64 	{%r191, %r192}, %rd362;
	mov.b32 	%f224, %r191;
	add.s64 	%rd365, %rd363, 8;
	// begin inline asm
	ld.global.nc.u64 %rd402, [%rd365];
	// end inline asm
	add.s32 	%r430, %r1, 256;
$L__BB17_4:
	setp.ge.s32 	%p134, %r430, %r29;
	@%p134 bra 	$L__BB17_25;
	not.b32 	%r193, %r430;
	add.s32 	%r4, %r29, %r193;
	and.b32  	%r194, %r4, 768;
	setp.eq.s32 	%p135, %r194, 768;
	@%p135 bra 	$L__BB17_11;
	mul.wide.u32 	%rd368, %r430, 16;
	add.s64 	%rd393, %rd236, %rd368;
	shr.u32 	%r195, %r4, 8;
	add.s32 	%r196, %r195, 1;
	and.b32  	%r197, %r196, 3;
	neg.s32 	%r428, %r197;
$L__BB17_7:
	.pragma "nounroll";
	mov.u64 	%rd6, %rd402;
	mov.f32 	%f3, %f224;
	// begin inline asm
	ld.global.nc.u64 %rd369, [%rd393];
	// end inline asm
	mov.b64 	{%r198, %r199}, %rd369;
	mov.b32 	%f4, %r198;
	add.s64 	%rd372, %rd393, 8;
	// begin inline asm
	ld.global.nc.u64 %rd371, [%rd372];
	// end inline asm
	setp.lt.f32 	%p136, %f3, %f4;
	@%p136 bra 	$L__BB17_10;
	setp.lt.f32 	%p137, %f4, %f3;
	mov.u64 	%rd402, %rd371;
	mov.f32 	%f224, %f4;
	@%p137 bra 	$L__BB17_10;
	setp.lt.s64 	%p138, %rd6, %rd371;
	min.s64 	%rd402, %rd6, %rd371;
	selp.f32 	%f224, %f3, %f4, %p138;
$L__BB17_10:
	add.s32 	%r430, %r430, 256;
	add.s64 	%rd393, %rd393, 4096;
	add.s32 	%r428, %r428, 1;
	setp.ne.s32 	%p139, %r428, 0;
	@%p139 bra 	$L__BB17_7;
$L__BB17_11:
	setp.lt.u32 	%p140, %r4, 768;
	@%p140 bra 	$L__BB17_25;
$L__BB17_12:
	mul.wide.s32 	%rd377, %r430, 16;
	add.s64 	%rd374, %rd236, %rd377;
	// begin inline asm
	ld.global.nc.u64 %rd373, [%rd374];
	// end inline asm
	mov.b64 	{%r200, %r201}, %rd373;
	mov.b32 	%f10, %r200;
	add.s64 	%rd376, %rd374, 8;
	// begin inline asm
	ld.global.nc.u64 %rd375, [%rd376];
	// end inline asm
	setp.lt.f32 	%p141, %f224, %f10;
	mov.u64 	%rd399, %rd402;
	mov.f32 	%f221, %f224;
	@%p141 bra 	$L__BB17_15;
	setp.lt.f32 	%p142, %f10, %f224;
	mov.u64 	%rd399, %rd375;
	mov.f32 	%f221, %f10;
	@%p142 bra 	$L__BB17_15;
	setp.lt.s64 	%p143, %rd402, %rd375;
	min.s64 	%rd399, %rd402, %rd375;
	selp.f32 	%f221, %f224, %f10, %p143;
$L__BB17_15:
	add.s64 	%rd379, %rd374, 4096;
	// begin inline asm
	ld.global.nc.u64 %rd378, [%rd379];
	// end inline asm
	mov.b64 	{%r202, %r203}, %rd378;
	mov.b32 	%f13, %r202;
	add.s64 	%rd381, %rd374, 4104;
	// begin inline asm
	ld.global.nc.u64 %rd380, [%rd381];
	// end inline asm
	setp.lt.f32 	%p144, %f221, %f13;
	mov.u64 	%rd400, %rd399;
	mov.f32 	%f222, %f221;
	@%p144 bra 	$L__BB17_18;
	setp.lt.f32 	%p145, %f13, %f221;
	mov.u64 	%rd400, %rd380;
	mov.f32 	%f222, %f13;
	@%p145 bra 	$L__BB17_18;
	setp.lt.s64 	%p146, %rd399, %rd380;
	min.s64 	%rd400, %rd399, %rd380;
	selp.f32 	%f222, %f221, %f13, %p146;
$L__BB17_18:
	add.s64 	%rd383, %rd374, 8192;
	// begin inline asm
	ld.global.nc.u64 %rd382, [%rd383];
	// end inline asm
	mov.b64 	{%r204, %r205}, %rd382;
	mov.b32 	%f16, %r204;
	add.s64 	%rd385, %rd374, 8200;
	// begin inline asm
	ld.global.nc.u64 %rd384, [%rd385];
	// end inline asm
	setp.lt.f32 	%p147, %f222, %f16;
	mov.u64 	%rd401, %rd400;
	mov.f32 	%f223, %f222;
	@%p147 bra 	$L__BB17_21;
	setp.lt.f32 	%p148, %f16, %f222;
	mov.u64 	%rd401, %rd384;
	mov.f32 	%f223, %f16;
	@%p148 bra 	$L__BB17_21;
	setp.lt.s64 	%p149, %rd400, %rd384;
	min.s64 	%rd401, %rd400, %rd384;
	selp.f32 	%f223, %f222, %f16, %p149;
$L__BB17_21:
	add.s64 	%rd387, %rd374, 12288;
	// begin inline asm
	ld.global.nc.u64 %rd386, [%rd387];
	// end inline asm
	mov.b64 	{%r206, %r207}, %rd386;
	mov.b32 	%f19, %r206;
	add.s64 	%rd389, %rd374, 12296;
	// begin inline asm
	ld.global.nc.u64 %rd388, [%rd389];
	// end inline asm
	setp.lt.f32 	%p150, %f223, %f19;
	mov.u64 	%rd402, %rd401;
	mov.f32 	%f224, %f223;
	@%p150 bra 	$L__BB17_24;
	setp.lt.f32 	%p151, %f19, %f223;
	mov.u64 	%rd402, %rd388;
	mov.f32 	%f224, %f19;
	@%p151 bra 	$L__BB17_24;
	setp.lt.s64 	%p152, %rd401, %rd388;
	min.s64 	%rd402, %rd401, %rd388;
	selp.f32 	%f224, %f223, %f19, %p152;
$L__BB17_24:
	add.s32 	%r430, %r430, 1024;
	setp.lt.s32 	%p153, %r430, %r29;
	@%p153 bra 	$L__BB17_12;
$L__BB17_25:
	setp.lt.s32 	%p154, %r29, 256;
	@%p154 bra 	$L__BB17_65;
	// begin inline asm
	mov.u32 %r321, %laneid;
	// end inline asm
	mov.b32 	%r323, %f224;
	mov.b32 	%r339, 1;
	mov.b32 	%r340, 31;
	mov.b32 	%r341, -1;
	// begin inline asm
	shfl.sync.down.b32 %r322, %r323, %r339, %r340, %r341;
	// end inline asm
	mov.b32 	%f23, %r322;
	// begin inline asm
	shfl.sync.down.b32 %r327, %r328, %r339, %r340, %r341;
	// end inline asm
	mov.b64 	{%r333, %r338}, %rd402;
	// begin inline asm
	shfl.sync.down.b32 %r332, %r333, %r339, %r340, %r341;
	// end inline asm
	// begin inline asm
	shfl.sync.down.b32 %r337, %r338, %r339, %r340, %r341;
	// end inline asm
	mov.b64 	%rd28, {%r332, %r337};
	setp.gt.s32 	%p211, %r321, 30;
	setp.lt.f32 	%p212, %f224, %f23;
	or.pred  	%p213, %p211, %p212;
	mov.u64 	%rd404, %rd402;
	mov.f32 	%f226, %f224;
	@%p213 bra 	$L__BB17_29;
	setp.gt.f32 	%p214, %f224, %f23;
	mov.u64 	%rd404, %rd28;
	mov.f32 	%f226, %f23;
	@%p214 bra 	$L__BB17_29;
	setp.lt.s64 	%p215, %rd402, %rd28;
	min.s64 	%rd404, %rd402, %rd28;
	selp.f32 	%f226, %f224, %f23, %p215;
$L__BB17_29:
	mov.b32 	%r343, %f226;
	mov.b32 	%r359, 2;
	mov.b32 	%r360, 31;
	mov.b32 	%r361, -1;
	// begin inline asm
	shfl.sync.down.b32 %r342, %r343, %r359, %r360, %r361;
	// end inline asm
	mov.b32 	%f26, %r342;
	// begin inline asm
	shfl.sync.down.b32 %r347, %r348, %r359, %r360, %r361;
	// end inline asm
	mov.b64 	{%r353, %r358}, %rd404;
	// begin inline asm
	shfl.sync.down.b32 %r352, %r353, %r359, %r360, %r361;
	// end inline asm
	// begin inline asm
	shfl.sync.down.b32 %r357, %r358, %r359, %r360, %r361;
	// end inline asm
	mov.b64 	%rd31, {%r352, %r357};
	setp.gt.s32 	%p216, %r321, 29;
	setp.lt.f32 	%p217, %f226, %f26;
	or.pred  	%p218, %p216, %p217;
	mov.u64 	%rd405, %rd404;
	mov.f32 	%f227, %f226;
	@%p218 bra 	$L__BB17_32;
	setp.gt.f32 	%p219, %f226, %f26;
	mov.u64 	%rd405, %rd31;
	mov.f32 	%f227, %f26;
	@%p219 bra 	$L__BB17_32;
	setp.lt.s64 	%p220, %rd404, %rd31;
	min.s64 	%rd405, %rd404, %rd31;
	selp.f32 	%f227, %f226, %f26, %p220;
$L__BB17_32:
	mov.b32 	%r363, %f227;
	mov.b32 	%r379, 4;
	mov.b32 	%r380, 31;
	mov.b32 	%r381, -1;
	// begin inline asm
	shfl.sync.down.b32 %r362, %r363, %r379, %r380, %r381;
	// end inline asm
	mov.b32 	%f29, %r362;
	// begin inline asm
	shfl.sync.down.b32 %r367, %r368, %r379, %r380, %r381;
	// end inline asm
	mov.b64 	{%r373, %r378}, %rd405;
	// begin inline asm
	shfl.sync.down.b32 %r372, %r373, %r379, %r380, %r381;
	// end inline asm
	// begin inline asm
	shfl.sync.down.b32 %r377, %r378, %r379, %r380, %r381;
	// end inline asm
	mov.b64 	%rd34, {%r372, %r377};
	setp.gt.s32 	%p221, %r321, 27;
	setp.lt.f32 	%p222, %f227, %f29;
	or.pred  	%p223, %p221, %p222;
	mov.u64 	%rd406, %rd405;
	mov.f32 	%f228, %f227;
	@%p223 bra 	$L__BB17_35;
	setp.gt.f32 	%p224, %f227, %f29;
	mov.u64 	%rd406, %rd34;
	mov.f32 	%f228, %f29;
	@%p224 bra 	$L__BB17_35;
	setp.lt.s64 	%p225, %rd405, %rd34;
	min.s64 	%rd406, %rd405, %rd34;
	selp.f32 	%f228, %f227, %f29, %p225;
$L__BB17_35:
	mov.b32 	%r383, %f228;
	mov.b32 	%r399, 8;
	mov.b32 	%r400, 31;
	mov.b32 	%r401, -1;
	// begin inline asm
	shfl.sync.down.b32 %r382, %r383, %r399, %r400, %r401;
	// end inline asm
	mov.b32 	%f32, %r382;
	// begin inline asm
	shfl.sync.down.b32 %r387, %r388, %r399, %r400, %r401;
	// end inline asm
	mov.b64 	{%r393, %r398}, %rd406;
	// begin inline asm
	shfl.sync.down.b32 %r392, %r393, %r399, %r400, %r401;
	// end inline asm
	// begin inline asm
	shfl.sync.down.b32 %r397, %r398, %r399, %r400, %r401;
	// end inline asm
	mov.b64 	%rd37, {%r392, %r397};
	setp.gt.s32 	%p226, %r321, 23;
	setp.lt.f32 	%p227, %f228, %f32;
	or.pred  	%p228, %p226, %p227;
	mov.u64 	%rd407, %rd406;
	mov.f32 	%f229, %f228;
	@%p228 bra 	$L__BB17_38;
	setp.gt.f32 	%p229, %f228, %f32;
	mov.u64 	%rd407, %rd37;
	mov.f32 	%f229, %f32;
	@%p229 bra 	$L__BB17_38;
	setp.lt.s64 	%p230, %rd406, %rd37;
	min.s64 	%rd407, %rd406, %rd37;
	selp.f32 	%f229, %f228, %f32, %p230;
$L__BB17_38:
	mov.b32 	%r403, %f229;
	mov.b32 	%r419, 16;
	mov.b32 	%r420, 31;
	mov.b32 	%r421, -1;
	// begin inline asm
	shfl.sync.down.b32 %r402, %r403, %r419, %r420, %r421;
	// end inline asm
	mov.b32 	%f35, %r402;
	// begin inline asm
	shfl.sync.down.b32 %r407, %r408, %r419, %r420, %r421;
	// end inline asm
	mov.b64 	{%r413, %r418}, %rd407;
	// begin inline asm
	shfl.sync.down.b32 %r412, %r413, %r419, %r420, %r421;
	// end inline asm
	// begin inline asm
	shfl.sync.down.b32 %r417, %r418, %r419, %r420, %r421;
	// end inline asm
	mov.b64 	%rd40, {%r412, %r417};
	setp.gt.s32 	%p231, %r321, 15;
	setp.lt.f32 	%p232, %f229, %f35;
	or.pred  	%p233, %p231, %p232;
	mov.u64 	%rd478, %rd407;
	mov.f32 	%f292, %f229;
	@%p233 bra 	$L__BB17_41;
	setp.gt.f32 	%p234, %f229, %f35;
	mov.u64 	%rd478, %rd40;
	mov.f32 	%f292, %f35;
	@%p234 bra 	$L__BB17_41;
	setp.lt.s64 	%p235, %rd407, %rd40;
	min.s64 	%rd478, %rd407, %rd40;
	selp.f32 	%f292, %f229, %f35, %p235;
$L__BB17_41:
	setp.ne.s32 	%p236, %r321, 0;
	@%p236 bra 	$L__BB17_43;
	shr.u32 	%r422, %r1, 1;
	and.b32  	%r423, %r422, 496;
	mov.u32 	%r424, _ZN6thrust24THRUST_300001_SM_1000_NS8cuda_cub4core6detail5shmemE;
	add.s32 	%r425, %r424, %r423;
	st.shared.f32 	[%r425+8], %f292;
	st.shared.u64 	[%r425+16], %rd478;
$L__BB17_43:
	bar.sync 	0;
	setp.ne.s32 	%p237, %r1, 0;
	@%p237 bra 	$L__BB17_236;
	ld.shared.f32 	%f38, [_ZN6thrust24THRUST_300001_SM_1000_NS8cuda_cub4core6detail5shmemE+24];
	ld.shared.u64 	%rd43, [_ZN6thrust24THRUST_300001_SM_1000_NS8cuda_cub4core6detail5shmemE+32];
	setp.lt.f32 	%p238, %f292, %f38;
	mov.u64 	%rd409, %rd478;
	mov.f32 	%f231, %f292;
	@%p238 bra 	$L__BB17_47;
	setp.lt.f32 	%p239, %f38, %f292;
	mov.u64 	%rd409, %rd43;
	mov.f32 	%f231, %f38;
	@%p239 bra 	$L__BB17_47;
	setp.lt.s64 	%p240, %rd478, %rd43;
	min.s64 	%rd409, %rd478, %rd43;
	selp.f32 	%f231, %f292, %f38, %p240;
$L__BB17_47:
	ld.shared.f32 	%f41, [_ZN6thrust24THRUST_300001_SM_1000_NS8cuda_cub4core6detail5shmemE+40];
	ld.shared.u64 	%rd46, [_ZN6thrust24THRUST_300001_SM_1000_NS8cuda_cub4core6detail5shmemE+48];
	setp.lt.f32 	%p241, %f231, %f41;
	mov.u64 	%rd410, %rd409;
	mov.f32 	%f232, %f231;
	@%p241 bra 	$L__BB17_50;
	setp.lt.f32 	%p242, %f41, %f231;
	mov.u64 	%rd410, %rd46;
	mov.f32 	%f232, %f41;
	@%p242 bra 	$L__BB17_50;
	setp.lt.s64 	%p243, %rd409, %rd46;
	min.s64 	%rd410, %rd409, %rd46;
	selp.f32 	%f232, %f231, %f41, %p243;
$L__BB17_50:
	ld.shared.f32 	%f44, [_ZN6thrust24THRUST_300001_SM_1000_NS8cuda_cub4core6detail5shmemE+56];
	ld.shared.u64 	%rd49, [_ZN6thrust24THRUST_300001_SM_1000_NS8cuda_cub4core6detail5shmemE+64];
	setp.lt.f32 	%p244, %f232, %f44;
	mov.u64 	%rd411, %rd410;
	mov.f32 	%f233, %f232;
	@%p244 bra 	$L__BB17_53;
	setp.lt.f32 	%p245, %f44, %f232;
	mov.u64 	%rd411, %rd49;
	mov.f32 	%f233, %f44;
	@%p245 bra 	$L__BB17_53;
	setp.lt.s64 	%p246, %rd410, %rd49;
	min.s64 	%rd411, %rd410, %rd49;
	selp.f32 	%f233, %f232, %f44, %p246;
$L__BB17_53:
	ld.shared.f32 	%f47, [_ZN6thrust24THRUST_300001_SM_1000_NS8cuda_cub4core6detail5shmemE+72];
	ld.shared.u64 	%rd52, [_ZN6thrust24THRUST_300001_SM_1000_NS8cuda_cub4core6detail5shmemE+80];
	setp.lt.f32 	%p247, %f233, %f47;
	mov.u64 	%rd412, %rd411;
	mov.f32 	%f234, %f233;
	@%p247 bra 	$L__BB17_56;
	setp.lt.f32 	%p248, %f47, %f233;
	mov.u64 	%rd412, %rd52;
	mov.f32 	%f234, %f47;
	@%p248 bra 	$L__BB17_56;
	setp.lt.s64 	%p249, %rd411, %rd52;
	min.s64 	%rd412, %rd411, %rd52;
	selp.f32 	%f234, %f233, %f47, %p249;
$L__BB17_56:
	ld.shared.f32 	%f50, [_ZN6thrust24THRUST_300001_SM_1000_NS8cuda_cub4core6detail5shmemE+88];
	ld.shared.u64 	%rd55, [_ZN6thrust24THRUST_300001_SM_1000_NS8cuda_cub4core6detail5shmemE+96];
	setp.lt.f32 	%p250, %f234, %f50;
	mov.u64 	%rd413, %rd412;
	mov.f32 	%f235, %f234;
	@%p250 bra 	$L__BB17_59;
	setp.lt.f32 	%p251, %f50, %f234;
	mov.u64 	%rd413, %rd55;
	mov.f32 	%f235, %f50;
	@%p251 bra 	$L__BB17_59;
	setp.lt.s64 	%p252, %rd412, %rd55;
	min.s64 	%rd413, %rd412, %rd55;
	selp.f32 	%f235, %f234, %f50, %p252;
$L__BB17_59:
	ld.shared.f32 	%f53, [_ZN6thrust24THRUST_300001_SM_1000_NS8cuda_cub4core6detail5shmemE+104];
	ld.shared.u64 	%rd58, [_ZN6thrust24THRUST_300001_SM_1000_NS8cuda_cub4core6detail5shmemE+112];
	setp.lt.f32 	%p253, %f235, %f53;
	mov.u64 	%rd414, %rd413;
	mov.f32 	%f236, %f235;
	@%p253 bra 	$L__BB17_62;
	setp.lt.f32 	%p254, %f53, %f235;
	mov.u64 	%rd414, %rd58;
	mov.f32 	%f236, %f53;
	@%p254 bra 	$L__BB17_62;
	setp.lt.s64 	%p255, %rd413, %rd58;
	min.s64 	%rd414, %rd413, %rd58;
	selp.f32 	%f236, %f235, %f53, %p255;
$L__BB17_62:
	ld.shared.f32 	%f56, [_ZN6thrust24THRUST_300001_SM_1000_NS8cuda_cub4core6detail5shmemE+120];
	ld.shared.u64 	%rd61, [_ZN6thrust24THRUST_300001_SM_1000_NS8cuda_cub4core6detail5shmemE+128];
	setp.lt.f32 	%p256, %f236, %f56;
	mov.f32 	%f292, %f236;
	mov.u64 	%rd478, %rd414;
	@%p256 bra 	$L__BB17_236;
	setp.lt.f32 	%p257, %f56, %f236;
	mov.f32 	%f292, %f56;
	mov.u64 	%rd478, %rd61;
	@%p257 bra 	$L__BB17_236;
	setp.lt.s64 	%p258, %rd414, %rd61;
	min.s64 	%rd478, %rd414, %rd61;
	selp.f32 	%f292, %f236, %f56, %p258;
	bra.uni 	$L__BB17_236;
$L__BB17_65:
	// begin inline asm
	mov.u32 %r208, %laneid;
	// end inline asm
	and.b32  	%r229, %r1, 992;
	add.s32 	%r230, %r229, 32;
	setp.gt.s32 	%p155, %r230, %r29;
	not.b32 	%r231, %r229;
	add.s32 	%r232, %r29, %r231;
	selp.b32 	%r227, %r232, 31, %p155;
	mov.b32 	%r210, %f224;
	mov.b32 	%r226, 1;
	mov.b32 	%r228, -1;
	// begin inline asm
	shfl.sync.down.b32 %r209, %r210, %r226, %r227, %r228;
	// end inline asm
	mov.b32 	%f58, %r209;
	// begin inline asm
	shfl.sync.down.b32 %r214, %r215, %r226, %r227, %r228;
	// end inline asm
	mov.b64 	{%r220, %r225}, %rd402;
	// begin inline asm
	shfl.sync.down.b32 %r219, %r220, %r226, %r227, %r228;
	// end inline asm
	// begin inline asm
	shfl.sync.down.b32 %r224, %r225, %r226, %r227, %r228;
	// end inline asm
	mov.b64 	%rd63, {%r219, %r224};
	setp.ge.s32 	%p156, %r208, %r227;
	setp.lt.f32 	%p157, %f224, %f58;
	or.pred  	%p158, %p156, %p157;
	mov.u64 	%rd415, %rd402;
	mov.f32 	%f237, %f224;
	@%p158 bra 	$L__BB17_68;
	setp.gt.f32 	%p159, %f224, %f58;
	mov.u64 	%rd415, %rd63;
	mov.f32 	%f237, %f58;
	@%p159 bra 	$L__BB17_68;
	setp.lt.s64 	%p160, %rd402, %rd63;
	min.s64 	%rd415, %rd402, %rd63;
	selp.f32 	%f237, %f224, %f58, %p160;
$L__BB17_68:
	mov.b32 	%r234, %f237;
	mov.b32 	%r250, 2;
	mov.b32 	%r252, -1;
	// begin inline asm
	shfl.sync.down.b32 %r233, %r234, %r250, %r227, %r252;
	// end inline asm
	mov.b32 	%f61, %r233;
	// begin inline asm
	shfl.sync.down.b32 %r238, %r239, %r250, %r227, %r252;
	// end inline asm
	mov.b64 	{%r244, %r249}, %rd415;
	// begin inline asm
	shfl.sync.down.b32 %r243, %r244, %r250, %r227, %r252;
	// end inline asm
	// begin inline asm
	shfl.sync.down.b32 %r248, %r249, %r250, %r227, %r252;
	// end inline asm
	mov.b64 	%rd66, {%r243, %r248};
	add.s32 	%r253, %r208, 2;
	setp.gt.s32 	%p161, %r253, %r227;
	setp.lt.f32 	%p162, %f237, %f61;
	or.pred  	%p163, %p161, %p162;
	mov.u64 	%rd416, %rd415;
	mov.f32 	%f238, %f237;
	@%p163 bra 	$L__BB17_71;
	setp.gt.f32 	%p164, %f237, %f61;
	mov.u64 	%rd416, %rd66;
	mov.f32 	%f238, %f61;
	@%p164 bra 	$L__BB17_71;
	setp.lt.s64 	%p165, %rd415, %rd66;
	min.s64 	%rd416, %rd415, %rd66;
	selp.f32 	%f238, %f237, %f61, %p165;
$L__BB17_71:
	mov.b32 	%r255, %f238;
	mov.b32 	%r271, 4;
	mov.b32 	%r273, -1;
	// begin inline asm
	shfl.sync.down.b32 %r254, %r255, %r271, %r227, %r273;
	// end inline asm
	mov.b32 	%f64, %r254;
	// begin inline asm
	shfl.sync.down.b32 %r259, %r260, %r271, %r227, %r273;
	// end inline asm
	mov.b64 	{%r265, %r270}, %rd416;
	// begin inline asm
	shfl.sync.down.b32 %r264, %r265, %r271, %r227, %r273;
	// end inline asm
	// begin inline asm
	shfl.sync.down.b32 %r269, %r270, %r271, %r227, %r273;
	// end inline asm
	mov.b64 	%rd69, {%r264, %r269};
	add.s32 	%r274, %r208, 4;
	setp.gt.s32 	%p166, %r274, %r227;
	setp.lt.f32 	%p167, %f238, %f64;
	or.pred  	%p168, %p166, %p167;
	mov.u64 	%rd417, %rd416;
	mov.f32 	%f239, %f238;
	@%p168 bra 	$L__BB17_74;
	setp.gt.f32 	%p169, %f238, %f64;
	mov.u64 	%rd417, %rd69;
	mov.f32 	%f239, %f64;
	@%p169 bra 	$L__BB17_74;
	setp.lt.s64 	%p170, %rd416, %rd69;
	min.s64 	%rd417, %rd416, %rd69;
	selp.f32 	%f239, %f238, %f64, %p170;
$L__BB17_74:
	mov.b32 	%r276, %f239;
	mov.b32 	%r292, 8;
	mov.b32 	%r294, -1;
	// begin inline asm
	shfl.sync.down.b32 %r275, %r276, %r292, %r227, %r294;
	// end inline asm
	mov.b32 	%f67, %r275;
	// begin inline asm
	shfl.sync.down.b32 %r280, %r281, %r292, %r227, %r294;
	// end inline asm
	mov.b64 	{%r286, %r291}, %rd417;
	// begin inline asm
	shfl.sync.down.b32 %r285, %r286, %r292, %r227, %r294;
	// end inline asm
	// begin inline asm
	shfl.sync.down.b32 %r290, %r291, %r292, %r227, %r294;
	// end inline asm
	mov.b64 	%rd72, {%r285, %r290};
	add.s32 	%r295, %r208, 8;
	setp.gt.s32 	%p171, %r295, %r227;
	setp.lt.f32 	%p172, %f239, %f67;
	or.pred  	%p173, %p171, %p172;
	mov.u64 	%rd418, %rd417;
	mov.f32 	%f240, %f239;
	@%p173 bra 	$L__BB17_77;
	setp.gt.f32 	%p174, %f239, %f67;
	mov.u64 	%rd418, %rd72;
	mov.f32 	%f240, %f67;
	@%p174 bra 	$L__BB17_77;
	setp.lt.s64 	%p175, %rd417, %rd72;
	min.s64 	%rd418, %rd417, %rd72;
	selp.f32 	%f240, %f239, %f67, %p175;
$L__BB17_77:
	mov.b32 	%r297, %f240;
	mov.b32 	%r313, 16;
	mov.b32 	%r315, -1;
	// begin inline asm
	shfl.sync.down.b32 %r296, %r297, %r313, %r227, %r315;
	// end inline asm
	mov.b32 	%f70, %r296;
	// begin inline asm
	shfl.sync.down.b32 %r301, %r302, %r313, %r227, %r315;
	// end inline asm
	mov.b64 	{%r307, %r312}, %rd418;
	// begin inline asm
	shfl.sync.down.b32 %r306, %r307, %r313, %r227, %r315;
	// end inline asm
	// begin inline asm
	shfl.sync.down.b32 %r311, %r312, %r313, %r227, %r315;
	// end inline asm
	mov.b64 	%rd75, {%r306, %r311};
	add.s32 	%r316, %r208, 16;
	setp.gt.s32 	%p176, %r316, %r227;
	setp.lt.f32 	%p177, %f240, %f70;
	or.pred  	%p178, %p176, %p177;
	mov.u64 	%rd478, %rd418;
	mov.f32 	%f292, %f240;
	@%p178 bra 	$L__BB17_80;
	setp.gt.f32 	%p179, %f240, %f70;
	mov.u64 	%rd478, %rd75;
	mov.f32 	%f292, %f70;
	@%p179 bra 	$L__BB17_80;
	setp.lt.s64 	%p180, %rd418, %rd75;
	min.s64 	%rd478, %rd418, %rd75;
	selp.f32 	%f292, %f240, %f70, %p180;
$L__BB17_80:
	setp.ne.s32 	%p181, %r208, 0;
	@%p181 bra 	$L__BB17_82;
	shr.u32 	%r317, %r1, 1;
	and.b32  	%r318, %r317, 496;
	mov.u32 	%r319, _ZN6thrust24THRUST_300001_SM_1000_NS8cuda_cub4core6detail5shmemE;
	add.s32 	%r320, %r319, %r318;
	st.shared.f32 	[%r320+8], %f292;
	st.shared.u64 	[%r320+16], %rd478;
$L__BB17_82:
	bar.sync 	0;
	setp.ne.s32 	%p182, %r1, 0;
	@%p182 bra 	$L__BB17_236;
	setp.lt.s32 	%p183, %r29, 33;
	mov.f32 	%f242, %f292;
	mov.u64 	%rd420, %rd478;
	@%p183 bra 	$L__BB17_87;
	ld.shared.f32 	%f73, [_ZN6thrust24THRUST_300001_SM_1000_NS8cuda_cub4core6detail5shmemE+24];
	ld.shared.u64 	%rd78, [_ZN6thrust24THRUST_300001_SM_1000_NS8cuda_cub4core6detail5shmemE+32];
	setp.lt.f32 	%p184, %f292, %f73;
	mov.f32 	%f242, %f292;
	mov.u64 	%rd420, %rd478;
	@%p184 bra 	$L__BB17_87;
	setp.lt.f32 	%p185, %f73, %f292;
	mov.f32 	%f242, %f73;
	mov.u64 	%rd420, %rd78;
	@%p185 bra 	$L__BB17_87;
	setp.lt.s64 	%p186, %rd478, %rd78;
	selp.f32 	%f242, %f292, %f73, %p186;
	min.s64 	%rd420, %rd478, %rd78;
$L__BB17_87:
	setp.lt.s32 	%p187, %r29, 65;
	mov.f32 	%f243, %f242;
	mov.u64 	%rd421, %rd420;
	@%p187 bra 	$L__BB17_91;
	ld.shared.f32 	%f76, [_ZN6thrust24THRUST_300001_SM_1000_NS8cuda_cub4core6detail5shmemE+40];
	ld.shared.u64 	%rd81, [_ZN6thrust24THRUST_300001_SM_1000_NS8cuda_cub4core6detail5shmemE+48];
	setp.lt.f32 	%p188, %f242, %f76;
	mov.f32 	%f243, %f242;
	mov.u64 	%rd421, %rd420;
	@%p188 bra 	$L__BB17_91;
	setp.lt.f32 	%p189, %f76, %f242;
	mov.f32 	%f243, %f76;
	mov.u64 	%rd421, %rd81;
	@%p189 bra 	$L__BB17_91;
	setp.lt.s64 	%p190, %rd420, %rd81;
	selp.f32 	%f243, %f242, %f76, %p190;
	min.s64 	%rd421, %rd420, %rd81;
$L__BB17_91:
	setp.lt.s32 	%p191, %r29, 97;
	mov.f32 	%f244, %f243;
	mov.u64 	%rd422, %rd421;
	@%p191 bra 	$L__BB17_95;
	ld.shared.f32 	%f79, [_ZN6thrust24THRUST_300001_SM_1000_NS8cuda_cub4core6detail5shmemE+56];
	ld.shared.u64 	%rd84, [_ZN6thrust24THRUST_300001_SM_1000_NS8cuda_cub4core6detail5shmemE+64];
	setp.lt.f32 	%p192, %f243, %f79;
	mov.f32 	%f244, %f243;
	mov.u64 	%rd422, %rd421;
	@%p192 bra 	$L__BB17_95;
	setp.lt.f32 	%p193, %f79, %f243;
	mov.f32 	%f244, %f79;
	mov.u64 	%rd422, %rd84;
	@%p193 bra 	$L__BB17_95;
	setp.lt.s64 	%p194, %rd421, %rd84;
	selp.f32 	%f244, %f243, %f79, %p194;
	min.s64 	%rd422, %rd421, %rd84;
$L__BB17_95:
	setp.lt.s32 	%p195, %r29, 129;
	mov.f32 	%f245, %f244;
	mov.u64 	%rd423, %rd422;
	@%p195 bra 	$L__BB17_99;
	ld.shared.f32 	%f82, [_ZN6thrust24THRUST_300001_SM_1000_NS8cuda_cub4core6detail5shmemE+72];
	ld.shared.u64 	%rd87, [_ZN6thrust24THRUST_300001_SM_1000_NS8cuda_cub4core6detail5shmemE+80];
	setp.lt.f32 	%p196, %f244, %f82;
	mov.f32 	%f245, %f244;
	mov.u64 	%rd423, %rd422;
	@%p196 bra 	$L__BB17_99;
	setp.lt.f32 	%p197, %f82, %f244;
	mov.f32 	%f245, %f82;
	mov.u64 	%rd423, %rd87;
	@%p197 bra 	$L__BB17_99;
	setp.lt.s64 	%p198, %rd422, %rd87;
	selp.f32 	%f245, %f244, %f82, %p198;
	min.s64 	%rd423, %rd422, %rd87;
$L__BB17_99:
	setp.lt.s32 	%p199, %r29, 161;
	mov.f32 	%f246, %f245;
	mov.u64 	%rd424, %rd423;
	@%p199 bra 	$L__BB17_103;
	ld.shared.f32 	%f85, [_ZN6thrust24THRUST_300001_SM_1000_NS8cuda_cub4core6detail5shmemE+88];
	ld.shared.u64 	%rd90, [_ZN6thrust24THRUST_300001_SM_1000_NS8cuda_cub4core6detail5shmemE+96];
	setp.lt.f32 	%p200, %f245, %f85;
	mov.f32 	%f246, %f245;
	mov.u64 	%rd424, %rd423;
	@%p200 bra 	$L__BB17_103;
	setp.lt.f32 	%p201, %f85, %f245;
	mov.f32 	%f246, %f85;
	mov.u64 	%rd424, %rd90;
	@%p201 bra 	$L__BB17_103;
	setp.lt.s64 	%p202, %rd423, %rd90;
	selp.f32 	%f246, %f245, %f85, %p202;
	min.s64 	%rd424, %rd423, %rd90;
$L__BB17_103:
	setp.lt.s32 	%p203, %r29, 193;
	mov.f32 	%f247, %f246;
	mov.u64 	%rd425, %rd424;
	@%p203 bra 	$L__BB17_107;
	ld.shared.f32 	%f88, [_ZN6thrust24THRUST_300001_SM_1000_NS8cuda_cub4core6detail5shmemE+104];
	ld.shared.u64 	%rd93, [_ZN6thrust24THRUST_300001_SM_1000_NS8cuda_cub4core6detail5shmemE+112];
	setp.lt.f32 	%p204, %f246, %f88;
	mov.f32 	%f247, %f246;
	mov.u64 	%rd425, %rd424;
	@%p204 bra 	$L__BB17_107;
	setp.lt.f32 	%p205, %f88, %f246;
	mov.f32 	%f247, %f88;
	mov.u64 	%rd425, %rd93;
	@%p205 bra 	$L__BB17_107;
	setp.lt.s64 	%p206, %rd424, %rd93;
	selp.f32 	%f247, %f246, %f88, %p206;
	min.s64 	%rd425, %rd424, %rd93;
$L__BB17_107:
	setp.lt.s32 	%p207, %r29, 225;
	mov.f32 	%f292, %f247;
	mov.u64 	%rd478, %rd425;
	@%p207 bra 	$L__BB17_236;
	ld.shared.f32 	%f91, [_ZN6thrust24THRUST_300001_SM_1000_NS8cuda_cub4core6detail5shmemE+120];
	ld.shared.u64 	%rd96, [_ZN6thrust24THRUST_300001_SM_1000_NS8cuda_cub4core6detail5shmemE+128];
	setp.lt.f32 	%p208, %f247, %f91;
	mov.f32 	%f292, %f247;
	mov.u64 	%rd478, %rd425;
	@%p208 bra 	$L__BB17_236;
	setp.lt.f32 	%p209, %f91, %f247;
	mov.f32 	%f292, %f91;
	mov.u64 	%rd478, %rd96;
	@%p209 bra 	$L__BB17_236;
	setp.lt.s64 	%p210, %rd425, %rd96;
	selp.f32 	%f292, %f247, %f91, %p210;
	min.s64 	%rd478, %rd425, %rd96;
	bra.uni 	$L__BB17_236;
$L__BB17_111:
	mov.u32 	%r16, %tid.x;
	cvt.u64.u32 	%rd98, %r16;
	mul.wide.u32 	%rd258, %r16, 16;
	add.s64 	%rd239, %rd236, %rd258;
	// begin inline asm
	ld.global.nc.u64 %rd238, [%rd239];
	// end inline asm
	mov.b64 	{%r30, %r31}, %rd238;
	mov.b32 	%f93, %r30;
	add.s64 	%rd241, %rd239, 8;
	// begin inline asm
	ld.global.nc.u64 %rd240, [%rd241];
	// end inline asm
	add.s64 	%rd243, %rd239, 4096;
	// begin inline asm
	ld.global.nc.u64 %rd242, [%rd243];
	// end inline asm
	mov.b64 	{%r32, %r33}, %rd242;
	mov.b32 	%f94, %r32;
	add.s64 	%rd245, %rd239, 4104;
	// begin inline asm
	ld.global.nc.u64 %rd244, [%rd245];
	// end inline asm
	add.s64 	%rd247, %rd239, 8192;
	// begin inline asm
	ld.global.nc.u64 %rd246, [%rd247];
	// end inline asm
	mov.b64 	{%r34, %r35}, %rd246;
	mov.b32 	%f95, %r34;
	add.s64 	%rd249, %rd239, 8200;
	// begin inline asm
	ld.global.nc.u64 %rd248, [%rd249];
	// end inline asm
	add.s64 	%rd251, %rd239, 12288;
	// begin inline asm
	ld.global.nc.u64 %rd250, [%rd251];
	// end inline asm
	mov.b64 	{%r36, %r37}, %rd250;
	mov.b32 	%f96, %r36;
	add.s64 	%rd253, %rd239, 12296;
	// begin inline asm
	ld.global.nc.u64 %rd252, [%rd253];
	// end inline asm
	add.s64 	%rd255, %rd239, 16384;
	// begin inline asm
	ld.global.nc.u64 %rd254, [%rd255];
	// end inline asm
	mov.b64 	{%r38, %r39}, %rd254;
	mov.b32 	%f97, %r38;
	add.s64 	%rd257, %rd239, 16392;
	// begin inline asm
	ld.global.nc.u64 %rd256, [%rd257];
	// end inline asm
	setp.lt.f32 	%p3, %f93, %f94;
	mov.f32 	%f248, %f93;
	mov.u64 	%rd426, %rd240;
	@%p3 bra 	$L__BB17_114;
	setp.lt.f32 	%p4, %f94, %f93;
	mov.f32 	%f248, %f94;
	mov.u64 	%rd426, %rd244;
	@%p4 bra 	$L__BB17_114;
	setp.lt.s64 	%p5, %rd240, %rd244;
	selp.f32 	%f248, %f93, %f94, %p5;
	min.s64 	%rd426, %rd240, %rd244;
$L__BB17_114:
	setp.lt.f32 	%p6, %f248, %f95;
	mov.f32 	%f249, %f248;
	mov.u64 	%rd427, %rd426;
	@%p6 bra 	$L__BB17_117;
	setp.lt.f32 	%p7, %f95, %f248;
	mov.f32 	%f249, %f95;
	mov.u64 	%rd427, %rd248;
	@%p7 bra 	$L__BB17_117;
	setp.lt.s64 	%p8, %rd426, %rd248;
	selp.f32 	%f249, %f248, %f95, %p8;
	min.s64 	%rd427, %rd426, %rd248;
$L__BB17_117:
	setp.lt.f32 	%p9, %f249, %f96;
	mov.f32 	%f250, %f249;
	mov.u64 	%rd428, %rd427;
	@%p9 bra 	$L__BB17_120;
	setp.lt.f32 	%p10, %f96, %f249;
	mov.f32 	%f250, %f96;
	mov.u64 	%rd428, %rd252;
	@%p10 bra 	$L__BB17_120;
	setp.lt.s64 	%p11, %rd427, %rd252;
	selp.f32 	%f250, %f249, %f96, %p11;
	min.s64 	%rd428, %rd427, %rd252;
$L__BB17_120:
	setp.lt.f32 	%p12, %f250, %f97;
	mov.f32 	%f279, %f250;
	mov.u64 	%rd465, %rd428;
	@%p12 bra 	$L__BB17_123;
	setp.lt.f32 	%p13, %f97, %f250;
	mov.f32 	%f279, %f97;
	mov.u64 	%rd465, %rd256;
	@%p13 bra 	$L__BB17_123;
	setp.lt.s64 	%p14, %rd428, %rd256;
	selp.f32 	%f279, %f250, %f97, %p14;
	min.s64 	%rd465, %rd428, %rd256;
$L__BB17_123:
	setp.lt.u32 	%p15, %r29, 2560;
	mov.b64 	%rd444, 1280;
	@%p15 bra 	$L__BB17_174;
	add.s64 	%rd262, %rd1, -2560;
	mul.hi.u64 	%rd263, %rd262, -3689348814741910323;
	shr.u64 	%rd112, %rd263, 10;
	setp.lt.u64 	%p16, %rd262, 1280;
	mov.b64 	%rd444, 1280;
	@%p16 bra 	$L__BB17_157;
	add.s64 	%rd265, %rd112, 1;
	and.b64  	%rd430, %rd265, 36028797018963966;
	shl.b64 	%rd266, %rd98, 4;
	add.s64 	%rd267, %rd266, %rd236;
	add.s64 	%rd431, %rd267, 57352;
	mov.b64 	%rd444, 1280;
$L__BB17_126:
	add.s64 	%rd269, %rd431, -36872;
	// begin inline asm
	ld.global.nc.u64 %rd268, [%rd269];
	// end inline asm
	mov.b64 	{%r40, %r41}, %rd268;
	mov.b32 	%f107, %r40;
	add.s64 	%rd271, %rd431, -36864;
	// begin inline asm
	ld.global.nc.u64 %rd270, [%rd271];
	// end inline asm
	add.s64 	%rd273, %rd431, -32776;
	// begin inline asm
	ld.global.nc.u64 %rd272, [%rd273];
	// end inline asm
	mov.b64 	{%r42, %r43}, %rd272;
	mov.b32 	%f108, %r42;
	add.s64 	%rd275, %rd431, -32768;
	// begin inline asm
	ld.global.nc.u64 %rd274, [%rd275];
	// end inline asm
	add.s64 	%rd277, %rd431, -28680;
	// begin inline asm
	ld.global.nc.u64 %rd276, [%rd277];
	// end inline asm
	mov.b64 	{%r44, %r45}, %rd276;
	mov.b32 	%f109, %r44;
	add.s64 	%rd279, %rd431, -28672;
	// begin inline asm
	ld.global.nc.u64 %rd278, [%rd279];
	// end inline asm
	add.s64 	%rd281, %rd431, -24584;
	// begin inline asm
	ld.global.nc.u64 %rd280, [%rd281];
	// end inline asm
	mov.b64 	{%r46, %r47}, %rd280;
	mov.b32 	%f110, %r46;
	add.s64 	%rd283, %rd431, -24576;
	// begin inline asm
	ld.global.nc.u64 %rd282, [%rd283];
	// end inline asm
	add.s64 	%rd285, %rd431, -20488;
	// begin inline asm
	ld.global.nc.u64 %rd284, [%rd285];
	// end inline asm
	mov.b64 	{%r48, %r49}, %rd284;
	mov.b32 	%f111, %r48;
	add.s64 	%rd287, %rd431, -20480;
	// begin inline asm
	ld.global.nc.u64 %rd286, [%rd287];
	// end inline asm
	setp.lt.f32 	%p17, %f279, %f107;
	mov.f32 	%f253, %f279;
	mov.u64 	%rd434, %rd465;
	@%p17 bra 	$L__BB17_129;
	setp.lt.f32 	%p18, %f107, %f279;
	mov.f32 	%f253, %f107;
	mov.u64 	%rd434, %rd270;
	@%p18 bra 	$L__BB17_129;
	setp.lt.s64 	%p19, %rd465, %rd270;
	selp.f32 	%f253, %f279, %f107, %p19;
	min.s64 	%rd434, %rd465, %rd270;
$L__BB17_129:
	setp.lt.f32 	%p20, %f253, %f108;
	mov.f32 	%f254, %f253;
	mov.u64 	%rd435, %rd434;
	@%p20 bra 	$L__BB17_132;
	setp.lt.f32 	%p21, %f108, %f253;
	mov.f32 	%f254, %f108;
	mov.u64 	%rd435, %rd274;
	@%p21 bra 	$L__BB17_132;
	setp.lt.s64 	%p22, %rd434, %rd274;
	selp.f32 	%f254, %f253, %f108, %p22;
	min.s64 	%rd435, %rd434, %rd274;
$L__BB17_132:
	setp.lt.f32 	%p23, %f254, %f109;
	mov.f32 	%f255, %f254;
	mov.u64 	%rd436, %rd435;
	@%p23 bra 	$L__BB17_135;
	setp.lt.f32 	%p24, %f109, %f254;
	mov.f32 	%f255, %f109;
	mov.u64 	%rd436, %rd278;
	@%p24 bra 	$L__BB17_135;
	setp.lt.s64 	%p25, %rd435, %rd278;
	selp.f32 	%f255, %f254, %f109, %p25;
	min.s64 	%rd436, %rd435, %rd278;
$L__BB17_135:
	setp.lt.f32 	%p26, %f255, %f110;
	mov.f32 	%f256, %f255;
	mov.u64 	%rd437, %rd436;
	@%p26 bra 	$L__BB17_138;
	setp.lt.f32 	%p27, %f110, %f255;
	mov.f32 	%f256, %f110;
	mov.u64 	%rd437, %rd282;
	@%p27 bra 	$L__BB17_138;
	setp.lt.s64 	%p28, %rd436, %rd282;
	selp.f32 	%f256, %f255, %f110, %p28;
	min.s64 	%rd437, %rd436, %rd282;
$L__BB17_138:
	setp.lt.f32 	%p29, %f256, %f111;
	mov.f32 	%f257, %f256;
	mov.u64 	%rd438, %rd437;
	@%p29 bra 	$L__BB17_141;
	setp.lt.f32 	%p30, %f111, %f256;
	mov.f32 	%f257, %f111;
	mov.u64 	%rd438, %rd286;
	@%p30 bra 	$L__BB17_141;
	setp.lt.s64 	%p31, %rd437, %rd286;
	selp.f32 	%f257, %f256, %f111, %p31;
	min.s64 	%rd438, %rd437, %rd286;
$L__BB17_141:
	add.s64 	%rd289, %rd431, -16392;
	// begin inline asm
	ld.global.nc.u64 %rd288, [%rd289];
	// end inline asm
	mov.b64 	{%r50, %r51}, %rd288;
	mov.b32 	%f122, %r50;
	add.s64 	%rd291, %rd431, -16384;
	// begin inline asm
	ld.global.nc.u64 %rd290, [%rd291];
	// end inline asm
	add.s64 	%rd293, %rd431, -12296;
	// begin inline asm
	ld.global.nc.u64 %rd292, [%rd293];
	// end inline asm
	mov.b64 	{%r52, %r53}, %rd292;
	mov.b32 	%f123, %r52;
	add.s64 	%rd295, %rd431, -12288;
	// begin inline asm
	ld.global.nc.u64 %rd294, [%rd295];
	// end inline asm
	add.s64 	%rd297, %rd431, -8200;
	// begin inline asm
	ld.global.nc.u64 %rd296, [%rd297];
	// end inline asm
	mov.b64 	{%r54, %r55}, %rd296;
	mov.b32 	%f124, %r54;
	add.s64 	%rd299, %rd431, -8192;
	// begin inline asm
	ld.global.nc.u64 %rd298, [%rd299];
	// end inline asm
	add.s64 	%rd301, %rd431, -4104;
	// begin inline asm
	ld.global.nc.u64 %rd300, [%rd301];
	// end inline asm
	mov.b64 	{%r56, %r57}, %rd300;
	mov.b32 	%f125, %r56;
	add.s64 	%rd303, %rd431, -4096;
	// begin inline asm
	ld.global.nc.u64 %rd302, [%rd303];
	// end inline asm
	add.s64 	%rd305, %rd431, -8;
	// begin inline asm
	ld.global.nc.u64 %rd304, [%rd305];
	// end inline asm
	mov.b64 	{%r58, %r59}, %rd304;
	mov.b32 	%f126, %r58;
	// begin inline asm
	ld.global.nc.u64 %rd306, [%rd431];
	// end inline asm
	setp.lt.f32 	%p32, %f257, %f122;
	mov.f32 	%f258, %f257;
	mov.u64 	%rd439, %rd438;
	@%p32 bra 	$L__BB17_144;
	setp.lt.f32 	%p33, %f122, %f257;
	mov.f32 	%f258, %f122;
	mov.u64 	%rd439, %rd290;
	@%p33 bra 	$L__BB17_144;
	setp.lt.s64 	%p34, %rd438, %rd290;
	selp.f32 	%f258, %f257, %f122, %p34;
	min.s64 	%rd439, %rd438, %rd290;
$L__BB17_144:
	setp.lt.f32 	%p35, %f258, %f123;
	mov.f32 	%f259, %f258;
	mov.u64 	%rd440, %rd439;
	@%p35 bra 	$L__BB17_147;
	setp.lt.f32 	%p36, %f123, %f258;
	mov.f32 	%f259, %f123;
	mov.u64 	%rd440, %rd294;
	@%p36 bra 	$L__BB17_147;
	setp.lt.s64 	%p37, %rd439, %rd294;
	selp.f32 	%f259, %f258, %f123, %p37;
	min.s64 	%rd440, %rd439, %rd294;
$L__BB17_147:
	setp.lt.f32 	%p38, %f259, %f124;
	mov.f32 	%f260, %f259;
	mov.u64 	%rd441, %rd440;
	@%p38 bra 	$L__BB17_150;
	setp.lt.f32 	%p39, %f124, %f259;
	mov.f32 	%f260, %f124;
	mov.u64 	%rd441, %rd298;
	@%p39 bra 	$L__BB17_150;
	setp.lt.s64 	%p40, %rd440, %rd298;
	selp.f32 	%f260, %f259, %f124, %p40;
	min.s64 	%rd441, %rd440, %rd298;
$L__BB17_150:
	setp.lt.f32 	%p41, %f260, %f125;
	mov.f32 	%f261, %f260;
	mov.u64 	%rd442, %rd441;
	@%p41 bra 	$L__BB17_153;
	setp.lt.f32 	%p42, %f125, %f260;
	mov.f32 	%f261, %f125;
	mov.u64 	%rd442, %rd302;
	@%p42 bra 	$L__BB17_153;
	setp.lt.s64 	%p43, %rd441, %rd302;
	selp.f32 	%f261, %f260, %f125, %p43;
	min.s64 	%rd442, %rd441, %rd302;
$L__BB17_153:
	setp.lt.f32 	%p44, %f261, %f126;
	mov.f32 	%f279, %f261;
	mov.u64 	%rd465, %rd442;
	@%p44 bra 	$L__BB17_156;
	setp.lt.f32 	%p45, %f126, %f261;
	mov.f32 	%f279, %f126;
	mov.u64 	%rd465, %rd306;
	@%p45 bra 	$L__BB17_156;
	setp.lt.s64 	%p46, %rd442, %rd306;
	selp.f32 	%f279, %f261, %f126, %p46;
	min.s64 	%rd465, %rd442, %rd306;
$L__BB17_156:
	add.s64 	%rd444, %rd444, 2560;
	add.s64 	%rd431, %rd431, 40960;
	add.s64 	%rd430, %rd430, -2;
	setp.ne.s64 	%p47, %rd430, 0;
	@%p47 bra 	$L__BB17_126;
$L__BB17_157:
	and.b64  	%rd308, %rd112, 1;
	setp.eq.b64 	%p48, %rd308, 1;
	@%p48 bra 	$L__BB17_174;
	shl.b64 	%rd329, %rd444, 4;
	mul.wide.u32 	%rd330, %r16, 16;
	add.s64 	%rd331, %rd236, %rd330;
	add.s64 	%rd310, %rd331, %rd329;
	// begin inline asm
	ld.global.nc.u64 %rd309, [%rd310];
	// end inline asm
	mov.b64 	{%r60, %r61}, %rd309;
	mov.b32 	%f139, %r60;
	add.s64 	%rd312, %rd310, 8;
	// begin inline asm
	ld.global.nc.u64 %rd311, [%rd312];
	// end inline asm
	add.s64 	%rd314, %rd310, 4096;
	// begin inline asm
	ld.global.nc.u64 %rd313, [%rd314];
	// end inline asm
	mov.b64 	{%r62, %r63}, %rd313;
	mov.b32 	%f140, %r62;
	add.s64 	%rd316, %rd310, 4104;
	// begin inline asm
	ld.global.nc.u64 %rd315, [%rd316];
	// end inline asm
	add.s64 	%rd318, %rd310, 8192;
	// begin inline asm
	ld.global.nc.u64 %rd317, [%rd318];
	// end inline asm
	mov.b64 	{%r64, %r65}, %rd317;
	mov.b32 	%f141, %r64;
	add.s64 	%rd320, %rd310, 8200;
	// begin inline asm
	ld.global.nc.u64 %rd319, [%rd320];
	// end inline asm
	add.s64 	%rd322, %rd310, 12288;
	// begin inline asm
	ld.global.nc.u64 %rd321, [%rd322];
	// end inline asm
	mov.b64 	{%r66, %r67}, %rd321;
	mov.b32 	%f142, %r66;
	add.s64 	%rd324, %rd310, 12296;
	// begin inline asm
	ld.global.nc.u64 %rd323, [%rd324];
	// end inline asm
	add.s64 	%rd326, %rd310, 16384;
	// begin inline asm
	ld.global.nc.u64 %rd325, [%rd326];
	// end inline asm
	mov.b64 	{%r68, %r69}, %rd325;
	mov.b32 	%f143, %r68;
	add.s64 	%rd328, %rd310, 16392;
	// begin inline asm
	ld.global.nc.u64 %rd327, [%rd328];
	// end inline asm
	setp.lt.f32 	%p49, %f279, %f139;
	mov.f32 	%f265, %f279;
	mov.u64 	%rd448, %rd465;
	@%p49 bra 	$L__BB17_161;
	setp.lt.f32 	%p50, %f139, %f279;
	mov.f32 	%f265, %f139;
	mov.u64 	%rd448, %rd311;
	@%p50 bra 	$L__BB17_161;
	setp.lt.s64 	%p51, %rd465, %rd311;
	selp.f32 	%f265, %f279, %f139, %p51;
	min.s64 	%rd448, %rd465, %rd311;
$L__BB17_161:
	setp.lt.f32 	%p52, %f265, %f140;
	mov.f32 	%f266, %f265;
	mov.u64 	%rd449, %rd448;
	@%p52 bra 	$L__BB17_164;
	setp.lt.f32 	%p53, %f140, %f265;
	mov.f32 	%f266, %f140;
	mov.u64 	%rd449, %rd315;
	@%p53 bra 	$L__BB17_164;
	setp.lt.s64 	%p54, %rd448, %rd315;
	selp.f32 	%f266, %f265, %f140, %p54;
	min.s64 	%rd449, %rd448, %rd315;
$L__BB17_164:
	setp.lt.f32 	%p55, %f266, %f141;
	mov.f32 	%f267, %f266;
	mov.u64 	%rd450, %rd449;
	@%p55 bra 	$L__BB17_167;
	setp.lt.f32 	%p56, %f141, %f266;
	mov.f32 	%f267, %f141;
	mov.u64 	%rd450, %rd319;
	@%p56 bra 	$L__BB17_167;
	setp.lt.s64 	%p57, %rd449, %rd319;
	selp.f32 	%f267, %f266, %f141, %p57;
	min.s64 	%rd450, %rd449, %rd319;
$L__BB17_167:
	setp.lt.f32 	%p58, %f267, %f142;
	mov.f32 	%f268, %f267;
	mov.u64 	%rd451, %rd450;
	@%p58 bra 	$L__BB17_170;
	setp.lt.f32 	%p59, %f142, %f267;
	mov.f32 	%f268, %f142;
	mov.u64 	%rd451, %rd323;
	@%p59 bra 	$L__BB17_170;
	setp.lt.s64 	%p60, %rd450, %rd323;
	selp.f32 	%f268, %f267, %f142, %p60;
	min.s64 	%rd451, %rd450, %rd323;
$L__BB17_170:
	setp.lt.f32 	%p61, %f268, %f143;
	mov.f32 	%f279, %f268;
	mov.u64 	%rd465, %rd451;
	@%p61 bra 	$L__BB17_173;
	setp.lt.f32 	%p62, %f143, %f268;
	mov.f32 	%f279, %f143;
	mov.u64 	%rd465, %rd327;
	@%p62 bra 	$L__BB17_173;
	setp.lt.s64 	%p63, %rd451, %rd327;
	selp.f32 	%f279, %f268, %f143, %p63;
	min.s64 	%rd465, %rd451, %rd327;
$L__BB17_173:
	add.s64 	%rd444, %rd444, 1280;
$L__BB17_174:
	cvt.s64.s32 	%rd332, %r29;
	setp.ge.s64 	%p64, %rd444, %rd332;
	@%p64 bra 	$L__BB17_197;
	cvt.u32.u64 	%r17, %rd444;
	sub.s32 	%r18, %r29, %r17;
	setp.ge.s32 	%p65, %r16, %r18;
	@%p65 bra 	$L__BB17_197;
	not.b32 	%r70, %r16;
	add.s32 	%r71, %r29, %r70;
	sub.s32 	%r19, %r71, %r17;
	and.b32  	%r72, %r19, 768;
	setp.eq.s32 	%p66, %r72, 768;
	mov.u32 	%r434, %r16;
	@%p66 bra 	$L__BB17_182;
	cvt.u64.u32 	%rd334, %r16;
	add.s64 	%rd335, %rd444, %rd334;
	shl.b64 	%rd336, %rd335, 4;
	add.s64 	%rd455, %rd236, %rd336;
	shr.u32 	%r73, %r19, 8;
	add.s32 	%r74, %r73, 1;
	and.b32  	%r75, %r74, 3;
	neg.s32 	%r432, %r75;
	mov.u32 	%r434, %r16;
$L__BB17_178:
	.pragma "nounroll";
	mov.u64 	%rd176, %rd465;
	mov.f32 	%f155, %f279;
	// begin inline asm
	ld.global.nc.u64 %rd337, [%rd455];
	// end inline asm
	mov.b64 	{%r76, %r77}, %rd337;
	mov.b32 	%f156, %r76;
	add.s64 	%rd340, %rd455, 8;
	// begin inline asm
	ld.global.nc.u64 %rd339, [%rd340];
	// end inline asm
	setp.lt.f32 	%p67, %f155, %f156;
	@%p67 bra 	$L__BB17_181;
	setp.lt.f32 	%p68, %f156, %f155;
	mov.f32 	%f279, %f156;
	mov.u64 	%rd465, %rd339;
	@%p68 bra 	$L__BB17_181;
	setp.lt.s64 	%p69, %rd176, %rd339;
	selp.f32 	%f279, %f155, %f156, %p69;
	min.s64 	%rd465, %rd176, %rd339;
$L__BB17_181:
	add.s32 	%r434, %r434, 256;
	add.s64 	%rd455, %rd455, 4096;
	add.s32 	%r432, %r432, 1;
	setp.ne.s32 	%p70, %r432, 0;
	@%p70 bra 	$L__BB17_178;
$L__BB17_182:
	setp.lt.u32 	%p71, %r19, 768;
	@%p71 bra 	$L__BB17_197;
	cvt.u64.u32 	%rd341, %r434;
	add.s64 	%rd342, %rd444, %rd341;
	shl.b64 	%rd343, %rd342, 4;
	add.s64 	%rd344, %rd343, %rd236;
	add.s64 	%rd460, %rd344, 12296;
$L__BB17_184:
	add.s64 	%rd346, %rd460, -12296;
	// begin inline asm
	ld.global.nc.u64 %rd345, [%rd346];
	// end inline asm
	mov.b64 	{%r78, %r79}, %rd345;
	mov.b32 	%f162, %r78;
	add.s64 	%rd348, %rd460, -12288;
	// begin inline asm
	ld.global.nc.u64 %rd347, [%rd348];
	// end inline asm
	setp.lt.f32 	%p72, %f279, %f162;
	mov.f32 	%f276, %f279;
	mov.u64 	%rd462, %rd465;
	@%p72 bra 	$L__BB17_187;
	setp.lt.f32 	%p73, %f162, %f279;
	mov.f32 	%f276, %f162;
	mov.u64 	%rd462, %rd347;
	@%p73 bra 	$L__BB17_187;
	setp.lt.s64 	%p74, %rd465, %rd347;
	selp.f32 	%f276, %f279, %f162, %p74;
	min.s64 	%rd462, %rd465, %rd347;
$L__BB17_187:
	add.s64 	%rd350, %rd460, -8200;
	// begin inline asm
	ld.global.nc.u64 %rd349, [%rd350];
	// end inline asm
	mov.b64 	{%r80, %r81}, %rd349;
	mov.b32 	%f165, %r80;
	add.s64 	%rd352, %rd460, -8192;
	// begin inline asm
	ld.global.nc.u64 %rd351, [%rd352];
	// end inline asm
	setp.lt.f32 	%p75, %f276, %f165;
	mov.f32 	%f277, %f276;
	mov.u64 	%rd463, %rd462;
	@%p75 bra 	$L__BB17_190;
	setp.lt.f32 	%p76, %f165, %f276;
	mov.f32 	%f277, %f165;
	mov.u64 	%rd463, %rd351;
	@%p76 bra 	$L__BB17_190;
	setp.lt.s64 	%p77, %rd462, %rd351;
	selp.f32 	%f277, %f276, %f165, %p77;
	min.s64 	%rd463, %rd462, %rd351;
$L__BB17_190:
	add.s64 	%rd354, %rd460, -4104;
	// begin inline asm
	ld.global.nc.u64 %rd353, [%rd354];
	// end inline asm
	mov.b64 	{%r82, %r83}, %rd353;
	mov.b32 	%f168, %r82;
	add.s64 	%rd356, %rd460, -4096;
	// begin inline asm
	ld.global.nc.u64 %rd355, [%rd356];
	// end inline asm
	setp.lt.f32 	%p78, %f277, %f168;
	mov.f32 	%f278, %f277;
	mov.u64 	%rd464, %rd463;
	@%p78 bra 	$L__BB17_193;
	setp.lt.f32 	%p79, %f168, %f277;
	mov.f32 	%f278, %f168;
	mov.u64 	%rd464, %rd355;
	@%p79 bra 	$L__BB17_193;
	setp.lt.s64 	%p80, %rd463, %rd355;
	selp.f32 	%f278, %f277, %f168, %p80;
	min.s64 	%rd464, %rd463, %rd355;
$L__BB17_193:
	add.s64 	%rd358, %rd460, -8;
	// begin inline asm
	ld.global.nc.u64 %rd357, [%rd358];
	// end inline asm
	mov.b64 	{%r84, %r85}, %rd357;
	mov.b32 	%f171, %r84;
	// begin inline asm
	ld.global.nc.u64 %rd359, [%rd460];
	// end inline asm
	setp.lt.f32 	%p81, %f278, %f171;
	mov.f32 	%f279, %f278;
	mov.u64 	%rd465, %rd464;
	@%p81 bra 	$L__BB17_196;
	setp.lt.f32 	%p82, %f171, %f278;
	mov.f32 	%f279, %f171;
	mov.u64 	%rd465, %rd359;
	@%p82 bra 	$L__BB17_196;
	setp.lt.s64 	%p83, %rd464, %rd359;
	selp.f32 	%f279, %f278, %f171, %p83;
	min.s64 	%rd465, %rd464, %rd359;
$L__BB17_196:
	add.s32 	%r434, %r434, 1024;
	add.s64 	%rd460, %rd460, 16384;
	setp.lt.s32 	%p84, %r434, %r18;
	@%p84 bra 	$L__BB17_184;
$L__BB17_197:
	// begin inline asm
	mov.u32 %r86, %laneid;
	// end inline asm
	mov.b32 	%r88, %f279;
	mov.b32 	%r104, 1;
	mov.b32 	%r105, 31;
	mov.b32 	%r106, -1;
	// begin inline asm
	shfl.sync.down.b32 %r87, %r88, %r104, %r105, %r106;
	// end inline asm
	mov.b32 	%f175, %r87;
	// begin inline asm
	shfl.sync.down.b32 %r92, %r93, %r104, %r105, %r106;
	// end inline asm
	mov.b64 	{%r98, %r103}, %rd465;
	// begin inline asm
	shfl.sync.down.b32 %r97, %r98, %r104, %r105, %r106;
	// end inline asm
	// begin inline asm
	shfl.sync.down.b32 %r102, %r103, %r104, %r105, %r106;
	// end inline asm
	mov.b64 	%rd200, {%r97, %r102};
	setp.gt.s32 	%p85, %r86, 30;
	setp.lt.f32 	%p86, %f279, %f175;
	or.pred  	%p87, %p85, %p86;
	mov.f32 	%f281, %f279;
	mov.u64 	%rd467, %rd465;
	@%p87 bra 	$L__BB17_200;
	setp.gt.f32 	%p88, %f279, %f175;
	mov.f32 	%f281, %f175;
	mov.u64 	%rd467, %rd200;
	@%p88 bra 	$L__BB17_200;
	setp.lt.s64 	%p89, %rd465, %rd200;
	selp.f32 	%f281, %f279, %f175, %p89;
	min.s64 	%rd467, %rd465, %rd200;
$L__BB17_200:
	mov.b32 	%r108, %f281;
	mov.b32 	%r124, 2;
	mov.b32 	%r125, 31;
	mov.b32 	%r126, -1;
	// begin inline asm
	shfl.sync.down.b32 %r107, %r108, %r124, %r125, %r126;
	// end inline asm
	mov.b32 	%f178, %r107;
	// begin inline asm
	shfl.sync.down.b32 %r112, %r113, %r124, %r125, %r126;
	// end inline asm
	mov.b64 	{%r118, %r123}, %rd467;
	// begin inline asm
	shfl.sync.down.b32 %r117, %r118, %r124, %r125, %r126;
	// end inline asm
	// begin inline asm
	shfl.sync.down.b32 %r122, %r123, %r124, %r125, %r126;
	// end inline asm
	mov.b64 	%rd203, {%r117, %r122};
	setp.gt.s32 	%p90, %r86, 29;
	setp.lt.f32 	%p91, %f281, %f178;
	or.pred  	%p92, %p90, %p91;
	mov.f32 	%f282, %f281;
	mov.u64 	%rd468, %rd467;
	@%p92 bra 	$L__BB17_203;
	setp.gt.f32 	%p93, %f281, %f178;
	mov.f32 	%f282, %f178;
	mov.u64 	%rd468, %rd203;
	@%p93 bra 	$L__BB17_203;
	setp.lt.s64 	%p94, %rd467, %rd203;
	selp.f32 	%f282, %f281, %f178, %p94;
	min.s64 	%rd468, %rd467, %rd203;
$L__BB17_203:
	mov.b32 	%r128, %f282;
	mov.b32 	%r144, 4;
	mov.b32 	%r145, 31;
	mov.b32 	%r146, -1;
	// begin inline asm
	shfl.sync.down.b32 %r127, %r128, %r144, %r145, %r146;
	// end inline asm
	mov.b32 	%f181, %r127;
	// begin inline asm
	shfl.sync.down.b32 %r132, %r133, %r144, %r145, %r146;
	// end inline asm
	mov.b64 	{%r138, %r143}, %rd468;
	// begin inline asm
	shfl.sync.down.b32 %r137, %r138, %r144, %r145, %r146;
	// end inline asm
	// begin inline asm
	shfl.sync.down.b32 %r142, %r143, %r144, %r145, %r146;
	// end inline asm
	mov.b64 	%rd206, {%r137, %r142};
	setp.gt.s32 	%p95, %r86, 27;
	setp.lt.f32 	%p96, %f282, %f181;
	or.pred  	%p97, %p95, %p96;
	mov.f32 	%f283, %f282;
	mov.u64 	%rd469, %rd468;
	@%p97 bra 	$L__BB17_206;
	setp.gt.f32 	%p98, %f282, %f181;
	mov.f32 	%f283, %f181;
	mov.u64 	%rd469, %rd206;
	@%p98 bra 	$L__BB17_206;
	setp.lt.s64 	%p99, %rd468, %rd206;
	selp.f32 	%f283, %f282, %f181, %p99;
	min.s64 	%rd469, %rd468, %rd206;
$L__BB17_206:
	mov.b32 	%r148, %f283;
	mov.b32 	%r164, 8;
	mov.b32 	%r165, 31;
	mov.b32 	%r166, -1;
	// begin inline asm
	shfl.sync.down.b32 %r147, %r148, %r164, %r165, %r166;
	// end inline asm
	mov.b32 	%f184, %r147;
	// begin inline asm
	shfl.sync.down.b32 %r152, %r153, %r164, %r165, %r166;
	// end inline asm
	mov.b64 	{%r158, %r163}, %rd469;
	// begin inline asm
	shfl.sync.down.b32 %r157, %r158, %r164, %r165, %r166;
	// end inline asm
	// begin inline asm
	shfl.sync.down.b32 %r162, %r163, %r164, %r165, %r166;
	// end inline asm
	mov.b64 	%rd209, {%r157, %r162};
	setp.gt.s32 	%p100, %r86, 23;
	setp.lt.f32 	%p101, %f283, %f184;
	or.pred  	%p102, %p100, %p101;
	mov.f32 	%f284, %f283;
	mov.u64 	%rd470, %rd469;
	@%p102 bra 	$L__BB17_209;
	setp.gt.f32 	%p103, %f283, %f184;
	mov.f32 	%f284, %f184;
	mov.u64 	%rd470, %rd209;
	@%p103 bra 	$L__BB17_209;
	setp.lt.s64 	%p104, %rd469, %rd209;
	selp.f32 	%f284, %f283, %f184, %p104;
	min.s64 	%rd470, %rd469, %rd209;
$L__BB17_209:
	mov.b32 	%r168, %f284;
	mov.b32 	%r184, 16;
	mov.b32 	%r185, 31;
	mov.b32 	%r186, -1;
	// begin inline asm
	shfl.sync.down.b32 %r167, %r168, %r184, %r185, %r186;
	// end inline asm
	mov.b32 	%f187, %r167;
	// begin inline asm
	shfl.sync.down.b32 %r172, %r173, %r184, %r185, %r186;
	// end inline asm
	mov.b64 	{%r178, %r183}, %rd470;
	// begin inline asm
	shfl.sync.down.b32 %r177, %r178, %r184, %r185, %r186;
	// end inline asm
	// begin inline asm
	shfl.sync.down.b32 %r182, %r183, %r184, %r185, %r186;
	// end inline asm
	mov.b64 	%rd212, {%r177, %r182};
	setp.gt.s32 	%p105, %r86, 15;
	setp.lt.f32 	%p106, %f284, %f187;
	or.pred  	%p107, %p105, %p106;
	mov.f32 	%f292, %f284;
	mov.u64 	%rd478, %rd470;
	@%p107 bra 	$L__BB17_212;
	setp.gt.f32 	%p108, %f284, %f187;
	mov.f32 	%f292, %f187;
	mov.u64 	%rd478, %rd212;
	@%p108 bra 	$L__BB17_212;
	setp.lt.s64 	%p109, %rd470, %rd212;
	selp.f32 	%f292, %f284, %f187, %p109;
	min.s64 	%rd478, %rd470, %rd212;
$L__BB17_212:
	setp.ne.s32 	%p110, %r86, 0;
	@%p110 bra 	$L__BB17_214;
	shr.u32 	%r187, %r16, 1;
	and.b32  	%r188, %r187, 496;
	mov.u32 	%r189, _ZN6thrust24THRUST_300001_SM_1000_NS8cuda_cub4core6detail5shmemE;
	add.s32 	%r190, %r189, %r188;
	st.shared.f32 	[%r190+8], %f292;
	st.shared.u64 	[%r190+16], %rd478;
$L__BB17_214:
	bar.sync 	0;
	setp.ne.s32 	%p111, %r16, 0;
	@%p111 bra 	$L__BB17_236;
	ld.shared.f32 	%f190, [_ZN6thrust24THRUST_300001_SM_1000_NS8cuda_cub4core6detail5shmemE+24];
	ld.shared.u64 	%rd215, [_ZN6thrust24THRUST_300001_SM_1000_NS8cuda_cub4core6detail5shmemE+32];
	setp.lt.f32 	%p112, %f292, %f190;
	mov.f32 	%f286, %f292;
	mov.u64 	%rd472, %rd478;
	@%p112 bra 	$L__BB17_218;
	setp.lt.f32 	%p113, %f190, %f292;
	mov.f32 	%f286, %f190;
	mov.u64 	%rd472, %rd215;
	@%p113 bra 	$L__BB17_218;
	setp.lt.s64 	%p114, %rd478, %rd215;
	selp.f32 	%f286, %f292, %f190, %p114;
	min.s64 	%rd472, %rd478, %rd215;
$L__BB17_218:
	ld.shared.f32 	%f193, [_ZN6thrust24THRUST_300001_SM_1000_NS8cuda_cub4core6detail5shmemE+40];
	ld.shared.u64 	%rd218, [_ZN6thrust24THRUST_300001_SM_1000_NS8cuda_cub4core6detail5shmemE+48];
	setp.lt.f32 	%p115, %f286, %f193;
	mov.f32 	%f287, %f286;
	mov.u64 	%rd473, %rd472;
	@%p115 bra 	$L__BB17_221;
	setp.lt.f32 	%p116, %f193, %f286;
	mov.f32 	%f287, %f193;
	mov.u64 	%rd473, %rd218;
	@%p116 bra 	$L__BB17_221;
	setp.lt.s64 	%p117, %rd472, %rd218;
	selp.f32 	%f287, %f286, %f193, %p117;
	min.s64 	%rd473, %rd472, %rd218;
$L__BB17_221:
	ld.shared.f32 	%f196, [_ZN6thrust24THRUST_300001_SM_1000_NS8cuda_cub4core6detail5shmemE+56];
	ld.shared.u64 	%rd221, [_ZN6thrust24THRUST_300001_SM_1000_NS8cuda_cub4core6detail5shmemE+64];
	setp.lt.f32 	%p118, %f287, %f196;
	mov.f32 	%f288, %f287;
	mov.u64 	%rd474, %rd473;
	@%p118 bra 	$L__BB17_224;
	setp.lt.f32 	%p119, %f196, %f287;
	mov.f32 	%f288, %f196;
	mov.u64 	%rd474, %rd221;
	@%p119 bra 	$L__BB17_224;
	setp.lt.s64 	%p120, %rd473, %rd221;
	selp.f32 	%f288, %f287, %f196, %p120;
	min.s64 	%rd474, %rd473, %rd221;
$L__BB17_224:
	ld.shared.f32 	%f199, [_ZN6thrust24THRUST_300001_SM_1000_NS8cuda_cub4core6detail5shmemE+72];
	ld.shared.u64 	%rd224, [_ZN6thrust24THRUST_300001_SM_1000_NS8cuda_cub4core6detail5shmemE+80];
	setp.lt.f32 	%p121, %f288, %f199;
	mov.f32 	%f289, %f288;
	mov.u64 	%rd475, %rd474;
	@%p121 bra 	$L__BB17_227;
	setp.lt.f32 	%p122, %f199, %f288;
	mov.f32 	%f289, %f199;
	mov.u64 	%rd475, %rd224;
	@%p122 bra 	$L__BB17_227;
	setp.lt.s64 	%p123, %rd474, %rd224;
	selp.f32 	%f289, %f288, %f199, %p123;
	min.s64 	%rd475, %rd474, %rd224;
$L__BB17_227:
	ld.shared.f32 	%f202, [_ZN6thrust24THRUST_300001_SM_1000_NS8cuda_cub4core6detail5shmemE+88];
	ld.shared.u64 	%rd227, [_ZN6thrust24THRUST_300001_SM_1000_NS8cuda_cub4core6detail5shmemE+96];
	setp.lt.f32 	%p124, %f289, %f202;
	mov.f32 	%f290, %f289;
	mov.u64 	%rd476, %rd475;
	@%p124 bra 	$L__BB17_230;
	setp.lt.f32 	%p125, %f202, %f289;
	mov.f32 	%f290, %f202;
	mov.u64 	%rd476, %rd227;
	@%p125 bra 	$L__BB17_230;
	setp.lt.s64 	%p126, %rd475, %rd227;
	selp.f32 	%f290, %f289, %f202, %p126;
	min.s64 	%rd476, %rd475, %rd227;
$L__BB17_230:
	ld.shared.f32 	%f205, [_ZN6thrust24THRUST_300001_SM_1000_NS8cuda_cub4core6detail5shmemE+104];
	ld.shared.u64 	%rd230, [_ZN6thrust24THRUST_300001_SM_1000_NS8cuda_cub4core6detail5shmemE+112];
	setp.lt.f32 	%p127, %f290, %f205;
	mov.f32 	%f291, %f290;
	mov.u64 	%rd477, %rd476;
	@%p127 bra 	$L__BB17_233;
	setp.lt.f32 	%p128, %f205, %f290;
	mov.f32 	%f291, %f205;
	mov.u64 	%rd477, %rd230;
	@%p128 bra 	$L__BB17_233;
	setp.lt.s64 	%p129, %rd476, %rd230;
	selp.f32 	%f291, %f290, %f205, %p129;
	min.s64 	%rd477, %rd476, %rd230;
$L__BB17_233:
	ld.shared.f32 	%f208, [_ZN6thrust24THRUST_300001_SM_1000_NS8cuda_cub4core6detail5shmemE+120];
	ld.shared.u64 	%rd233, [_ZN6thrust24THRUST_300001_SM_1000_NS8cuda_cub4core6detail5shmemE+128];
	setp.lt.f32 	%p130, %f291, %f208;
	mov.f32 	%f292, %f291;
	mov.u64 	%rd478, %rd477;
	@%p130 bra 	$L__BB17_236;
	setp.lt.f32 	%p131, %f208, %f291;
	mov.f32 	%f292, %f208;
	mov.u64 	%rd478, %rd233;
	@%p131 bra 	$L__BB17_236;
	setp.lt.s64 	%p132, %rd477, %rd233;
	selp.f32 	%f292, %f291, %f208, %p132;
	min.s64 	%rd478, %rd477, %rd233;
$L__BB17_236:
	mov.u32 	%r426, %tid.x;
	setp.ne.s32 	%p259, %r426, 0;
	@%p259 bra 	$L__BB17_238;
	ld.param.u64 	%rd391, [_ZN6thrust24THRUST_300001_SM_1000_NS8cuda_cub4core6detail13_kernel_agentINS1_8__reduce11ReduceAgentIPN4cuda3std3__45tupleIJflEEESC_SB_lNS1_9__extrema9arg_min_fIfl10comparatorEEEEJSC_SC_iSG_EEEvDpT0__param_1];
	cvta.to.global.u64 	%rd390, %rd391;
	st.global.f32 	[%rd390], %f292;
	st.global.u64 	[%rd390+8], %rd478;
$L__BB17_238:
	ret;

}
	// .globl	_ZN3cub18CUB_300001_SM_10006detail11EmptyKernelIvEEvv
.visible .entry _ZN3cub18CUB_300001_SM_10006detail11EmptyKernelIvEEvv()
{


	ret;

}


// ===== COMPILED SASS (sm_100) =====

	.target	sm_100

	.elftype	@"ET_EXEC"


//--------------------- .note.nv.tkinfo           --------------------------
	.section	.note.nv.tkinfo,"",@"SHT_NOTE"
	.sectionflags	@"SHF_NOTE_NV_TKINFO"
	.tkinfo
        /*0018*/ 	.word	0x00000002
        /*0030*/ 	.string	""
        /*0030*/ 	.string	"ptxas"
        /*0030*/ 	.string	"Cuda compilation tools, release 13.0, V13.0.88"
        /*0030*/ 	.string	"Build cuda_13.0.r13.0/compiler.36424714_0"
        /*0030*/ 	.string	"-arch sm_100 -m 64 "



//--------------------- .note.nv.cuinfo           --------------------------
	.section	.note.nv.cuinfo,"",@"SHT_NOTE"
	.sectionflags	@"SHF_NOTE_NV_CUINFO"
        /*0018*/ 	.short	0x0002
        /*001a*/ 	.short	0x0064
        /*001c*/ 	.short	0x0082
	.zero		2


//--------------------- .nv.info                  --------------------------
	.section	.nv.info,"",@"SHT_CUDA_INFO"
	.align	4


	//----- nvinfo : EIATTR_REGCOUNT
	.align		4
        /*0000*/ 	.byte	0x04, 0x2f
        /*0002*/ 	.short	(.L_46 - .L_45)
	.align		4
.L_45:
        /*0004*/ 	.word	index@(_Z16histogram_kernelPiS_i)
        /*0008*/ 	.word	0x0000001a


	//----- nvinfo : EIATTR_FRAME_SIZE
	.align		4
.L_46:
        /*000c*/ 	.byte	0x04, 0x11
        /*000e*/ 	.short	(.L_48 - .L_47)
	.align		4
.L_47:
        /*0010*/ 	.word	index@(_Z16histogram_kernelPiS_i)
        /*0014*/ 	.word	0x00000000


	//----- nvinfo : EIATTR_REGCOUNT
	.align		4
.L_48:
        /*0018*/ 	.byte	0x04, 0x2f
        /*001a*/ 	.short	(.L_50 - .L_49)
	.align		4
.L_49:
        /*001c*/ 	.word	index@(_Z13odd_even_sortPfPiii)
        /*0020*/ 	.word	0x00000011


	//----- nvinfo : EIATTR_FRAME_SIZE
	.align		4
.L_50:
        /*0024*/ 	.byte	0x04, 0x11
        /*0026*/ 	.short	(.L_52 - .L_51)
	.align		4
.L_51:
        /*0028*/ 	.word	index@(_Z13odd_even_sortPfPiii)
        /*002c*/ 	.word	0x00000000


	//----- nvinfo : EIATTR_REGCOUNT
	.align		4
.L_52:
        /*0030*/ 	.byte	0x04, 0x2f
        /*0032*/ 	.short	(.L_54 - .L_53)
	.align		4
.L_53:
        /*0034*/ 	.word	index@(_Z11scan_blocksPiS_S_b)
        /*0038*/ 	.word	0x00000016


	//----- nvinfo : EIATTR_FRAME_SIZE
	.align		4
.L_54:
        /*003c*/ 	.byte	0x04, 0x11
        /*003e*/ 	.short	(.L_56 - .L_55)
	.align		4
.L_55:
        /*0040*/ 	.word	index@(_Z11scan_blocksPiS_S_b)
        /*0044*/ 	.word	0x00000000


	//----- nvinfo : EIATTR_REGCOUNT
	.align		4
.L_56:
        /*0048*/ 	.byte	0x04, 0x2f
        /*004a*/ 	.short	(.L_58 - .L_57)
	.align		4
.L_57:
        /*004c*/ 	.word	index@(_Z8add_summPiS_i)
        /*0050*/ 	.word	0x00000010


	//----- nvinfo : EIATTR_FRAME_SIZE
	.align		4
.L_58:
        /*0054*/ 	.byte	0x04, 0x11
        /*0056*/ 	.short	(.L_60 - .L_59)
	.align		4
.L_59:
        /*0058*/ 	.word	index@(_Z8add_summPiS_i)
        /*005c*/ 	.word	0x00000000


	//----- nvinfo : EIATTR_REGCOUNT
	.align		4
.L_60:
        /*0060*/ 	.byte	0x04, 0x2f
        /*0062*/ 	.short	(.L_62 - .L_61)
	.align		4
.L_61:
        /*0064*/ 	.word	index@(_ZN6thrust24THRUST_300001_SM_1000_NS8cuda_cub4core6detail13_kernel_agentINS1_8__reduce11ReduceAgentINS0_12zip_iteratorIN4cuda3std3__45tupleIJNS0_10device_ptrIfEENS0_17counting_iteratorIlNS0_11use_defaultESF_SF_EEEEEEEPNSB_IJflEEESJ_iNS1_9__extrema9arg_max_fIfl10comparatorEEEEJSI_SK_iSO_EEEvDpT0_)
        /*0068*/ 	.word	0x0000001c


	//----- nvinfo : EIATTR_FRAME_SIZE
	.align		4
.L_62:
        /*006c*/ 	.byte	0x04, 0x11
        /*006e*/ 	.short	(.L_64 - .L_63)
	.align		4
.L_63:
        /*0070*/ 	.word	index@(_ZN6thrust24THRUST_300001_SM_1000_NS8cuda_cub4core6detail13_kernel_agentINS1_8__reduce11ReduceAgentINS0_12zip_iteratorIN4cuda3std3__45tupleIJNS0_10device_ptrIfEENS0_17counting_iteratorIlNS0_11use_defaultESF_SF_EEEEEEEPNSB_IJflEEESJ_iNS1_9__extrema9arg_max_fIfl10comparatorEEEEJSI_SK_iSO_EEEvDpT0_)
        /*0074*/ 	.word	0x00000000


	//----- nvinfo : EIATTR_REGCOUNT
	.align		4
.L_64:
        /*0078*/ 	.byte	0x04, 0x2f
        /*007a*/ 	.short	(.L_66 - .L_65)
	.align		4
.L_65:
        /*007c*/ 	.word	index@(_ZN6thrust24THRUST_300001_SM_1000_NS8cuda_cub4core6detail13_kernel_agentINS1_8__reduce11ReduceAgentINS0_12zip_iteratorIN4cuda3std3__45tupleIJNS0_10device_ptrIfEENS0_17counting_iteratorIlNS0_11use_defaultESF_SF_EEEEEEEPNSB_IJflEEESJ_iNS1_9__extrema9arg_max_fIfl10comparatorEEEEJSI_SK_iN3cub18CUB_300001_SM_100013GridEvenShareIiEENSR_9GridQueueIjEESO_EEEvDpT0_)
        /*0080*/ 	.word	0x0000001d


	//----- nvinfo : EIATTR_FRAME_SIZE
	.align		4
.L_66:
        /*0084*/ 	.byte	0x04, 0x11
        /*0086*/ 	.short	(.L_68 - .L_67)
	.align		4
.L_67:
        /*0088*/ 	.word	index@(_ZN6thrust24THRUST_300001_SM_1000_NS8cuda_cub4core6detail13_kernel_agentINS1_8__reduce11ReduceAgentINS0_12zip_iteratorIN4cuda3std3__45tupleIJNS0_10device_ptrIfEENS0_17counting_iteratorIlNS0_11use_defaultESF_SF_EEEEEEEPNSB_IJflEEESJ_iNS1_9__extrema9arg_max_fIfl10comparatorEEEEJSI_SK_iN3cub18CUB_300001_SM_100013GridEvenShareIiEENSR_9GridQueueIjEESO_EEEvDpT0_)
        /*008c*/ 	.word	0x00000000


	//----- nvinfo : EIATTR_REGCOUNT
	.align		4
.L_68:
        /*0090*/ 	.byte	0x04, 0x2f
        /*0092*/ 	.short	(.L_70 - .L_69)
	.align		4
.L_69:
        /*0094*/ 	.word	index@(_ZN6thrust24THRUST_300001_SM_1000_NS8cuda_cub4core6detail13_kernel_agentINS1_8__reduce10DrainAgentIiEEJN3cub18CUB_300001_SM_10009GridQueueIjEEiEEEvDpT0_)
        /*0098*/ 	.word	0x00000008


	//----- nvinfo : EIATTR_FRAME_SIZE
	.align		4
.L_70:
        /*009c*/ 	.byte	0x04, 0x11
        /*009e*/ 	.short	(.L_72 - .L_71)
	.align		4
.L_71:
        /*00a0*/ 	.word	index@(_ZN6thrust24THRUST_300001_SM_1000_NS8cuda_cub4core6detail13_kernel_agentINS1_8__reduce10DrainAgentIiEEJN3cub18CUB_300001_SM_10009GridQueueIjEEiEEEvDpT0_)
        /*00a4*/ 	.word	0x00000000


	//----- nvinfo : EIATTR_REGCOUNT
	.align		4
.L_72:
        /*00a8*/ 	.byte	0x04, 0x2f
        /*00aa*/ 	.short	(.L_74 - .L_73)
	.align		4
.L_73:
        /*00ac*/ 	.word	index@(_ZN6thrust24THRUST_300001_SM_1000_NS8cuda_cub4core6detail13_kernel_agentINS1_8__reduce11ReduceAgentIPN4cuda3std3__45tupleIJflEEESC_SB_iNS1_9__extrema9arg_max_fIfl10comparatorEEEEJSC_SC_iSG_EEEvDpT0_)
        /*00b0*/ 	.word	0x00000020


	//----- nvinfo : EIATTR_FRAME_SIZE
	.align		4
.L_74:
        /*00b4*/ 	.byte	0x04, 0x11
        /*00b6*/ 	.short	(.L_76 - .L_75)
	.align		4
.L_75:
        /*00b8*/ 	.word	index@(_ZN6thrust24THRUST_300001_SM_1000_NS8cuda_cub4core6detail13_kernel_agentINS1_8__reduce11ReduceAgentIPN4cuda3std3__45tupleIJflEEESC_SB_iNS1_9__extrema9arg_max_fIfl10comparatorEEEEJSC_SC_iSG_EEEvDpT0_)
        /*00bc*/ 	.word	0x00000000


	//----- nvinfo : EIATTR_REGCOUNT
	.align		4
.L_76:
        /*00c0*/ 	.byte	0x04, 0x2f
        /*00c2*/ 	.short	(.L_78 - .L_77)
	.align		4
.L_77:
        /*00c4*/ 	.word	index@(_ZN6thrust24THRUST_300001_SM_1000_NS8cuda_cub4core6detail13_kernel_agentINS1_8__reduce11ReduceAgentINS0_12zip_iteratorIN4cuda3std3__45tupleIJNS0_10device_ptrIfEENS0_17counting_iteratorIlNS0_11use_defaultESF_SF_EEEEEEEPNSB_IJflEEESJ_lNS1_9__extrema9arg_max_fIfl10comparatorEEEEJSI_SK_lSO_EEEvDpT0_)
        /*00c8*/ 	.word	0x0000001c


	//----- nvinfo : EIATTR_FRAME_SIZE
	.align		4
.L_78:
        /*00cc*/ 	.byte	0x04, 0x11
        /*00ce*/ 	.short	(.L_80 - .L_79)
	.align		4
.L_79:
        /*00d0*/ 	.word	index@(_ZN6thrust24THRUST_300001_SM_1000_NS8cuda_cub4core6detail13_kernel_agentINS1_8__reduce11ReduceAgentINS0_12zip_iteratorIN4cuda3std3__45tupleIJNS0_10device_ptrIfEENS0_17counting_iteratorIlNS0_11use_defaultESF_SF_EEEEEEEPNSB_IJflEEESJ_lNS1_9__extrema9arg_max_fIfl10comparatorEEEEJSI_SK_lSO_EEEvDpT0_)
        /*00d4*/ 	.word	0x00000000


	//----- nvinfo : EIATTR_REGCOUNT
	.align		4
.L_80:
        /*00d8*/ 	.byte	0x04, 0x2f
        /*00da*/ 	.short	(.L_82 - .L_81)
	.align		4
.L_81:
        /*00dc*/ 	.word	index@(_ZN6thrust24THRUST_300001_SM_1000_NS8cuda_cub4core6detail13_kernel_agentINS1_8__reduce11ReduceAgentINS0_12zip_iteratorIN4cuda3std3__45tupleIJNS0_10device_ptrIfEENS0_17counting_iteratorIlNS0_11use_defaultESF_SF_EEEEEEEPNSB_IJflEEESJ_lNS1_9__extrema9arg_max_fIfl10comparatorEEEEJSI_SK_lN3cub18CUB_300001_SM_100013GridEvenShareIlEENSR_9GridQueueIyEESO_EEEvDpT0_)
        /*00e0*/ 	.word	0x0000001e


	//----- nvinfo : EIATTR_FRAME_SIZE
	.align		4
.L_82:
        /*00e4*/ 	.byte	0x04, 0x11
        /*00e6*/ 	.short	(.L_84 - .L_83)
	.align		4
.L_83:
        /*00e8*/ 	.word	index@(_ZN6thrust24THRUST_300001_SM_1000_NS8cuda_cub4core6detail13_kernel_agentINS1_8__reduce11ReduceAgentINS0_12zip_iteratorIN4cuda3std3__45tupleIJNS0_10device_ptrIfEENS0_17counting_iteratorIlNS0_11use_defaultESF_SF_EEEEEEEPNSB_IJflEEESJ_lNS1_9__extrema9arg_max_fIfl10comparatorEEEEJSI_SK_lN3cub18CUB_300001_SM_100013GridEvenShareIlEENSR_9GridQueueIyEESO_EEEvDpT0_)
        /*00ec*/ 	.word	0x00000000


	//----- nvinfo : EIATTR_REGCOUNT
	.align		4
.L_84:
        /*00f0*/ 	.byte	0x04, 0x2f
        /*00f2*/ 	.short	(.L_86 - .L_85)
	.align		4
.L_85:
        /*00f4*/ 	.word	index@(_ZN6thrust24THRUST_300001_SM_1000_NS8cuda_cub4core6detail13_kernel_agentINS1_8__reduce10DrainAgentIlEEJN3cub18CUB_300001_SM_10009GridQueueIyEElEEEvDpT0_)
        /*00f8*/ 	.word	0x00000008


	//----- nvinfo : EIATTR_FRAME_SIZE
	.align		4
.L_86:
        /*00fc*/ 	.byte	0x04, 0x11
        /*00fe*/ 	.short	(.L_88 - .L_87)
	.align		4
.L_87:
        /*0100*/ 	.word	index@(_ZN6thrust24THRUST_300001_SM_1000_NS8cuda_cub4core6detail13_kernel_agentINS1_8__reduce10DrainAgentIlEEJN3cub18CUB_300001_SM_10009GridQueueIyEElEEEvDpT0_)
        /*0104*/ 	.word	0x00000000


	//----- nvinfo : EIATTR_REGCOUNT
	.align		4
.L_88:
        /*0108*/ 	.byte	0x04, 0x2f
        /*010a*/ 	.short	(.L_90 - .L_89)
	.align		4
.L_89:
        /*010c*/ 	.word	index@(_ZN6thrust24THRUST_300001_SM_1000_NS8cuda_cub4core6detail13_kernel_agentINS1_8__reduce11ReduceAgentIPN4cuda3std3__45tupleIJflEEESC_SB_lNS1_9__extrema9arg_max_fIfl10comparatorEEEEJSC_SC_iSG_EEEvDpT0_)
        /*0110*/ 	.word	0x00000020


	//----- nvinfo : EIATTR_FRAME_SIZE
	.align		4
.L_90:
        /*0114*/ 	.byte	0x04, 0x11
        /*0116*/ 	.short	(.L_92 - .L_91)
	.align		4
.L_91:
        /*0118*/ 	.word	index@(_ZN6thrust24THRUST_300001_SM_1000_NS8cuda_cub4core6detail13_kernel_agentINS1_8__reduce11ReduceAgentIPN4cuda3std3__45tupleIJflEEESC_SB_lNS1_9__extrema9arg_max_fIfl10comparatorEEEEJSC_SC_iSG_EEEvDpT0_)
        /*011c*/ 	.word	0x00000000


	//----- nvinfo : EIATTR_REGCOUNT
	.align		4
.L_92:
        /*0120*/ 	.byte	0x04, 0x2f
        /*0122*/ 	.short	(.L_94 - .L_93)
	.align		4
.L_93:
        /*0124*/ 	.word	index@(_ZN6thrust24THRUST_300001_SM_1000_NS8cuda_cub4core6detail13_kernel_agentINS1_8__reduce11ReduceAgentINS0_12zip_iteratorIN4cuda3std3__45tupleIJNS0_10device_ptrIfEENS0_17counting_iteratorIlNS0_11use_defaultESF_SF_EEEEEEEPNSB_IJflEEESJ_iNS1_9__extrema9arg_min_fIfl10comparatorEEEEJSI_SK_iSO_EEEvDpT0_)
        /*0128*/ 	.word	0x0000001e


	//----- nvinfo : EIATTR_FRAME_SIZE
	.align		4
.L_94:
        /*012c*/ 	.byte	0x04, 0x11
        /*012e*/ 	.short	(.L_96 - .L_95)
	.align		4
.L_95:
        /*0130*/ 	.word	index@(_ZN6thrust24THRUST_300001_SM_1000_NS8cuda_cub4core6detail13_kernel_agentINS1_8__reduce11ReduceAgentINS0_12zip_iteratorIN4cuda3std3__45tupleIJNS0_10device_ptrIfEENS0_17counting_iteratorIlNS0_11use_defaultESF_SF_EEEEEEEPNSB_IJflEEESJ_iNS1_9__extrema9arg_min_fIfl10comparatorEEEEJSI_SK_iSO_EEEvDpT0_)
        /*0134*/ 	.word	0x00000000


	//----- nvinfo : EIATTR_REGCOUNT
	.align		4
.L_96:
        /*0138*/ 	.byte	0x04, 0x2f
        /*013a*/ 	.short	(.L_98 - .L_97)
	.align		4
.L_97:
        /*013c*/ 	.word	index@(_ZN6thrust24THRUST_300001_SM_1000_NS8cuda_cub4core6detail13_kernel_agentINS1_8__reduce11ReduceAgentINS0_12zip_iteratorIN4cuda3std3__45tupleIJNS0_10device_ptrIfEENS0_17counting_iteratorIlNS0_11use_defaultESF_SF_EEEEEEEPNSB_IJflEEESJ_iNS1_9__extrema9arg_min_fIfl10comparatorEEEEJSI_SK_iN3cub18CUB_300001_SM_100013GridEvenShareIiEENSR_9GridQueueIjEESO_EEEvDpT0_)
        /*0140*/ 	.word	0x0000001d


	//----- nvinfo : EIATTR_FRAME_SIZE
	.align		4
.L_98:
        /*0144*/ 	.byte	0x04, 0x11
        /*0146*/ 	.short	(.L_100 - .L_99)
	.align		4
.L_99:
        /*0148*/ 	.word	index@(_ZN6thrust24THRUST_300001_SM_1000_NS8cuda_cub4core6detail13_kernel_agentINS1_8__reduce11ReduceAgentINS0_12zip_iteratorIN4cuda3std3__45tupleIJNS0_10device_ptrIfEENS0_17counting_iteratorIlNS0_11use_defaultESF_SF_EEEEEEEPNSB_IJflEEESJ_iNS1_9__extrema9arg_min_fIfl10comparatorEEEEJSI_SK_iN3cub18CUB_300001_SM_100013GridEvenShareIiEENSR_9GridQueueIjEESO_EEEvDpT0_)
        /*014c*/ 	.word	0x00000000


	//----- nvinfo : EIATTR_REGCOUNT
	.align		4
.L_100:
        /*0150*/ 	.byte	0x04, 0x2f
        /*0152*/ 	.short	(.L_102 - .L_101)
	.align		4
.L_101:
        /*0154*/ 	.word	index@(_ZN6thrust24THRUST_300001_SM_1000_NS8cuda_cub4core6detail13_kernel_agentINS1_8__reduce11ReduceAgentIPN4cuda3std3__45tupleIJflEEESC_SB_iNS1_9__extrema9arg_min_fIfl10comparatorEEEEJSC_SC_iSG_EEEvDpT0_)
        /*0158*/ 	.word	0x0000001e


	//----- nvinfo : EIATTR_FRAME_SIZE
	.align		4
.L_102:
        /*015c*/ 	.byte	0x04, 0x11
        /*015e*/ 	.short	(.L_104 - .L_103)
	.align		4
.L_103:
        /*0160*/ 	.word	index@(_ZN6thrust24THRUST_300001_SM_1000_NS8cuda_cub4core6detail13_kernel_agentINS1_8__reduce11ReduceAgentIPN4cuda3std3__45tupleIJflEEESC_SB_iNS1_9__extrema9arg_min_fIfl10comparatorEEEEJSC_SC_iSG_EEEvDpT0_)
        /*0164*/ 	.word	0x00000000


	//----- nvinfo : EIATTR_REGCOUNT
	.align		4
.L_104:
        /*0168*/ 	.byte	0x04, 0x2f
        /*016a*/ 	.short	(.L_106 - .L_105)
	.align		4
.L_105:
        /*016c*/ 	.word	index@(_ZN6thrust24THRUST_300001_SM_1000_NS8cuda_cub4core6detail13_kernel_agentINS1_8__reduce11ReduceAgentINS0_12zip_iteratorIN4cuda3std3__45tupleIJNS0_10device_ptrIfEENS0_17counting_iteratorIlNS0_11use_defaultESF_SF_EEEEEEEPNSB_IJflEEESJ_lNS1_9__extrema9arg_min_fIfl10comparatorEEEEJSI_SK_lSO_EEEvDpT0_)
        /*0170*/ 	.word	0x0000001c


	//----- nvinfo : EIATTR_FRAME_SIZE
	.align		4
.L_106:
        /*0174*/ 	.byte	0x04, 0x11
        /*0176*/ 	.short	(.L_108 - .L_107)
	.align		4
.L_107:
        /*0178*/ 	.word	index@(_ZN6thrust24THRUST_300001_SM_1000_NS8cuda_cub4core6detail13_kernel_agentINS1_8__reduce11ReduceAgentINS0_12zip_iteratorIN4cuda3std3__45tupleIJNS0_10device_ptrIfEENS0_17counting_iteratorIlNS0_11use_defaultESF_SF_EEEEEEEPNSB_IJflEEESJ_lNS1_9__extrema9arg_min_fIfl10comparatorEEEEJSI_SK_lSO_EEEvDpT0_)
        /*017c*/ 	.word	0x00000000


	//----- nvinfo : EIATTR_REGCOUNT
	.align		4
.L_108:
        /*0180*/ 	.byte	0x04, 0x2f
        /*0182*/ 	.short	(.L_110 - .L_109)
	.align		4
.L_109:
        /*0184*/ 	.word	index@(_ZN6thrust24THRUST_300001_SM_1000_NS8cuda_cub4core6detail13_kernel_agentINS1_8__reduce11ReduceAgentINS0_12zip_iteratorIN4cuda3std3__45tupleIJNS0_10device_ptrIfEENS0_17counting_iteratorIlNS0_11use_defaultESF_SF_EEEEEEEPNSB_IJflEEESJ_lNS1_9__extrema9arg_min_fIfl10comparatorEEEEJSI_SK_lN3cub18CUB_300001_SM_100013GridEvenShareIlEENSR_9GridQueueIyEESO_EEEvDpT0_)
        /*0188*/ 	.word	0x0000001e


	//----- nvinfo : EIATTR_FRAME_SIZE
	.align		4
.L_110:
        /*018c*/ 	.byte	0x04, 0x11
        /*018e*/ 	.short	(.L_112 - .L_111)
	.align		4
.L_111:
        /*0190*/ 	.word	index@(_ZN6thrust24THRUST_300001_SM_1000_NS8cuda_cub4core6detail13_kernel_agentINS1_8__reduce11ReduceAgentINS0_12zip_iteratorIN4cuda3std3__45tupleIJNS0_10device_ptrIfEENS0_17counting_iteratorIlNS0_11use_defaultESF_SF_EEEEEEEPNSB_IJflEEESJ_lNS1_9__extrema9arg_min_fIfl10comparatorEEEEJSI_SK_lN3cub18CUB_300001_SM_100013GridEvenShareIlEENSR_9GridQueueIyEESO_EEEvDpT0_)
        /*0194*/ 	.word	0x00000000


	//----- nvinfo : EIATTR_REGCOUNT
	.align		4
.L_112:
        /*0198*/ 	.byte	0x04, 0x2f
        /*019a*/ 	.short	(.L_114 - .L_113)
	.align		4
.L_113:
        /*019c*/ 	.word	index@(_ZN6thrust24THRUST_300001_SM_1000_NS8cuda_cub4core6detail13_kernel_agentINS1_8__reduce11ReduceAgentIPN4cuda3std3__45tupleIJflEEESC_SB_lNS1_9__extrema9arg_min_fIfl10comparatorEEEEJSC_SC_iSG_EEEvDpT0_)
        /*01a0*/ 	.word	0x00000020


	//----- nvinfo : EIATTR_FRAME_SIZE
	.align		4
.L_114:
        /*01a4*/ 	.byte	0x04, 0x11
        /*01a6*/ 	.short	(.L_116 - .L_115)
	.align		4
.L_115:
        /*01a8*/ 	.word	index@(_ZN6thrust24THRUST_300001_SM_1000_NS8cuda_cub4core6detail13_kernel_agentINS1_8__reduce11ReduceAgentIPN4cuda3std3__45tupleIJflEEESC_SB_lNS1_9__extrema9arg_min_fIfl10comparatorEEEEJSC_SC_iSG_EEEvDpT0_)
        /*01ac*/ 	.word	0x00000000


	//----- nvinfo : EIATTR_REGCOUNT
	.align		4
.L_116:
        /*01b0*/ 	.byte	0x04, 0x2f
        /*01b2*/ 	.short	(.L_118 - .L_117)
	.align		4
.L_117:
        /*01b4*/ 	.word	index@(_ZN3cub18CUB_300001_SM_10006detail11EmptyKernelIvEEvv)
        /*01b8*/ 	.word	0x00000004


	//----- nvinfo : EIATTR_FRAME_SIZE
	.align		4
.L_118:
        /*01bc*/ 	.byte	0x04, 0x11
        /*01be*/ 	.short	(.L_120 - .L_119)
	.align		4
.L_119:
        /*01c0*/ 	.word	index@(_ZN3cub18CUB_300001_SM_10006detail11EmptyKernelIvEEvv)
        /*01c4*/ 	.word	0x00000000


	//----- nvinfo : EIATTR_MIN_STACK_SIZE
	.align		4
.L_120:
        /*01c8*/ 	.byte	0x04, 0x12
        /*01ca*/ 	.short	(.L_122 - .L_121)
	.align		4
.L_121:
        /*01cc*/ 	.word	index@(_ZN3cub18CUB_300001_SM_10006detail11EmptyKernelIvEEvv)
        /*01d0*/ 	.word	0x00000000


	//----- nvinfo : EIATTR_MIN_STACK_SIZE
	.align		4
.L_122:
        /*01d4*/ 	.byte	0x04, 0x12
        /*01d6*/ 	.short	(.L_124 - .L_123)
	.align		4
.L_123:
        /*01d8*/ 	.word	index@(_ZN6thrust24THRUST_300001_SM_1000_NS8cuda_cub4core6detail13_kernel_agentINS1_8__reduce11ReduceAgentIPN4cuda3std3__45tupleIJflEEESC_SB_lNS1_9__extrema9arg_min_fIfl10comparatorEEEEJSC_SC_iSG_EEEvDpT0_)
        /*01dc*/ 	.word	0x00000000


	//----- nvinfo : EIATTR_MIN_STACK_SIZE
	.align		4
.L_124:
        /*01e0*/ 	.byte	0x04, 0x12
        /*01e2*/ 	.short	(.L_126 - .L_125)
	.align		4
.L_125:
        /*01e4*/ 	.word	index@(_ZN6thrust24THRUST_300001_SM_1000_NS8cuda_cub4core6detail13_kernel_agentINS1_8__reduce11ReduceAgentINS0_12zip_iteratorIN4cuda3std3__45tupleIJNS0_10device_ptrIfEENS0_17counting_iteratorIlNS0_11use_defaultESF_SF_EEEEEEEPNSB_IJflEEESJ_lNS1_9__extrema9arg_min_fIfl10comparatorEEEEJSI_SK_lN3cub18CUB_300001_SM_100013GridEvenShareIlEENSR_9GridQueueIyEESO_EEEvDpT0_)
        /*01e8*/ 	.word	0x00000000


	//----- nvinfo : EIATTR_MIN_STACK_SIZE
	.align		4
.L_126:
        /*01ec*/ 	.byte	0x04, 0x12
        /*01ee*/ 	.short	(.L_128 - .L_127)
	.align		4
.L_127:
        /*01f0*/ 	.word	index@(_ZN6thrust24THRUST_300001_SM_1000_NS8cuda_cub4core6detail13_kernel_agentINS1_8__reduce11ReduceAgentINS0_12zip_iteratorIN4cuda3std3__45tupleIJNS0_10device_ptrIfEENS0_17counting_iteratorIlNS0_11use_defaultESF_SF_EEEEEEEPNSB_IJflEEESJ_lNS1_9__extrema9arg_min_fIfl10comparatorEEEEJSI_SK_lSO_EEEvDpT0_)
        /*01f4*/ 	.word	0x00000000


	//----- nvinfo : EIATTR_MIN_STACK_SIZE
	.align		4
.L_128:
        /*01f8*/ 	.byte	0x04, 0x12
        /*01fa*/ 	.short	(.L_130 - .L_129)
	.align		4
.L_129:
        /*01fc*/ 	.word	index@(_ZN6thrust24THRUST_300001_SM_1000_NS8cuda_cub4core6detail13_kernel_agentINS1_8__reduce11ReduceAgentIPN4cuda3std3__45tupleIJflEEESC_SB_iNS1_9__extrema9arg_min_fIfl10comparatorEEEEJSC_SC_iSG_EEEvDpT0_)
        /*0200*/ 	.word	0x00000000


	//----- nvinfo : EIATTR_MIN_STACK_SIZE
	.align		4
.L_130:
        /*0204*/ 	.byte	0x04, 0x12
        /*0206*/ 	.short	(.L_132 - .L_131)
	.align		4
.L_131:
        /*0208*/ 	.word	index@(_ZN6thrust24THRUST_300001_SM_1000_NS8cuda_cub4core6detail13_kernel_agentINS1_8__reduce11ReduceAgentINS0_12zip_iteratorIN4cuda3std3__45tupleIJNS0_10device_ptrIfEENS0_17counting_iteratorIlNS0_11use_defaultESF_SF_EEEEEEEPNSB_IJflEEESJ_iNS1_9__extrema9arg_min_fIfl10comparatorEEEEJSI_SK_iN3cub18CUB_300001_SM_100013GridEvenShareIiEENSR_9GridQueueIjEESO_EEEvDpT0_)
        /*020c*/ 	.word	0x00000000


	//----- nvinfo : EIATTR_MIN_STACK_SIZE
	.align		4
.L_132:
        /*0210*/ 	.byte	0x04, 0x12
        /*0212*/ 	.short	(.L_134 - .L_133)
	.align		4
.L_133:
        /*0214*/ 	.word	index@(_ZN6thrust24THRUST_300001_SM_1000_NS8cuda_cub4core6detail13_kernel_agentINS1_8__reduce11ReduceAgentINS0_12zip_iteratorIN4cuda3std3__45tupleIJNS0_10device_ptrIfEENS0_17counting_iteratorIlNS0_11use_defaultESF_SF_EEEEEEEPNSB_IJflEEESJ_iNS1_9__extrema9arg_min_fIfl10comparatorEEEEJSI_SK_iSO_EEEvDpT0_)
        /*0218*/ 	.word	0x00000000


	//----- nvinfo : EIATTR_MIN_STACK_SIZE
	.align		4
.L_134:
        /*021c*/ 	.byte	0x04, 0x12
        /*021e*/ 	.short	(.L_136 - .L_135)
	.align		4
.L_135:
        /*0220*/ 	.word	index@(_ZN6thrust24THRUST_300001_SM_1000_NS8cuda_cub4core6detail13_kernel_agentINS1_8__reduce11ReduceAgentIPN4cuda3std3__45tupleIJflEEESC_SB_lNS1_9__extrema9arg_max_fIfl10comparatorEEEEJSC_SC_iSG_EEEvDpT0_)
        /*0224*/ 	.word	0x00000000


	//----- nvinfo : EIATTR_MIN_STACK_SIZE
	.align		4
.L_136:
        /*0228*/ 	.byte	0x04, 0x12
        /*022a*/ 	.short	(.L_138 - .L_137)
	.align		4
.L_137:
        /*022c*/ 	.word	index@(_ZN6thrust24THRUST_300001_SM_1000_NS8cuda_cub4core6detail13_kernel_agentINS1_8__reduce10DrainAgentIlEEJN3cub18CUB_300001_SM_10009GridQueueIyEElEEEvDpT0_)
        /*0230*/ 	.word	0x00000000


	//----- nvinfo : EIATTR_MIN_STACK_SIZE
	.align		4
.L_138:
        /*0234*/ 	.byte	0x04, 0x12
        /*0236*/ 	.short	(.L_140 - .L_139)
	.align		4
.L_139:
        /*0238*/ 	.word	index@(_ZN6thrust24THRUST_300001_SM_1000_NS8cuda_cub4core6detail13_kernel_agentINS1_8__reduce11ReduceAgentINS0_12zip_iteratorIN4cuda3std3__45tupleIJNS0_10device_ptrIfEENS0_17counting_iteratorIlNS0_11use_defaultESF_SF_EEEEEEEPNSB_IJflEEESJ_lNS1_9__extrema9arg_max_fIfl10comparatorEEEEJSI_SK_lN3cub18CUB_300001_SM_100013GridEvenShareIlEENSR_9GridQueueIyEESO_EEEvDpT0_)
        /*023c*/ 	.word	0x00000000


	//----- nvinfo : EIATTR_MIN_STACK_SIZE
	.align		4
.L_140:
        /*0240*/ 	.byte	0x04, 0x12
        /*0242*/ 	.short	(.L_142 - .L_141)
	.align		4
.L_141:
        /*0244*/ 	.word	index@(_ZN6thrust24THRUST_300001_SM_1000_NS8cuda_cub4core6detail13_kernel_agentINS1_8__reduce11ReduceAgentINS0_12zip_iteratorIN4cuda3std3__45tupleIJNS0_10device_ptrIfEENS0_17counting_iteratorIlNS0_11use_defaultESF_SF_EEEEEEEPNSB_IJflEEESJ_lNS1_9__extrema9arg_max_fIfl10comparatorEEEEJSI_SK_lSO_EEEvDpT0_)
        /*0248*/ 	.word	0x00000000


	//----- nvinfo : EIATTR_MIN_STACK_SIZE
	.align		4
.L_142:
        /*024c*/ 	.byte	0x04, 0x12
        /*024e*/ 	.short	(.L_144 - .L_143)
	.align		4
.L_143:
        /*0250*/ 	.word	index@(_ZN6thrust24THRUST_300001_SM_1000_NS8cuda_cub4core6detail13_kernel_agentINS1_8__reduce11ReduceAgentIPN4cuda3std3__45tupleIJflEEESC_SB_iNS1_9__extrema9arg_max_fIfl10comparatorEEEEJSC_SC_iSG_EEEvDpT0_)
        /*0254*/ 	.word	0x00000000


	//----- nvinfo : EIATTR_MIN_STACK_SIZE
	.align		4
.L_144:
        /*0258*/ 	.byte	0x04, 0x12
        /*025a*/ 	.short	(.L_146 - .L_145)
	.align		4
.L_145:
        /*025c*/ 	.word	index@(_ZN6thrust24THRUST_300001_SM_1000_NS8cuda_cub4core6detail13_kernel_agentINS1_8__reduce10DrainAgentIiEEJN3cub18CUB_300001_SM_10009GridQueueIjEEiEEEvDpT0_)
        /*0260*/ 	.word	0x00000000


	//----- nvinfo : EIATTR_MIN_STACK_SIZE
	.align		4
.L_146:
        /*0264*/ 	.byte	0x04, 0x12
        /*0266*/ 	.short	(.L_148 - .L_147)
	.align		4
.L_147:
        /*0268*/ 	.word	index@(_ZN6thrust24THRUST_300001_SM_1000_NS8cuda_cub4core6detail13_kernel_agentINS1_8__reduce11ReduceAgentINS0_12zip_iteratorIN4cuda3std3__45tupleIJNS0_10device_ptrIfEENS0_17counting_iteratorIlNS0_11use_defaultESF_SF_EEEEEEEPNSB_IJflEEESJ_iNS1_9__extrema9arg_max_fIfl10comparatorEEEEJSI_SK_iN3cub18CUB_300001_SM_100013GridEvenShareIiEENSR_9GridQueueIjEESO_EEEvDpT0_)
        /*026c*/ 	.word	0x00000000


	//----- nvinfo : EIATTR_MIN_STACK_SIZE
	.align		4
.L_148:
        /*0270*/ 	.byte	0x04, 0x12
        /*0272*/ 	.short	(.L_150 - .L_149)
	.align		4
.L_149:
        /*0274*/ 	.word	index@(_ZN6thrust24THRUST_300001_SM_1000_NS8cuda_cub4core6detail13_kernel_agentINS1_8__reduce11ReduceAgentINS0_12zip_iteratorIN4cuda3std3__45tupleIJNS0_10device_ptrIfEENS0_17counting_iteratorIlNS0_11use_defaultESF_SF_EEEEEEEPNSB_IJflEEESJ_iNS1_9__extrema9arg_max_fIfl10comparatorEEEEJSI_SK_iSO_EEEvDpT0_)
        /*0278*/ 	.word	0x00000000


	//----- nvinfo : EIATTR_MIN_STACK_SIZE
	.align		4
.L_150:
        /*027c*/ 	.byte	0x04, 0x12
        /*027e*/ 	.short	(.L_152 - .L_151)
	.align		4
.L_151:
        /*0280*/ 	.word	index@(_Z8add_summPiS_i)
        /*0284*/ 	.word	0x00000000


	//----- nvinfo : EIATTR_MIN_STACK_SIZE
	.align		4
.L_152:
        /*0288*/ 	.byte	0x04, 0x12
        /*028a*/ 	.short	(.L_154 - .L_153)
	.align		4
.L_153:
        /*028c*/ 	.word	index@(_Z11scan_blocksPiS_S_b)
        /*0290*/ 	.word	0x00000000


	//----- nvinfo : EIATTR_MIN_STACK_SIZE
	.align		4
.L_154:
        /*0294*/ 	.byte	0x04, 0x12
        /*0296*/ 	.short	(.L_156 - .L_155)
	.align		4
.L_155:
        /*0298*/ 	.word	index@(_Z13odd_even_sortPfPiii)
        /*029c*/ 	.word	0x00000000


	//----- nvinfo : EIATTR_MIN_STACK_SIZE
	.align		4
.L_156:
        /*02a0*/ 	.byte	0x04, 0x12
        /*02a2*/ 	.short	(.L_158 - .L_157)
	.align		4
.L_157:
        /*02a4*/ 	.word	index@(_Z16histogram_kernelPiS_i)
        /*02a8*/ 	.word	0x00000000
.L_158:


//--------------------- .nv.compat                --------------------------
	.section	.nv.compat,"",@"SHT_CUDA_COMPAT_INFO"
	.align	4
        /*0000*/ 	.byte	0x02, 0x09, 0x00, 0x00, 0x02, 0x02, 0x01, 0x00, 0x02, 0x05, 0x05, 0x00, 0x03, 0x07, 0x01, 0x01
        /*0010*/ 	.byte	0x02, 0x03, 0x00, 0x00, 0x02, 0x06, 0x01, 0x00, 0x04, 0x0b, 0x08, 0x00, 0x09, 0x00, 0x00, 0x00
        /*0020*/ 	.byte	0x00, 0x00, 0x00, 0x00


//--------------------- .nv.info._ZN3cub18CUB_300001_SM_10006detail11EmptyKernelIvEEvv --------------------------
	.section	.nv.info._ZN3cub18CUB_300001_SM_10006detail11EmptyKernelIvEEvv,"",@"SHT_CUDA_INFO"
	.sectionflags	@""
	.align	4


	//----- nvinfo : EIATTR_CUDA_API_VERSION
	.align		4
        /*0000*/ 	.byte	0x04, 0x37
        /*0002*/ 	.short	(.L_160 - .L_159)
.L_159:
        /*0004*/ 	.word	0x00000082


	//----- nvinfo : EIATTR_SPARSE_MMA_MASK
	.align		4
.L_160:
        /*0008*/ 	.byte	0x03, 0x50
        /*000a*/ 	.short	0x0000


	//----- nvinfo : EIATTR_MAXREG_COUNT
	.align		4
        /*000c*/ 	.byte	0x03, 0x1b
        /*000e*/ 	.short	0x00ff


	//----- nvinfo : EIATTR_MERCURY_ISA_VERSION
	.align		4
        /*0010*/ 	.byte	0x03, 0x5f
        /*0012*/ 	.short	0x0101


	//----- nvinfo : EIATTR_VRC_CTA_INIT_COUNT
	.align		4
        /*0014*/ 	.byte	0x02, 0x4a
	.zero		1
	.zero		1


	//----- nvinfo : EIATTR_EXIT_INSTR_OFFSETS
	.align		4
        /*0018*/ 	.byte	0x04, 0x1c
        /*001a*/ 	.short	(.L_162 - .L_161)


	//   ....[0]....
.L_161:
        /*001c*/ 	.word	0x00000010


	//----- nvinfo : EIATTR_SW_WAR
	.align		4
.L_162:
        /*0020*/ 	.byte	0x04, 0x36
        /*0022*/ 	.short	(.L_164 - .L_163)
.L_163:
        /*0024*/ 	.word	0x00000008
.L_164:


//--------------------- .nv.info._ZN6thrust24THRUST_300001_SM_1000_NS8cuda_cub4core6detail13_kernel_agentINS1_8__reduce11ReduceAgentIPN4cuda3std3__45tupleIJflEEESC_SB_lNS1_9__extrema9arg_min_fIfl10comparatorEEEEJSC_SC_iSG_EEEvDpT0_ --------------------------
	.section	.nv.info._ZN6thrust24THRUST_300001_SM_1000_NS8cuda_cub4core6detail13_kernel_agentINS1_8__reduce11ReduceAgentIPN4cuda3std3__45tupleIJflEEESC_SB_lNS1_9__extrema9arg_min_fIfl10comparatorEEEEJSC_SC_iSG_EEEvDpT0_,"",@"SHT_CUDA_INFO"
	.sectionflags	@""
	.align	4


	//----- nvinfo : EIATTR_CUDA_API_VERSION
	.align		4
        /*0000*/ 	.byte	0x04, 0x37
        /*0002*/ 	.short	(.L_166 - .L_165)
.L_165:
        /*0004*/ 	.word	0x00000082


	//----- nvinfo : EIATTR_KPARAM_INFO
	.align		4
.L_166:
        /*0008*/ 	.byte	0x04, 0x17
        /*000a*/ 	.short	(.L_168 - .L_167)
.L_167:
        /*000c*/ 	.word	0x00000000
        /*0010*/ 	.short	0x0003
        /*0012*/ 	.short	0x0014
        /*0014*/ 	.byte	0x00, 0xf0, 0x05, 0x00


	//----- nvinfo : EIATTR_KPARAM_INFO
	.align		4
.L_168:
        /*0018*/ 	.byte	0x04, 0x17
        /*001a*/ 	.short	(.L_170 - .L_169)
.L_169:
        /*001c*/ 	.word	0x00000000
        /*0020*/ 	.short	0x0002
        /*0022*/ 	.short	0x0010
        /*0024*/ 	.byte	0x00, 0xf0, 0x11, 0x00


	//----- nvinfo : EIATTR_KPARAM_INFO
	.align		4
.L_170:
        /*0028*/ 	.byte	0x04, 0x17
        /*002a*/ 	.short	(.L_172 - .L_171)
.L_171:
        /*002c*/ 	.word	0x00000000
        /*0030*/ 	.short	0x0001
        /*0032*/ 	.short	0x0008
        /*0034*/ 	.byte	0x00, 0xf5, 0x21, 0x00


	//----- nvinfo : EIATTR_KPARAM_INFO
	.align		4
.L_172:
        /*0038*/ 	.byte	0x04, 0x17
        /*003a*/ 	.short	(.L_174 - .L_173)
.L_173:
        /*003c*/ 	.word	0x00000000
        /*0040*/ 	.short	0x0000
        /*0042*/ 	.short	0x0000
        /*0044*/ 	.byte	0x00, 0xf5, 0x21, 0x00


	//----- nvinfo : EIATTR_SPARSE_MMA_MASK
	.align		4
.L_174:
        /*0048*/ 	.byte	0x03, 0x50
        /*004a*/ 	.short	0x0000


	//----- nvinfo : EIATTR_MAXREG_COUNT
	.align		4
        /*004c*/ 	.byte	0x03, 0x1b
        /*004e*/ 	.short	0x00ff


	//----- nvinfo : EIATTR_NUM_BARRIERS
	.align		4
        /*0050*/ 	.byte	0x02, 0x4c
        /*0052*/ 	.byte	0x01
	.zero		1


	//----- nvinfo : EIATTR_MERCURY_ISA_VERSION
	.align		4
        /*0054*/ 	.byte	0x03, 0x5f
        /*0056*/ 	.short	0x0101


	//----- nvinfo : EIATTR_COOP_GROUP_MASK_REGIDS
	.align		4
        /*0058*/ 	.byte	0x04, 0x29
        /*005a*/ 	.short	(.L_176 - .L_175)


	//   ....[0]....
.L_175:
        /*005c*/ 	.word	0xffffffff


	//   ....[1]....
        /*0060*/ 	.word	0xffffffff


	//   ....[2]....
        /*0064*/ 	.word	0xffffffff


	//   ....[3]....
        /*0068*/ 	.word	0xffffffff


	//   ....[4]....
        /*006c*/ 	.word	0xffffffff


	//   ....[5]....
        /*0070*/ 	.word	0xffffffff


	//   ....[6]....
        /*0074*/ 	.word	0xffffffff


	//   ....[7]....
        /*0078*/ 	.word	0xffffffff


	//   ....[8]....
        /*007c*/ 	.word	0xffffffff


	//   ....[9]....
        /*0080*/ 	.word	0xffffffff


	//   ....[10]....
        /*0084*/ 	.word	0xffffffff


	//   ....[11]....
        /*0088*/ 	.word	0xffffffff


	//   ....[12]....
        /*008c*/ 	.word	0xffffffff


	//   ....[13]....
        /*0090*/ 	.word	0xffffffff


	//   ....[14]....
        /*0094*/ 	.word	0xffffffff


	//   ....[15]....
        /*0098*/ 	.word	0xffffffff


	//   ....[16]....
        /*009c*/ 	.word	0xffffffff


	//   ....[17]....
        /*00a0*/ 	.word	0xffffffff


	//   ....[18]....
        /*00a4*/ 	.word	0xffffffff


	//   ....[19]....
        /*00a8*/ 	.word	0xffffffff


	//   ....[20]....
        /*00ac*/ 	.word	0xffffffff


	//   ....[21]....
        /*00b0*/ 	.word	0xffffffff


	//   ....[22]....
        /*00b4*/ 	.word	0xffffffff


	//   ....[23]....
        /*00b8*/ 	.word	0xffffffff


	//   ....[24]....
        /*00bc*/ 	.word	0xffffffff


	//   ....[25]....
        /*00c0*/ 	.word	0xffffffff


	//   ....[26]....
        /*00c4*/ 	.word	0xffffffff


	//   ....[27]....
        /*00c8*/ 	.word	0xffffffff


	//   ....[28]....
        /*00cc*/ 	.word	0xffffffff


	//   ....[29]....
        /*00d0*/ 	.word	0xffffffff


	//   ....[30]....
        /*00d4*/ 	.word	0xffffffff


	//   ....[31]....
        /*00d8*/ 	.word	0xffffffff


	//   ....[32]....
        /*00dc*/ 	.word	0xffffffff


	//   ....[33]....
        /*00e0*/ 	.word	0xffffffff


	//   ....[34]....
        /*00e4*/ 	.word	0xffffffff


	//   ....[35]....
        /*00e8*/ 	.word	0xffffffff


	//   ....[36]....
        /*00ec*/ 	.word	0xffffffff


	//   ....[37]....
        /*00f0*/ 	.word	0xffffffff


	//   ....[38]....
        /*00f4*/ 	.word	0xffffffff


	//   ....[39]....
        /*00f8*/ 	.word	0xffffffff


	//   ....[40]....
        /*00fc*/ 	.word	0xffffffff


	//   ....[41]....
        /*0100*/ 	.word	0xffffffff


	//   ....[42]....
        /*0104*/ 	.word	0xffffffff


	//   ....[43]....
        /*0108*/ 	.word	0xffffffff


	//   ....[44]....
        /*010c*/ 	.word	0xffffffff


	//----- nvinfo : EIATTR_COOP_GROUP_INSTR_OFFSETS
	.align		4
.L_176:
        /*0110*/ 	.byte	0x04, 0x28
        /*0112*/ 	.short	(.L_178 - .L_177)


	//   ....[0]....
.L_177:
        /*0114*/ 	.word	0x00000a00


	//   ....[1]....
        /*0118*/ 	.word	0x00000a30


	//   ....[2]....
        /*011c*/ 	.word	0x00000a40


	//   ....[3]....
        /*0120*/ 	.word	0x00000b40


	//   ....[4]....
        /*0124*/ 	.word	0x00000b70


	//   ....[5]....
        /*0128*/ 	.word	0x00000ba0


	//   ....[6]....
        /*012c*/ 	.word	0x00000ca0


	//   ....[7]....
        /*0130*/ 	.word	0x00000cd0


	//   ....[8]....
        /*0134*/ 	.word	0x00000d00


	//   ....[9]....
        /*0138*/ 	.word	0x00000e00


	//   ....[10]....
        /*013c*/ 	.word	0x00000e30


	//   ....[11]....
        /*0140*/ 	.word	0x00000e60


	//   ....[12]....
        /*0144*/ 	.word	0x00000f60


	//   ....[13]....
        /*0148*/ 	.word	0x00000fa0


	//   ....[14]....
        /*014c*/ 	.word	0x00000fd0


	//   ....[15]....
        /*0150*/ 	.word	0x00001b70


	//   ....[16]....
        /*0154*/ 	.word	0x00001b80


	//   ....[17]....
        /*0158*/ 	.word	0x00001b90


	//   ....[18]....
        /*015c*/ 	.word	0x00001c90


	//   ....[19]....
        /*0160*/ 	.word	0x00001cd0


	//   ....[20]....
        /*0164*/ 	.word	0x00001cf0


	//   ....[21]....
        /*0168*/ 	.word	0x00001e00


	//   ....[22]....
        /*016c*/ 	.word	0x00001e40


	//   ....[23]....
        /*0170*/ 	.word	0x00001e60


	//   ....[24]....
        /*0174*/ 	.word	0x00001f70


	//   ....[25]....
        /*0178*/ 	.word	0x00001fb0


	//   ....[26]....
        /*017c*/ 	.word	0x00001fe0


	//   ....[27]....
        /*0180*/ 	.word	0x000020e0


	//   ....[28]....
        /*0184*/ 	.word	0x00002120


	//   ....[29]....
        /*0188*/ 	.word	0x00002150


	//   ....[30]....
        /*018c*/ 	.word	0x00005430


	//   ....[31]....
        /*0190*/ 	.word	0x00005460


	//   ....[32]....
        /*0194*/ 	.word	0x00005470


	//   ....[33]....
        /*0198*/ 	.word	0x00005570


	//   ....[34]....
        /*019c*/ 	.word	0x000055a0


	//   ....[35]....
        /*01a0*/ 	.word	0x000055d0


	//   ....[36]....
        /*01a4*/ 	.word	0x000056d0


	//   ....[37]....
        /*01a8*/ 	.word	0x00005700


	//   ....[38]....
        /*01ac*/ 	.word	0x00005730


	//   ....[39]....
        /*01b0*/ 	.word	0x00005830


	//   ....[40]....
        /*01b4*/ 	.word	0x00005860


	//   ....[41]....
        /*01b8*/ 	.word	0x00005890


	//   ....[42]....
        /*01bc*/ 	.word	0x00005990


	//   ....[43]....
        /*01c0*/ 	.word	0x000059d0


	//   ....[44]....
        /*01c4*/ 	.word	0x00005a00


	//----- nvinfo : EIATTR_VRC_CTA_INIT_COUNT
	.align		4
.L_178:
        /*01c8*/ 	.byte	0x02, 0x4a
	.zero		1
	.zero		1


	//----- nvinfo : EIATTR_EXIT_INSTR_OFFSETS
	.align		4
        /*01cc*/ 	.byte	0x04, 0x1c
        /*01ce*/ 	.short	(.L_180 - .L_179)


	//   ....[0]....
.L_179:
        /*01d0*/ 	.word	0x00000030


	//   ....[1]....
        /*01d4*/ 	.word	0x000064e0


	//   ....[2]....
        /*01d8*/ 	.word	0x00006540


	//----- nvinfo : EIATTR_MAX_THREADS
	.align		4
.L_180:
        /*01dc*/ 	.byte	0x04, 0x05
        /*01de*/ 	.short	(.L_182 - .L_181)
.L_181:
        /*01e0*/ 	.word	0x00000100
        /*01e4*/ 	.word	0x00000001
        /*01e8*/ 	.word	0x00000001


	//----- nvinfo : EIATTR_CRS_STACK_SIZE
	.align		4
.L_182:
        /*01ec*/ 	.byte	0x04, 0x1e
        /*01ee*/ 	.short	(.L_184 - .L_183)
.L_183:
        /*01f0*/ 	.word	0x00000000


	//----- nvinfo : EIATTR_CBANK_PARAM_SIZE
	.align		4
.L_184:
        /*01f4*/ 	.byte	0x03, 0x19
        /*01f6*/ 	.short	0x0015


	//----- nvinfo : EIATTR_PARAM_CBANK
	.align		4
        /*01f8*/ 	.byte	0x04, 0x0a
        /*01fa*/ 	.short	(.L_186 - .L_185)
	.align		4
.L_185:
        /*01fc*/ 	.word	index@(.nv.constant0._ZN6thrust24THRUST_300001_SM_1000_NS8cuda_cub4core6detail13_kernel_agentINS1_8__reduce11ReduceAgentIPN4cuda3std3__45tupleIJflEEESC_SB_lNS1_9__extrema9arg_min_fIfl10comparatorEEEEJSC_SC_iSG_EEEvDpT0_)
        /*0200*/ 	.short	0x0380
        /*0202*/ 	.short	0x0015


	//----- nvinfo : EIATTR_SW_WAR
	.align		4
.L_186:
        /*0204*/ 	.byte	0x04, 0x36
        /*0206*/ 	.short	(.L_188 - .L_187)
.L_187:
        /*0208*/ 	.word	0x00000008
.L_188:


//--------------------- .nv.info._ZN6thrust24THRUST_300001_SM_1000_NS8cuda_cub4core6detail13_kernel_agentINS1_8__reduce11ReduceAgentINS0_12zip_iteratorIN4cuda3std3__45tupleIJNS0_10device_ptrIfEENS0_17counting_iteratorIlNS0_11use_defaultESF_SF_EEEEEEEPNSB_IJflEEESJ_lNS1_9__extrema9arg_min_fIfl10comparatorEEEEJSI_SK_lN3cub18CUB_300001_SM_100013GridEvenShareIlEENSR_9GridQueueIyEESO_EEEvDpT0_ --------------------------
	.section	.nv.info._ZN6thrust24THRUST_300001_SM_1000_NS8cuda_cub4core6detail13_kernel_agentINS1_8__reduce11ReduceAgentINS0_12zip_iteratorIN4cuda3std3__45tupleIJNS0_10device_ptrIfEENS0_17counting_iteratorIlNS0_11use_defaultESF_SF_EEEEEEEPNSB_IJflEEESJ_lNS1_9__extrema9arg_min_fIfl10comparatorEEEEJSI_SK_lN3cub18CUB_300001_SM_100013GridEvenShareIlEENSR_9GridQueueIyEESO_EEEvDpT0_,"",@"SHT_CUDA_INFO"
	.sectionflags	@""
	.align	4


	//----- nvinfo : EIATTR_CUDA_API_VERSION
	.align		4
        /*0000*/ 	.byte	0x04, 0x37
        /*0002*/ 	.short	(.L_190 - .L_189)
.L_189:
        /*0004*/ 	.word	0x00000082


	//----- nvinfo : EIATTR_KPARAM_INFO
	.align		4
.L_190:
        /*0008*/ 	.byte	0x04, 0x17
        /*000a*/ 	.short	(.L_192 - .L_191)
.L_191:
        /*000c*/ 	.word	0x00000000
        /*0010*/ 	.short	0x0005
        /*0012*/ 	.short	0x0070
        /*0014*/ 	.byte	0x00, 0xf0, 0x05, 0x00


	//----- nvinfo : EIATTR_KPARAM_INFO
	.align		4
.L_192:
        /*0018*/ 	.byte	0x04, 0x17
        /*001a*/ 	.short	(.L_194 - .L_193)
.L_193:
        /*001c*/ 	.word	0x00000000
        /*0020*/ 	.short	0x0004
        /*0022*/ 	.short	0x0068
        /*0024*/ 	.byte	0x00, 0xf0, 0x21, 0x00


	//----- nvinfo : EIATTR_KPARAM_INFO
	.align		4
.L_194:
        /*0028*/ 	.byte	0x04, 0x17
        /*002a*/ 	.short	(.L_196 - .L_195)
.L_195:
        /*002c*/ 	.word	0x00000000
        /*0030*/ 	.short	0x0003
        /*0032*/ 	.short	0x0020
        /*0034*/ 	.byte	0x00, 0xf0, 0x21, 0x01


	//----- nvinfo : EIATTR_KPARAM_INFO
	.align		4
.L_196:
        /*0038*/ 	.byte	0x04, 0x17
        /*003a*/ 	.short	(.L_198 - .L_197)
.L_197:
        /*003c*/ 	.word	0x00000000
        /*0040*/ 	.short	0x0002
        /*0042*/ 	.short	0x0018
        /*0044*/ 	.byte	0x00, 0xf0, 0x21, 0x00


	//----- nvinfo : EIATTR_KPARAM_INFO
	.align		4
.L_198:
        /*0048*/ 	.byte	0x04, 0x17
        /*004a*/ 	.short	(.L_200 - .L_199)
.L_199:
        /*004c*/ 	.word	0x00000000
        /*0050*/ 	.short	0x0001
        /*0052*/ 	.short	0x0010
        /*0054*/ 	.byte	0x00, 0xf5, 0x21, 0x00


	//----- nvinfo : EIATTR_KPARAM_INFO
	.align		4
.L_200:
        /*0058*/ 	.byte	0x04, 0x17
        /*005a*/ 	.short	(.L_202 - .L_201)
.L_201:
        /*005c*/ 	.word	0x00000000
        /*0060*/ 	.short	0x0000
        /*0062*/ 	.short	0x0000
        /*0064*/ 	.byte	0x00, 0xf0, 0x41, 0x00


	//----- nvinfo : EIATTR_SPARSE_MMA_MASK
	.align		4
.L_202:
        /*0068*/ 	.byte	0x03, 0x50
        /*006a*/ 	.short	0x0000


	//----- nvinfo : EIATTR_MAXREG_COUNT
	.align		4
        /*006c*/ 	.byte	0x03, 0x1b
        /*006e*/ 	.short	0x00ff


	//----- nvinfo : EIATTR_NUM_BARRIERS
	.align		4
        /*0070*/ 	.byte	0x02, 0x4c
        /*0072*/ 	.byte	0x01
	.zero		1


	//----- nvinfo : EIATTR_MERCURY_ISA_VERSION
	.align		4
        /*0074*/ 	.byte	0x03, 0x5f
        /*0076*/ 	.short	0x0101


	//----- nvinfo : EIATTR_COOP_GROUP_MASK_REGIDS
	.align		4
        /*0078*/ 	.byte	0x04, 0x29
        /*007a*/ 	.short	(.L_204 - .L_203)


	//   ....[0]....
.L_203:
        /*007c*/ 	.word	0xffffffff


	//   ....[1]....
        /*0080*/ 	.word	0xffffffff


	//   ....[2]....
        /*0084*/ 	.word	0xffffffff


	//   ....[3]....
        /*0088*/ 	.word	0xffffffff


	//   ....[4]....
        /*008c*/ 	.word	0xffffffff


	//   ....[5]....
        /*0090*/ 	.word	0xffffffff


	//   ....[6]....
        /*0094*/ 	.word	0xffffffff


	//   ....[7]....
        /*0098*/ 	.word	0xffffffff


	//   ....[8]....
        /*009c*/ 	.word	0xffffffff


	//   ....[9]....
        /*00a0*/ 	.word	0xffffffff


	//   ....[10]....
        /*00a4*/ 	.word	0xffffffff


	//   ....[11]....
        /*00a8*/ 	.word	0xffffffff


	//   ....[12]....
        /*00ac*/ 	.word	0xffffffff


	//   ....[13]....
        /*00b0*/ 	.word	0xffffffff


	//   ....[14]....
        /*00b4*/ 	.word	0xffffffff


	//   ....[15]....
        /*00b8*/ 	.word	0xffffffff


	//   ....[16]....
        /*00bc*/ 	.word	0xffffffff


	//   ....[17]....
        /*00c0*/ 	.word	0xffffffff


	//   ....[18]....
        /*00c4*/ 	.word	0xffffffff


	//   ....[19]....
        /*00c8*/ 	.word	0xffffffff


	//   ....[20]....
        /*00cc*/ 	.word	0xffffffff


	//   ....[21]....
        /*00d0*/ 	.word	0xffffffff


	//   ....[22]....
        /*00d4*/ 	.word	0xffffffff


	//   ....[23]....
        /*00d8*/ 	.word	0xffffffff


	//   ....[24]....
        /*00dc*/ 	.word	0xffffffff


	//   ....[25]....
        /*00e0*/ 	.word	0xffffffff


	//   ....[26]....
        /*00e4*/ 	.word	0xffffffff


	//   ....[27]....
        /*00e8*/ 	.word	0xffffffff


	//   ....[28]....
        /*00ec*/ 	.word	0xffffffff


	//   ....[29]....
        /*00f0*/ 	.word	0xffffffff


	//   ....[30]....
        /*00f4*/ 	.word	0xffffffff


	//   ....[31]....
        /*00f8*/ 	.word	0xffffffff


	//   ....[32]....
        /*00fc*/ 	.word	0xffffffff


	//   ....[33]....
        /*0100*/ 	.word	0xffffffff


	//   ....[34]....
        /*0104*/ 	.word	0xffffffff


	//   ....[35]....
        /*0108*/ 	.word	0xffffffff


	//   ....[36]....
        /*010c*/ 	.word	0xffffffff


	//   ....[37]....
        /*0110*/ 	.word	0xffffffff


	//   ....[38]....
        /*0114*/ 	.word	0xffffffff


	//   ....[39]....
        /*0118*/ 	.word	0xffffffff


	//   ....[40]....
        /*011c*/ 	.word	0xffffffff


	//   ....[41]....
        /*0120*/ 	.word	0xffffffff


	//   ....[42]....
        /*0124*/ 	.word	0xffffffff


	//   ....[43]....
        /*0128*/ 	.word	0xffffffff


	//   ....[44]....
        /*012c*/ 	.word	0xffffffff


	//----- nvinfo : EIATTR_COOP_GROUP_INSTR_OFFSETS
	.align		4
.L_204:
        /*0130*/ 	.byte	0x04, 0x28
        /*0132*/ 	.short	(.L_206 - .L_205)


	//   ....[0]....
.L_205:
        /*0134*/ 	.word	0x00000bf0


	//   ....[1]....
        /*0138*/ 	.word	0x00000c20


	//   ....[2]....
        /*013c*/ 	.word	0x00000c30


	//   ....[3]....
        /*0140*/ 	.word	0x00000d30


	//   ....[4]....
        /*0144*/ 	.word	0x00000d60


	//   ....[5]....
        /*0148*/ 	.word	0x00000d90


	//   ....[6]....
        /*014c*/ 	.word	0x00000e90


	//   ....[7]....
        /*0150*/ 	.word	0x00000ec0


	//   ....[8]....
        /*0154*/ 	.word	0x00000ef0


	//   ....[9]....
        /*0158*/ 	.word	0x00000ff0


	//   ....[10]....
        /*015c*/ 	.word	0x00001020


	//   ....[11]....
        /*0160*/ 	.word	0x00001050


	//   ....[12]....
        /*0164*/ 	.word	0x00001150


	//   ....[13]....
        /*0168*/ 	.word	0x00001190


	//   ....[14]....
        /*016c*/ 	.word	0x000011c0


	//   ....[15]....
        /*0170*/ 	.word	0x00001d60


	//   ....[16]....
        /*0174*/ 	.word	0x00001d70


	//   ....[17]....
        /*0178*/ 	.word	0x00001d80


	//   ....[18]....
        /*017c*/ 	.word	0x00001e80


	//   ....[19]....
        /*0180*/ 	.word	0x00001ec0


	//   ....[20]....
        /*0184*/ 	.word	0x00001ee0


	//   ....[21]....
        /*0188*/ 	.word	0x00001ff0


	//   ....[22]....
        /*018c*/ 	.word	0x00002030


	//   ....[23]....
        /*0190*/ 	.word	0x00002050


	//   ....[24]....
        /*0194*/ 	.word	0x00002160


	//   ....[25]....
        /*0198*/ 	.word	0x000021a0


	//   ....[26]....
        /*019c*/ 	.word	0x000021c0


	//   ....[27]....
        /*01a0*/ 	.word	0x000022d0


	//   ....[28]....
        /*01a4*/ 	.word	0x00002310


	//   ....[29]....
        /*01a8*/ 	.word	0x00002340


	//   ....[30]....
        /*01ac*/ 	.word	0x00004a10


	//   ....[31]....
        /*01b0*/ 	.word	0x00004a40


	//   ....[32]....
        /*01b4*/ 	.word	0x00004a50


	//   ....[33]....
        /*01b8*/ 	.word	0x00004b50


	//   ....[34]....
        /*01bc*/ 	.word	0x00004b80


	//   ....[35]....
        /*01c0*/ 	.word	0x00004bb0


	//   ....[36]....
        /*01c4*/ 	.word	0x00004cb0


	//   ....[37]....
        /*01c8*/ 	.word	0x00004ce0


	//   ....[38]....
        /*01cc*/ 	.word	0x00004d10


	//   ....[39]....
        /*01d0*/ 	.word	0x00004e10


	//   ....[40]....
        /*01d4*/ 	.word	0x00004e40


	//   ....[41]....
        /*01d8*/ 	.word	0x00004e70


	//   ....[42]....
        /*01dc*/ 	.word	0x00004f70


	//   ....[43]....
        /*01e0*/ 	.word	0x00004fb0


	//   ....[44]....
        /*01e4*/ 	.word	0x00004fe0


	//----- nvinfo : EIATTR_VRC_CTA_INIT_COUNT
	.align		4
.L_206:
        /*01e8*/ 	.byte	0x02, 0x4a
	.zero		1
	.zero		1


	//----- nvinfo : EIATTR_EXIT_INSTR_OFFSETS
	.align		4
        /*01ec*/ 	.byte	0x04, 0x1c
        /*01ee*/ 	.short	(.L_208 - .L_207)


	//   ....[0]....
.L_207:
        /*01f0*/ 	.word	0x00005aa0


	//   ....[1]....
        /*01f4*/ 	.word	0x00005b20


	//----- nvinfo : EIATTR_MAX_THREADS
	.align		4
.L_208:
        /*01f8*/ 	.byte	0x04, 0x05
        /*01fa*/ 	.short	(.L_210 - .L_209)
.L_209:
        /*01fc*/ 	.word	0x00000100
        /*0200*/ 	.word	0x00000001
        /*0204*/ 	.word	0x00000001


	//----- nvinfo : EIATTR_CRS_STACK_SIZE
	.align		4
.L_210:
        /*0208*/ 	.byte	0x04, 0x1e
        /*020a*/ 	.short	(.L_212 - .L_211)
.L_211:
        /*020c*/ 	.word	0x00000000


	//----- nvinfo : EIATTR_CBANK_PARAM_SIZE
	.align		4
.L_212:
        /*0210*/ 	.byte	0x03, 0x19
        /*0212*/ 	.short	0x0071


	//----- nvinfo : EIATTR_PARAM_CBANK
	.align		4
        /*0214*/ 	.byte	0x04, 0x0a
        /*0216*/ 	.short	(.L_214 - .L_213)
	.align		4
.L_213:
        /*0218*/ 	.word	index@(.nv.constant0._ZN6thrust24THRUST_300001_SM_1000_NS8cuda_cub4core6detail13_kernel_agentINS1_8__reduce11ReduceAgentINS0_12zip_iteratorIN4cuda3std3__45tupleIJNS0_10device_ptrIfEENS0_17counting_iteratorIlNS0_11use_defaultESF_SF_EEEEEEEPNSB_IJflEEESJ_lNS1_9__extrema9arg_min_fIfl10comparatorEEEEJSI_SK_lN3cub18CUB_300001_SM_100013GridEvenShareIlEENSR_9GridQueueIyEESO_EEEvDpT0_)
        /*021c*/ 	.short	0x0380
        /*021e*/ 	.short	0x0071


	//----- nvinfo : EIATTR_SW_WAR
	.align		4
.L_214:
        /*0220*/ 	.byte	0x04, 0x36
        /*0222*/ 	.short	(.L_216 - .L_215)
.L_215:
        /*0224*/ 	.word	0x00000008
.L_216:


//--------------------- .nv.info._ZN6thrust24THRUST_300001_SM_1000_NS8cuda_cub4core6detail13_kernel_agentINS1_8__reduce11ReduceAgentINS0_12zip_iteratorIN4cuda3std3__45tupleIJNS0_10device_ptrIfEENS0_17counting_iteratorIlNS0_11use_defaultESF_SF_EEEEEEEPNSB_IJflEEESJ_lNS1_9__extrema9arg_min_fIfl10comparatorEEEEJSI_SK_lSO_EEEvDpT0_ --------------------------
	.section	.nv.info._ZN6thrust24THRUST_300001_SM_1000_NS8cuda_cub4core6detail13_kernel_agentINS1_8__reduce11ReduceAgentINS0_12zip_iteratorIN4cuda3std3__45tupleIJNS0_10device_ptrIfEENS0_17counting_iteratorIlNS0_11use_defaultESF_SF_EEEEEEEPNSB_IJflEEESJ_lNS1_9__extrema9arg_min_fIfl10comparatorEEEEJSI_SK_lSO_EEEvDpT0_,"",@"SHT_CUDA_INFO"
	.sectionflags	@""
	.align	4


	//----- nvinfo : EIATTR_CUDA_API_VERSION
	.align		4
        /*0000*/ 	.byte	0x04, 0x37
        /*0002*/ 	.short	(.L_218 - .L_217)
.L_217:
        /*0004*/ 	.word	0x00000082


	//----- nvinfo : EIATTR_KPARAM_INFO
	.align		4
.L_218:
        /*0008*/ 	.byte	0x04, 0x17
        /*000a*/ 	.short	(.L_220 - .L_219)
.L_219:
        /*000c*/ 	.word	0x00000000
        /*0010*/ 	.short	0x0003
        /*0012*/ 	.short	0x0020
        /*0014*/ 	.byte	0x00, 0xf0, 0x05, 0x00


	//----- nvinfo : EIATTR_KPARAM_INFO
	.align		4
.L_220:
        /*0018*/ 	.byte	0x04, 0x17
        /*001a*/ 	.short	(.L_222 - .L_221)
.L_221:
        /*001c*/ 	.word	0x00000000
        /*0020*/ 	.short	0x0002
        /*0022*/ 	.short	0x0018
        /*0024*/ 	.byte	0x00, 0xf0, 0x21, 0x00


	//----- nvinfo : EIATTR_KPARAM_INFO
	.align		4
.L_222:
        /*0028*/ 	.byte	0x04, 0x17
        /*002a*/ 	.short	(.L_224 - .L_223)
.L_223:
        /*002c*/ 	.word	0x00000000
        /*0030*/ 	.short	0x0001
        /*0032*/ 	.short	0x0010
        /*0034*/ 	.byte	0x00, 0xf5, 0x21, 0x00


	//----- nvinfo : EIATTR_KPARAM_INFO
	.align		4
.L_224:
        /*0038*/ 	.byte	0x04, 0x17
        /*003a*/ 	.short	(.L_226 - .L_225)
.L_225:
        /*003c*/ 	.word	0x00000000
        /*0040*/ 	.short	0x0000
        /*0042*/ 	.short	0x0000
        /*0044*/ 	.byte	0x00, 0xf0, 0x41, 0x00


	//----- nvinfo : EIATTR_SPARSE_MMA_MASK
	.align		4
.L_226:
        /*0048*/ 	.byte	0x03, 0x50
        /*004a*/ 	.short	0x0000


	//----- nvinfo : EIATTR_MAXREG_COUNT
	.align		4
        /*004c*/ 	.byte	0x03, 0x1b
        /*004e*/ 	.short	0x00ff


	//----- nvinfo : EIATTR_NUM_BARRIERS
	.align		4
        /*0050*/ 	.byte	0x02, 0x4c
        /*0052*/ 	.byte	0x01
	.zero		1


	//----- nvinfo : EIATTR_MERCURY_ISA_VERSION
	.align		4
        /*0054*/ 	.byte	0x03, 0x5f
        /*0056*/ 	.short	0x0101


	//----- nvinfo : EIATTR_COOP_GROUP_MASK_REGIDS
	.align		4
        /*0058*/ 	.byte	0x04, 0x29
        /*005a*/ 	.short	(.L_228 - .L_227)


	//   ....[0]....
.L_227:
        /*005c*/ 	.word	0xffffffff


	//   ....[1]....
        /*0060*/ 	.word	0xffffffff


	//   ....[2]....
        /*0064*/ 	.word	0xffffffff


	//   ....[3]....
        /*0068*/ 	.word	0xffffffff


	//   ....[4]....
        /*006c*/ 	.word	0xffffffff


	//   ....[5]....
        /*0070*/ 	.word	0xffffffff


	//   ....[6]....
        /*0074*/ 	.word	0xffffffff


	//   ....[7]....
        /*0078*/ 	.word	0xffffffff


	//   ....[8]....
        /*007c*/ 	.word	0xffffffff


	//   ....[9]....
        /*0080*/ 	.word	0xffffffff


	//   ....[10]....
        /*0084*/ 	.word	0xffffffff


	//   ....[11]....
        /*0088*/ 	.word	0xffffffff


	//   ....[12]....
        /*008c*/ 	.word	0xffffffff


	//   ....[13]....
        /*0090*/ 	.word	0xffffffff


	//   ....[14]....
        /*0094*/ 	.word	0xffffffff


	//   ....[15]....
        /*0098*/ 	.word	0xffffffff


	//   ....[16]....
        /*009c*/ 	.word	0xffffffff


	//   ....[17]....
        /*00a0*/ 	.word	0xffffffff


	//   ....[18]....
        /*00a4*/ 	.word	0xffffffff


	//   ....[19]....
        /*00a8*/ 	.word	0xffffffff


	//   ....[20]....
        /*00ac*/ 	.word	0xffffffff


	//   ....[21]....
        /*00b0*/ 	.word	0xffffffff


	//   ....[22]....
        /*00b4*/ 	.word	0xffffffff


	//   ....[23]....
        /*00b8*/ 	.word	0xffffffff


	//   ....[24]....
        /*00bc*/ 	.word	0xffffffff


	//   ....[25]....
        /*00c0*/ 	.word	0xffffffff


	//   ....[26]....
        /*00c4*/ 	.word	0xffffffff


	//   ....[27]....
        /*00c8*/ 	.word	0xffffffff


	//   ....[28]....
        /*00cc*/ 	.word	0xffffffff


	//   ....[29]....
        /*00d0*/ 	.word	0xffffffff


	//   ....[30]....
        /*00d4*/ 	.word	0xffffffff


	//   ....[31]....
        /*00d8*/ 	.word	0xffffffff


	//   ....[32]....
        /*00dc*/ 	.word	0xffffffff


	//   ....[33]....
        /*00e0*/ 	.word	0xffffffff


	//   ....[34]....
        /*00e4*/ 	.word	0xffffffff


	//   ....[35]....
        /*00e8*/ 	.word	0xffffffff


	//   ....[36]....
        /*00ec*/ 	.word	0xffffffff


	//   ....[37]....
        /*00f0*/ 	.word	0xffffffff


	//   ....[38]....
        /*00f4*/ 	.word	0xffffffff


	//   ....[39]....
        /*00f8*/ 	.word	0xffffffff


	//   ....[40]....
        /*00fc*/ 	.word	0xffffffff


	//   ....[41]....
        /*0100*/ 	.word	0xffffffff


	//   ....[42]....
        /*0104*/ 	.word	0xffffffff


	//   ....[43]....
        /*0108*/ 	.word	0xffffffff


	//   ....[44]....
        /*010c*/ 	.word	0xffffffff


	//----- nvinfo : EIATTR_COOP_GROUP_INSTR_OFFSETS
	.align		4
.L_228:
        /*0110*/ 	.byte	0x04, 0x28
        /*0112*/ 	.short	(.L_230 - .L_229)


	//   ....[0]....
.L_229:
        /*0114*/ 	.word	0x00000b30


	//   ....[1]....
        /*0118*/ 	.word	0x00000b60


	//   ....[2]....
        /*011c*/ 	.word	0x00000b70


	//   ....[3]....
        /*0120*/ 	.word	0x00000c70


	//   ....[4]....
        /*0124*/ 	.word	0x00000ca0


	//   ....[5]....
        /*0128*/ 	.word	0x00000cd0


	//   ....[6]....
        /*012c*/ 	.word	0x00000dd0


	//   ....[7]....
        /*0130*/ 	.word	0x00000e00


	//   ....[8]....
        /*0134*/ 	.word	0x00000e30


	//   ....[9]....
        /*0138*/ 	.word	0x00000f30


	//   ....[10]....
        /*013c*/ 	.word	0x00000f60


	//   ....[11]....
        /*0140*/ 	.word	0x00000f90


	//   ....[12]....
        /*0144*/ 	.word	0x00001090


	//   ....[13]....
        /*0148*/ 	.word	0x000010d0


	//   ....[14]....
        /*014c*/ 	.word	0x00001100


	//   ....[15]....
        /*0150*/ 	.word	0x00001ca0


	//   ....[16]....
        /*0154*/ 	.word	0x00001cb0


	//   ....[17]....
        /*0158*/ 	.word	0x00001cc0


	//   ....[18]....
        /*015c*/ 	.word	0x00001dc0


	//   ....[19]....
        /*0160*/ 	.word	0x00001e00


	//   ....[20]....
        /*0164*/ 	.word	0x00001e20


	//   ....[21]....
        /*0168*/ 	.word	0x00001f30


	//   ....[22]....
        /*016c*/ 	.word	0x00001f70


	//   ....[23]....
        /*0170*/ 	.word	0x00001f90


	//   ....[24]....
        /*0174*/ 	.word	0x000020a0


	//   ....[25]....
        /*0178*/ 	.word	0x000020e0


	//   ....[26]....
        /*017c*/ 	.word	0x00002110


	//   ....[27]....
        /*0180*/ 	.word	0x00002210


	//   ....[28]....
        /*0184*/ 	.word	0x00002250


	//   ....[29]....
        /*0188*/ 	.word	0x00002280


	//   ....[30]....
        /*018c*/ 	.word	0x00004540


	//   ....[31]....
        /*0190*/ 	.word	0x00004570


	//   ....[32]....
        /*0194*/ 	.word	0x00004580


	//   ....[33]....
        /*0198*/ 	.word	0x00004680


	//   ....[34]....
        /*019c*/ 	.word	0x000046b0


	//   ....[35]....
        /*01a0*/ 	.word	0x000046e0


	//   ....[36]....
        /*01a4*/ 	.word	0x000047e0


	//   ....[37]....
        /*01a8*/ 	.word	0x00004810


	//   ....[38]....
        /*01ac*/ 	.word	0x00004840


	//   ....[39]....
        /*01b0*/ 	.word	0x00004940


	//   ....[40]....
        /*01b4*/ 	.word	0x00004970


	//   ....[41]....
        /*01b8*/ 	.word	0x000049a0


	//   ....[42]....
        /*01bc*/ 	.word	0x00004aa0


	//   ....[43]....
        /*01c0*/ 	.word	0x00004ae0


	//   ....[44]....
        /*01c4*/ 	.word	0x00004b10


	//----- nvinfo : EIATTR_VRC_CTA_INIT_COUNT
	.align		4
.L_230:
        /*01c8*/ 	.byte	0x02, 0x4a
	.zero		1
	.zero		1


	//----- nvinfo : EIATTR_EXIT_INSTR_OFFSETS
	.align		4
        /*01cc*/ 	.byte	0x04, 0x1c
        /*01ce*/ 	.short	(.L_232 - .L_231)


	//   ....[0]....
.L_231:
        /*01d0*/ 	.word	0x00000040


	//   ....[1]....
        /*01d4*/ 	.word	0x000055f0


	//   ....[2]....
        /*01d8*/ 	.word	0x00005650


	//----- nvinfo : EIATTR_MAX_THREADS
	.align		4
.L_232:
        /*01dc*/ 	.byte	0x04, 0x05
        /*01de*/ 	.short	(.L_234 - .L_233)
.L_233:
        /*01e0*/ 	.word	0x00000100
        /*01e4*/ 	.word	0x00000001
        /*01e8*/ 	.word	0x00000001


	//----- nvinfo : EIATTR_CRS_STACK_SIZE
	.align		4
.L_234:
        /*01ec*/ 	.byte	0x04, 0x1e
        /*01ee*/ 	.short	(.L_236 - .L_235)
.L_235:
        /*01f0*/ 	.word	0x00000000


	//----- nvinfo : EIATTR_CBANK_PARAM_SIZE
	.align		4
.L_236:
        /*01f4*/ 	.byte	0x03, 0x19
        /*01f6*/ 	.short	0x0021


	//----- nvinfo : EIATTR_PARAM_CBANK
	.align		4
        /*01f8*/ 	.byte	0x04, 0x0a
        /*01fa*/ 	.short	(.L_238 - .L_237)
	.align		4
.L_237:
        /*01fc*/ 	.word	index@(.nv.constant0._ZN6thrust24THRUST_300001_SM_1000_NS8cuda_cub4core6detail13_kernel_agentINS1_8__reduce11ReduceAgentINS0_12zip_iteratorIN4cuda3std3__45tupleIJNS0_10device_ptrIfEENS0_17counting_iteratorIlNS0_11use_defaultESF_SF_EEEEEEEPNSB_IJflEEESJ_lNS1_9__extrema9arg_min_fIfl10comparatorEEEEJSI_SK_lSO_EEEvDpT0_)
        /*0200*/ 	.short	0x0380
        /*0202*/ 	.short	0x0021


	//----- nvinfo : EIATTR_SW_WAR
	.align		4
.L_238:
        /*0204*/ 	.byte	0x04, 0x36
        /*0206*/ 	.short	(.L_240 - .L_239)
.L_239:
        /*0208*/ 	.word	0x00000008
.L_240:


//--------------------- .nv.info._ZN6thrust24THRUST_300001_SM_1000_NS8cuda_cub4core6detail13_kernel_agentINS1_8__reduce11ReduceAgentIPN4cuda3std3__45tupleIJflEEESC_SB_iNS1_9__extrema9arg_min_fIfl10comparatorEEEEJSC_SC_iSG_EEEvDpT0_ --------------------------
	.section	.nv.info._ZN6thrust24THRUST_300001_SM_1000_NS8cuda_cub4core6detail13_kernel_agentINS1_8__reduce11ReduceAgentIPN4cuda3std3__45tupleIJflEEESC_SB_iNS1_9__extrema9arg_min_fIfl10comparatorEEEEJSC_SC_iSG_EEEvDpT0_,"",@"SHT_CUDA_INFO"
	.sectionflags	@""
	.align	4


	//----- nvinfo : EIATTR_CUDA_API_VERSION
	.align		4
        /*0000*/ 	.byte	0x04, 0x37
        /*0002*/ 	.short	(.L_242 - .L_241)
.L_241:
        /*0004*/ 	.word	0x00000082


	//----- nvinfo : EIATTR_KPARAM_INFO
	.align		4
.L_242:
        /*0008*/ 	.byte	0x04, 0x17
        /*000a*/ 	.short	(.L_244 - .L_243)
.L_243:
        /*000c*/ 	.word	0x00000000
        /*0010*/ 	.short	0x0003
        /*0012*/ 	.short	0x0014
        /*0014*/ 	.byte	0x00, 0xf0, 0x05, 0x00


	//----- nvinfo : EIATTR_KPARAM_INFO
	.align		4
.L_244:
        /*0018*/ 	.byte	0x04, 0x17
        /*001a*/ 	.short	(.L_246 - .L_245)
.L_245:
        /*001c*/ 	.word	0x00000000
        /*0020*/ 	.short	0x0002
        /*0022*/ 	.short	0x0010
        /*0024*/ 	.byte	0x00, 0xf0, 0x11, 0x00


	//----- nvinfo : EIATTR_KPARAM_INFO
	.align		4
.L_246:
        /*0028*/ 	.byte	0x04, 0x17
        /*002a*/ 	.short	(.L_248 - .L_247)
.L_247:
        /*002c*/ 	.word	0x00000000
        /*0030*/ 	.short	0x0001
        /*0032*/ 	.short	0x0008
        /*0034*/ 	.byte	0x00, 0xf5, 0x21, 0x00


	//----- nvinfo : EIATTR_KPARAM_INFO
	.align		4
.L_248:
        /*0038*/ 	.byte	0x04, 0x17
        /*003a*/ 	.short	(.L_250 - .L_249)
.L_249:
        /*003c*/ 	.word	0x00000000
        /*0040*/ 	.short	0x0000
        /*0042*/ 	.short	0x0000
        /*0044*/ 	.byte	0x00, 0xf5, 0x21, 0x00


	//----- nvinfo : EIATTR_SPARSE_MMA_MASK
	.align		4
.L_250:
        /*0048*/ 	.byte	0x03, 0x50
        /*004a*/ 	.short	0x0000


	//----- nvinfo : EIATTR_MAXREG_COUNT
	.align		4
        /*004c*/ 	.byte	0x03, 0x1b
        /*004e*/ 	.short	0x00ff


	//----- nvinfo : EIATTR_NUM_BARRIERS
	.align		4
        /*0050*/ 	.byte	0x02, 0x4c
        /*0052*/ 	.byte	0x01
	.zero		1


	//----- nvinfo : EIATTR_MERCURY_ISA_VERSION
	.align		4
        /*0054*/ 	.byte	0x03, 0x5f
        /*0056*/ 	.short	0x0101


	//----- nvinfo : EIATTR_COOP_GROUP_MASK_REGIDS
	.align		4
        /*0058*/ 	.byte	0x04, 0x29
        /*005a*/ 	.short	(.L_252 - .L_251)


	//   ....[0]....
.L_251:
        /*005c*/ 	.word	0xffffffff


	//   ....[1]....
        /*0060*/ 	.word	0xffffffff


	//   ....[2]....
        /*0064*/ 	.word	0xffffffff


	//   ....[3]....
        /*0068*/ 	.word	0xffffffff


	//   ....[4]....
        /*006c*/ 	.word	0xffffffff


	//   ....[5]....
        /*0070*/ 	.word	0xffffffff


	//   ....[6]....
        /*0074*/ 	.word	0xffffffff


	//   ....[7]....
        /*0078*/ 	.word	0xffffffff


	//   ....[8]....
        /*007c*/ 	.word	0xffffffff


	//   ....[9]....
        /*0080*/ 	.word	0xffffffff


	//   ....[10]....
        /*0084*/ 	.word	0xffffffff


	//   ....[11]....
        /*0088*/ 	.word	0xffffffff


	//   ....[12]....
        /*008c*/ 	.word	0xffffffff


	//   ....[13]....
        /*0090*/ 	.word	0xffffffff


	//   ....[14]....
        /*0094*/ 	.word	0xffffffff


	//   ....[15]....
        /*0098*/ 	.word	0xffffffff


	//   ....[16]....
        /*009c*/ 	.word	0xffffffff


	//   ....[17]....
        /*00a0*/ 	.word	0xffffffff


	//   ....[18]....
        /*00a4*/ 	.word	0xffffffff


	//   ....[19]....
        /*00a8*/ 	.word	0xffffffff


	//   ....[20]....
        /*00ac*/ 	.word	0xffffffff


	//   ....[21]....
        /*00b0*/ 	.word	0xffffffff


	//   ....[22]....
        /*00b4*/ 	.word	0xffffffff


	//   ....[23]....
        /*00b8*/ 	.word	0xffffffff


	//   ....[24]....
        /*00bc*/ 	.word	0xffffffff


	//   ....[25]....
        /*00c0*/ 	.word	0xffffffff


	//   ....[26]....
        /*00c4*/ 	.word	0xffffffff


	//   ....[27]....
        /*00c8*/ 	.word	0xffffffff


	//   ....[28]....
        /*00cc*/ 	.word	0xffffffff


	//   ....[29]....
        /*00d0*/ 	.word	0xffffffff


	//   ....[30]....
        /*00d4*/ 	.word	0xffffffff


	//   ....[31]....
        /*00d8*/ 	.word	0xffffffff


	//   ....[32]....
        /*00dc*/ 	.word	0xffffffff


	//   ....[33]....
        /*00e0*/ 	.word	0xffffffff


	//   ....[34]....
        /*00e4*/ 	.word	0xffffffff


	//   ....[35]....
        /*00e8*/ 	.word	0xffffffff


	//   ....[36]....
        /*00ec*/ 	.word	0xffffffff


	//   ....[37]....
        /*00f0*/ 	.word	0xffffffff


	//   ....[38]....
        /*00f4*/ 	.word	0xffffffff


	//   ....[39]....
        /*00f8*/ 	.word	0xffffffff


	//   ....[40]....
        /*00fc*/ 	.word	0xffffffff


	//   ....[41]....
        /*0100*/ 	.word	0xffffffff


	//   ....[42]....
        /*0104*/ 	.word	0xffffffff


	//   ....[43]....
        /*0108*/ 	.word	0xffffffff


	//   ....[44]....
        /*010c*/ 	.word	0xffffffff


	//----- nvinfo : EIATTR_COOP_GROUP_INSTR_OFFSETS
	.align		4
.L_252:
        /*0110*/ 	.byte	0x04, 0x28
        /*0112*/ 	.short	(.L_254 - .L_253)


	//   ....[0]....
.L_253:
        /*0114*/ 	.word	0x00000a00


	//   ....[1]....
        /*0118*/ 	.word	0x00000a30


	//   ....[2]....
        /*011c*/ 	.word	0x00000a40


	//   ....[3]....
        /*0120*/ 	.word	0x00000b40


	//   ....[4]....
        /*0124*/ 	.word	0x00000b70


	//   ....[5]....
        /*0128*/ 	.word	0x00000ba0


	//   ....[6]....
        /*012c*/ 	.word	0x00000ca0


	//   ....[7]....
        /*0130*/ 	.word	0x00000cd0


	//   ....[8]....
        /*0134*/ 	.word	0x00000d00


	//   ....[9]....
        /*0138*/ 	.word	0x00000e00


	//   ....[10]....
        /*013c*/ 	.word	0x00000e30


	//   ....[11]....
        /*0140*/ 	.word	0x00000e60


	//   ....[12]....
        /*0144*/ 	.word	0x00000f60


	//   ....[13]....
        /*0148*/ 	.word	0x00000fa0


	//   ....[14]....
        /*014c*/ 	.word	0x00000fd0


	//   ....[15]....
        /*0150*/ 	.word	0x00001b70


	//   ....[16]....
        /*0154*/ 	.word	0x00001b80


	//   ....[17]....
        /*0158*/ 	.word	0x00001b90


	//   ....[18]....
        /*015c*/ 	.word	0x00001c90


	//   ....[19]....
        /*0160*/ 	.word	0x00001cd0


	//   ....[20]....
        /*0164*/ 	.word	0x00001cf0


	//   ....[21]....
        /*0168*/ 	.word	0x00001e00


	//   ....[22]....
        /*016c*/ 	.word	0x00001e40


	//   ....[23]....
        /*0170*/ 	.word	0x00001e60


	//   ....[24]....
        /*0174*/ 	.word	0x00001f70


	//   ....[25]....
        /*0178*/ 	.word	0x00001fb0


	//   ....[26]....
        /*017c*/ 	.word	0x00001fe0


	//   ....[27]....
        /*0180*/ 	.word	0x000020e0


	//   ....[28]....
        /*0184*/ 	.word	0x00002120


	//   ....[29]....
        /*0188*/ 	.word	0x00002150


	//   ....[30]....
        /*018c*/ 	.word	0x00004530


	//   ....[31]....
        /*0190*/ 	.word	0x00004560


	//   ....[32]....
        /*0194*/ 	.word	0x00004570


	//   ....[33]....
        /*0198*/ 	.word	0x00004670


	//   ....[34]....
        /*019c*/ 	.word	0x000046a0


	//   ....[35]....
        /*01a0*/ 	.word	0x000046d0


	//   ....[36]....
        /*01a4*/ 	.word	0x000047d0


	//   ....[37]....
        /*01a8*/ 	.word	0x00004800


	//   ....[38]....
        /*01ac*/ 	.word	0x00004830


	//   ....[39]....
        /*01b0*/ 	.word	0x00004930


	//   ....[40]....
        /*01b4*/ 	.word	0x00004960


	//   ....[41]....
        /*01b8*/ 	.word	0x00004990


	//   ....[42]....
        /*01bc*/ 	.word	0x00004a90


	//   ....[43]....
        /*01c0*/ 	.word	0x00004ad0


	//   ....[44]....
        /*01c4*/ 	.word	0x00004b00


	//----- nvinfo : EIATTR_VRC_CTA_INIT_COUNT
	.align		4
.L_254:
        /*01c8*/ 	.byte	0x02, 0x4a
	.zero		1
	.zero		1


	//----- nvinfo : EIATTR_EXIT_INSTR_OFFSETS
	.align		4
        /*01cc*/ 	.byte	0x04, 0x1c
        /*01ce*/ 	.short	(.L_256 - .L_255)


	//   ....[0]....
.L_255:
        /*01d0*/ 	.word	0x00000030


	//   ....[1]....
        /*01d4*/ 	.word	0x000055e0


	//   ....[2]....
        /*01d8*/ 	.word	0x00005640


	//----- nvinfo : EIATTR_MAX_THREADS
	.align		4
.L_256:
        /*01dc*/ 	.byte	0x04, 0x05
        /*01de*/ 	.short	(.L_258 - .L_257)
.L_257:
        /*01e0*/ 	.word	0x00000100
        /*01e4*/ 	.word	0x00000001
        /*01e8*/ 	.word	0x00000001


	//----- nvinfo : EIATTR_CRS_STACK_SIZE
	.align		4
.L_258:
        /*01ec*/ 	.byte	0x04, 0x1e
        /*01ee*/ 	.short	(.L_260 - .L_259)
.L_259:
        /*01f0*/ 	.word	0x00000000


	//----- nvinfo : EIATTR_CBANK_PARAM_SIZE
	.align		4
.L_260:
        /*01f4*/ 	.byte	0x03, 0x19
        /*01f6*/ 	.short	0x0015


	//----- nvinfo : EIATTR_PARAM_CBANK
	.align		4
        /*01f8*/ 	.byte	0x04, 0x0a
        /*01fa*/ 	.short	(.L_262 - .L_261)
	.align		4
.L_261:
        /*01fc*/ 	.word	index@(.nv.constant0._ZN6thrust24THRUST_300001_SM_1000_NS8cuda_cub4core6detail13_kernel_agentINS1_8__reduce11ReduceAgentIPN4cuda3std3__45tupleIJflEEESC_SB_iNS1_9__extrema9arg_min_fIfl10comparatorEEEEJSC_SC_iSG_EEEvDpT0_)
        /*0200*/ 	.short	0x0380
        /*0202*/ 	.short	0x0015


	//----- nvinfo : EIATTR_SW_WAR
	.align		4
.L_262:
        /*0204*/ 	.byte	0x04, 0x36
        /*0206*/ 	.short	(.L_264 - .L_263)
.L_263:
        /*0208*/ 	.word	0x00000008
.L_264:


//--------------------- .nv.info._ZN6thrust24THRUST_300001_SM_1000_NS8cuda_cub4core6detail13_kernel_agentINS1_8__reduce11ReduceAgentINS0_12zip_iteratorIN4cuda3std3__45tupleIJNS0_10device_ptrIfEENS0_17counting_iteratorIlNS0_11use_defaultESF_SF_EEEEEEEPNSB_IJflEEESJ_iNS1_9__extrema9arg_min_fIfl10comparatorEEEEJSI_SK_iN3cub18CUB_300001_SM_100013GridEvenShareIiEENSR_9GridQueueIjEESO_EEEvDpT0_ --------------------------
	.section	.nv.info._ZN6thrust24THRUST_300001_SM_1000_NS8cuda_cub4core6detail13_kernel_agentINS1_8__reduce11ReduceAgentINS0_12zip_iteratorIN4cuda3std3__45tupleIJNS0_10device_ptrIfEENS0_17counting_iteratorIlNS0_11use_defaultESF_SF_EEEEEEEPNSB_IJflEEESJ_iNS1_9__extrema9arg_min_fIfl10comparatorEEEEJSI_SK_iN3cub18CUB_300001_SM_100013GridEvenShareIiEENSR_9GridQueueIjEESO_EEEvDpT0_,"",@"SHT_CUDA_INFO"
	.sectionflags	@""
	.align	4


	//----- nvinfo : EIATTR_CUDA_API_VERSION
	.align		4
        /*0000*/ 	.byte	0x04, 0x37
        /*0002*/ 	.short	(.L_266 - .L_265)
.L_265:
        /*0004*/ 	.word	0x00000082


	//----- nvinfo : EIATTR_KPARAM_INFO
	.align		4
.L_266:
        /*0008*/ 	.byte	0x04, 0x17
        /*000a*/ 	.short	(.L_268 - .L_267)
.L_267:
        /*000c*/ 	.word	0x00000000
        /*0010*/ 	.short	0x0005
        /*0012*/ 	.short	0x0050
        /*0014*/ 	.byte	0x00, 0xf0, 0x05, 0x00


	//----- nvinfo : EIATTR_KPARAM_INFO
	.align		4
.L_268:
        /*0018*/ 	.byte	0x04, 0x17
        /*001a*/ 	.short	(.L_270 - .L_269)
.L_269:
        /*001c*/ 	.word	0x00000000
        /*0020*/ 	.short	0x0004
        /*0022*/ 	.short	0x0048
        /*0024*/ 	.byte	0x00, 0xf0, 0x21, 0x00


	//----- nvinfo : EIATTR_KPARAM_INFO
	.align		4
.L_270:
        /*0028*/ 	.byte	0x04, 0x17
        /*002a*/ 	.short	(.L_272 - .L_271)
.L_271:
        /*002c*/ 	.word	0x00000000
        /*0030*/ 	.short	0x0003
        /*0032*/ 	.short	0x001c
        /*0034*/ 	.byte	0x00, 0xf0, 0xa1, 0x00


	//----- nvinfo : EIATTR_KPARAM_INFO
	.align		4
.L_272:
        /*0038*/ 	.byte	0x04, 0x17
        /*003a*/ 	.short	(.L_274 - .L_273)
.L_273:
        /*003c*/ 	.word	0x00000000
        /*0040*/ 	.short	0x0002
        /*0042*/ 	.short	0x0018
        /*0044*/ 	.byte	0x00, 0xf0, 0x11, 0x00


	//----- nvinfo : EIATTR_KPARAM_INFO
	.align		4
.L_274:
        /*0048*/ 	.byte	0x04, 0x17
        /*004a*/ 	.short	(.L_276 - .L_275)
.L_275:
        /*004c*/ 	.word	0x00000000
        /*0050*/ 	.short	0x0001
        /*0052*/ 	.short	0x0010
        /*0054*/ 	.byte	0x00, 0xf5, 0x21, 0x00


	//----- nvinfo : EIATTR_KPARAM_INFO
	.align		4
.L_276:
        /*0058*/ 	.byte	0x04, 0x17
        /*005a*/ 	.short	(.L_278 - .L_277)
.L_277:
        /*005c*/ 	.word	0x00000000
        /*0060*/ 	.short	0x0000
        /*0062*/ 	.short	0x0000
        /*0064*/ 	.byte	0x00, 0xf0, 0x41, 0x00


	//----- nvinfo : EIATTR_SPARSE_MMA_MASK
	.align		4
.L_278:
        /*0068*/ 	.byte	0x03, 0x50
        /*006a*/ 	.short	0x0000


	//----- nvinfo : EIATTR_MAXREG_COUNT
	.align		4
        /*006c*/ 	.byte	0x03, 0x1b
        /*006e*/ 	.short	0x00ff


	//----- nvinfo : EIATTR_NUM_BARRIERS
	.align		4
        /*0070*/ 	.byte	0x02, 0x4c
        /*0072*/ 	.byte	0x01
	.zero		1


	//----- nvinfo : EIATTR_MERCURY_ISA_VERSION
	.align		4
        /*0074*/ 	.byte	0x03, 0x5f
        /*0076*/ 	.short	0x0101


	//----- nvinfo : EIATTR_COOP_GROUP_MASK_REGIDS
	.align		4
        /*0078*/ 	.byte	0x04, 0x29
        /*007a*/ 	.short	(.L_280 - .L_279)


	//   ....[0]....
.L_279:
        /*007c*/ 	.word	0xffffffff


	//   ....[1]....
        /*0080*/ 	.word	0xffffffff


	//   ....[2]....
        /*0084*/ 	.word	0xffffffff


	//   ....[3]....
        /*0088*/ 	.word	0xffffffff


	//   ....[4]....
        /*008c*/ 	.word	0xffffffff


	//   ....[5]....
        /*0090*/ 	.word	0xffffffff


	//   ....[6]....
        /*0094*/ 	.word	0xffffffff


	//   ....[7]....
        /*0098*/ 	.word	0xffffffff


	//   ....[8]....
        /*009c*/ 	.word	0xffffffff


	//   ....[9]....
        /*00a0*/ 	.word	0xffffffff


	//   ....[10]....
        /*00a4*/ 	.word	0xffffffff


	//   ....[11]....
        /*00a8*/ 	.word	0xffffffff


	//   ....[12]....
        /*00ac*/ 	.word	0xffffffff


	//   ....[13]....
        /*00b0*/ 	.word	0xffffffff


	//   ....[14]....
        /*00b4*/ 	.word	0xffffffff


	//   ....[15]....
        /*00b8*/ 	.word	0xffffffff


	//   ....[16]....
        /*00bc*/ 	.word	0xffffffff


	//   ....[17]....
        /*00c0*/ 	.word	0xffffffff


	//   ....[18]....
        /*00c4*/ 	.word	0xffffffff


	//   ....[19]....
        /*00c8*/ 	.word	0xffffffff


	//   ....[20]....
        /*00cc*/ 	.word	0xffffffff


	//   ....[21]....
        /*00d0*/ 	.word	0xffffffff


	//   ....[22]....
        /*00d4*/ 	.word	0xffffffff


	//   ....[23]....
        /*00d8*/ 	.word	0xffffffff


	//   ....[24]....
        /*00dc*/ 	.word	0xffffffff


	//   ....[25]....
        /*00e0*/ 	.word	0xffffffff


	//   ....[26]....
        /*00e4*/ 	.word	0xffffffff


	//   ....[27]....
        /*00e8*/ 	.word	0xffffffff


	//   ....[28]....
        /*00ec*/ 	.word	0xffffffff


	//   ....[29]....
        /*00f0*/ 	.word	0xffffffff


	//   ....[30]....
        /*00f4*/ 	.word	0xffffffff


	//   ....[31]....
        /*00f8*/ 	.word	0xffffffff


	//   ....[32]....
        /*00fc*/ 	.word	0xffffffff


	//   ....[33]....
        /*0100*/ 	.word	0xffffffff


	//   ....[34]....
        /*0104*/ 	.word	0xffffffff


	//   ....[35]....
        /*0108*/ 	.word	0xffffffff


	//   ....[36]....
        /*010c*/ 	.word	0xffffffff


	//   ....[37]....
        /*0110*/ 	.word	0xffffffff


	//   ....[38]....
        /*0114*/ 	.word	0xffffffff


	//   ....[39]....
        /*0118*/ 	.word	0xffffffff


	//   ....[40]....
        /*011c*/ 	.word	0xffffffff


	//   ....[41]....
        /*0120*/ 	.word	0xffffffff


	//   ....[42]....
        /*0124*/ 	.word	0xffffffff


	//   ....[43]....
        /*0128*/ 	.word	0xffffffff


	//   ....[44]....
        /*012c*/ 	.word	0xffffffff


	//----- nvinfo : EIATTR_COOP_GROUP_INSTR_OFFSETS
	.align		4
.L_280:
        /*0130*/ 	.byte	0x04, 0x28
        /*0132*/ 	.short	(.L_282 - .L_281)


	//   ....[0]....
.L_281:
        /*0134*/ 	.word	0x00000b40


	//   ....[1]....
        /*0138*/ 	.word	0x00000b70


	//   ....[2]....
        /*013c*/ 	.word	0x00000b80


	//   ....[3]....
        /*0140*/ 	.word	0x00000c80


	//   ....[4]....
        /*0144*/ 	.word	0x00000cb0


	//   ....[5]....
        /*0148*/ 	.word	0x00000ce0


	//   ....[6]....
        /*014c*/ 	.word	0x00000de0


	//   ....[7]....
        /*0150*/ 	.word	0x00000e10


	//   ....[8]....
        /*0154*/ 	.word	0x00000e40


	//   ....[9]....
        /*0158*/ 	.word	0x00000f40


	//   ....[10]....
        /*015c*/ 	.word	0x00000f70


	//   ....[11]....
        /*0160*/ 	.word	0x00000fa0


	//   ....[12]....
        /*0164*/ 	.word	0x000010a0


	//   ....[13]....
        /*0168*/ 	.word	0x000010e0


	//   ....[14]....
        /*016c*/ 	.word	0x00001110


	//   ....[15]....
        /*0170*/ 	.word	0x00001cb0


	//   ....[16]....
        /*0174*/ 	.word	0x00001cc0


	//   ....[17]....
        /*0178*/ 	.word	0x00001cd0


	//   ....[18]....
        /*017c*/ 	.word	0x00001dd0


	//   ....[19]....
        /*0180*/ 	.word	0x00001e10


	//   ....[20]....
        /*0184*/ 	.word	0x00001e30


	//   ....[21]....
        /*0188*/ 	.word	0x00001f40


	//   ....[22]....
        /*018c*/ 	.word	0x00001f80


	//   ....[23]....
        /*0190*/ 	.word	0x00001fa0


	//   ....[24]....
        /*0194*/ 	.word	0x000020b0


	//   ....[25]....
        /*0198*/ 	.word	0x000020f0


	//   ....[26]....
        /*019c*/ 	.word	0x00002110


	//   ....[27]....
        /*01a0*/ 	.word	0x00002220


	//   ....[28]....
        /*01a4*/ 	.word	0x00002260


	//   ....[29]....
        /*01a8*/ 	.word	0x00002290


	//   ....[30]....
        /*01ac*/ 	.word	0x00004810


	//   ....[31]....
        /*01b0*/ 	.word	0x00004840


	//   ....[32]....
        /*01b4*/ 	.word	0x00004850


	//   ....[33]....
        /*01b8*/ 	.word	0x00004950


	//   ....[34]....
        /*01bc*/ 	.word	0x00004980


	//   ....[35]....
        /*01c0*/ 	.word	0x000049b0


	//   ....[36]....
        /*01c4*/ 	.word	0x00004ab0


	//   ....[37]....
        /*01c8*/ 	.word	0x00004ae0


	//   ....[38]....
        /*01cc*/ 	.word	0x00004b10


	//   ....[39]....
        /*01d0*/ 	.word	0x00004c10


	//   ....[40]....
        /*01d4*/ 	.word	0x00004c40


	//   ....[41]....
        /*01d8*/ 	.word	0x00004c70


	//   ....[42]....
        /*01dc*/ 	.word	0x00004d70


	//   ....[43]....
        /*01e0*/ 	.word	0x00004db0


	//   ....[44]....
        /*01e4*/ 	.word	0x00004de0


	//----- nvinfo : EIATTR_VRC_CTA_INIT_COUNT
	.align		4
.L_282:
        /*01e8*/ 	.byte	0x02, 0x4a
	.zero		1
	.zero		1


	//----- nvinfo : EIATTR_EXIT_INSTR_OFFSETS
	.align		4
        /*01ec*/ 	.byte	0x04, 0x1c
        /*01ee*/ 	.short	(.L_284 - .L_283)


	//   ....[0]....
.L_283:
        /*01f0*/ 	.word	0x000058a0


	//   ....[1]....
        /*01f4*/ 	.word	0x00005920


	//----- nvinfo : EIATTR_MAX_THREADS
	.align		4
.L_284:
        /*01f8*/ 	.byte	0x04, 0x05
        /*01fa*/ 	.short	(.L_286 - .L_285)
.L_285:
        /*01fc*/ 	.word	0x00000100
        /*0200*/ 	.word	0x00000001
        /*0204*/ 	.word	0x00000001


	//----- nvinfo : EIATTR_CRS_STACK_SIZE
	.align		4
.L_286:
        /*0208*/ 	.byte	0x04, 0x1e
        /*020a*/ 	.short	(.L_288 - .L_287)
.L_287:
        /*020c*/ 	.word	0x00000000


	//----- nvinfo : EIATTR_CBANK_PARAM_SIZE
	.align		4
.L_288:
        /*0210*/ 	.byte	0x03, 0x19
        /*0212*/ 	.short	0x0051


	//----- nvinfo : EIATTR_PARAM_CBANK
	.align		4
        /*0214*/ 	.byte	0x04, 0x0a
        /*0216*/ 	.short	(.L_290 - .L_289)
	.align		4
.L_289:
        /*0218*/ 	.word	index@(.nv.constant0._ZN6thrust24THRUST_300001_SM_1000_NS8cuda_cub4core6detail13_kernel_agentINS1_8__reduce11ReduceAgentINS0_12zip_iteratorIN4cuda3std3__45tupleIJNS0_10device_ptrIfEENS0_17counting_iteratorIlNS0_11use_defaultESF_SF_EEEEEEEPNSB_IJflEEESJ_iNS1_9__extrema9arg_min_fIfl10comparatorEEEEJSI_SK_iN3cub18CUB_300001_SM_100013GridEvenShareIiEENSR_9GridQueueIjEESO_EEEvDpT0_)
        /*021c*/ 	.short	0x0380
        /*021e*/ 	.short	0x0051


	//----- nvinfo : EIATTR_SW_WAR
	.align		4
.L_290:
        /*0220*/ 	.byte	0x04, 0x36
        /*0222*/ 	.short	(.L_292 - .L_291)
.L_291:
        /*0224*/ 	.word	0x00000008
.L_292:


//--------------------- .nv.info._ZN6thrust24THRUST_300001_SM_1000_NS8cuda_cub4core6detail13_kernel_agentINS1_8__reduce11ReduceAgentINS0_12zip_iteratorIN4cuda3std3__45tupleIJNS0_10device_ptrIfEENS0_17counting_iteratorIlNS0_11use_defaultESF_SF_EEEEEEEPNSB_IJflEEESJ_iNS1_9__extrema9arg_min_fIfl10comparatorEEEEJSI_SK_iSO_EEEvDpT0_ --------------------------
	.section	.nv.info._ZN6thrust24THRUST_300001_SM_1000_NS8cuda_cub4core6detail13_kernel_agentINS1_8__reduce11ReduceAgentINS0_12zip_iteratorIN4cuda3std3__45tupleIJNS0_10device_ptrIfEENS0_17counting_iteratorIlNS0_11use_defaultESF_SF_EEEEEEEPNSB_IJflEEESJ_iNS1_9__extrema9arg_min_fIfl10comparatorEEEEJSI_SK_iSO_EEEvDpT0_,"",@"SHT_CUDA_INFO"
	.sectionflags	@""
	.align	4


	//----- nvinfo : EIATTR_CUDA_API_VERSION
	.align		4
        /*0000*/ 	.byte	0x04, 0x37
        /*0002*/ 	.short	(.L_294 - .L_293)
.L_293:
        /*0004*/ 	.word	0x00000082


	//----- nvinfo : EIATTR_KPARAM_INFO
	.align		4
.L_294:
        /*0008*/ 	.byte	0x04, 0x17
        /*000a*/ 	.short	(.L_296 - .L_295)
.L_295:
        /*000c*/ 	.word	0x00000000
        /*0010*/ 	.short	0x0003
        /*0012*/ 	.short	0x001c
        /*0014*/ 	.byte	0x00, 0xf0, 0x05, 0x00


	//----- nvinfo : EIATTR_KPARAM_INFO
	.align		4
.L_296:
        /*0018*/ 	.byte	0x04, 0x17
        /*001a*/ 	.short	(.L_298 - .L_297)
.L_297:
        /*001c*/ 	.word	0x00000000
        /*0020*/ 	.short	0x0002
        /*0022*/ 	.short	0x0018
        /*0024*/ 	.byte	0x00, 0xf0, 0x11, 0x00


	//----- nvinfo : EIATTR_KPARAM_INFO
	.align		4
.L_298:
        /*0028*/ 	.byte	0x04, 0x17
        /*002a*/ 	.short	(.L_300 - .L_299)
.L_299:
        /*002c*/ 	.word	0x00000000
        /*0030*/ 	.short	0x0001
        /*0032*/ 	.short	0x0010
        /*0034*/ 	.byte	0x00, 0xf5, 0x21, 0x00


	//----- nvinfo : EIATTR_KPARAM_INFO
	.align		4
.L_300:
        /*0038*/ 	.byte	0x04, 0x17
        /*003a*/ 	.short	(.L_302 - .L_301)
.L_301:
        /*003c*/ 	.word	0x00000000
        /*0040*/ 	.short	0x0000
        /*0042*/ 	.short	0x0000
        /*0044*/ 	.byte	0x00, 0xf0, 0x41, 0x00


	//----- nvinfo : EIATTR_SPARSE_MMA_MASK
	.align		4
.L_302:
        /*0048*/ 	.byte	0x03, 0x50
        /*004a*/ 	.short	0x0000


	//----- nvinfo : EIATTR_MAXREG_COUNT
	.align		4
        /*004c*/ 	.byte	0x03, 0x1b
        /*004e*/ 	.short	0x00ff


	//----- nvinfo : EIATTR_NUM_BARRIERS
	.align		4
        /*0050*/ 	.byte	0x02, 0x4c
        /*0052*/ 	.byte	0x01
	.zero		1


	//----- nvinfo : EIATTR_MERCURY_ISA_VERSION
	.align		4
        /*0054*/ 	.byte	0x03, 0x5f
        /*0056*/ 	.short	0x0101


	//----- nvinfo : EIATTR_COOP_GROUP_MASK_REGIDS
	.align		4
        /*0058*/ 	.byte	0x04, 0x29
        /*005a*/ 	.short	(.L_304 - .L_303)


	//   ....[0]....
.L_303:
        /*005c*/ 	.word	0xffffffff


	//   ....[1]....
        /*0060*/ 	.word	0xffffffff


	//   ....[2]....
        /*0064*/ 	.word	0xffffffff


	//   ....[3]....
        /*0068*/ 	.word	0xffffffff


	//   ....[4]....
        /*006c*/ 	.word	0xffffffff


	//   ....[5]....
        /*0070*/ 	.word	0xffffffff


	//   ....[6]....
        /*0074*/ 	.word	0xffffffff


	//   ....[7]....
        /*0078*/ 	.word	0xffffffff


	//   ....[8]....
        /*007c*/ 	.word	0xffffffff


	//   ....[9]....
        /*0080*/ 	.word	0xffffffff


	//   ....[10]....
        /*0084*/ 	.word	0xffffffff


	//   ....[11]....
        /*0088*/ 	.word	0xffffffff


	//   ....[12]....
        /*008c*/ 	.word	0xffffffff


	//   ....[13]....
        /*0090*/ 	.word	0xffffffff


	//   ....[14]....
        /*0094*/ 	.word	0xffffffff


	//   ....[15]....
        /*0098*/ 	.word	0xffffffff


	//   ....[16]....
        /*009c*/ 	.word	0xffffffff


	//   ....[17]....
        /*00a0*/ 	.word	0xffffffff


	//   ....[18]....
        /*00a4*/ 	.word	0xffffffff


	//   ....[19]....
        /*00a8*/ 	.word	0xffffffff


	//   ....[20]....
        /*00ac*/ 	.word	0xffffffff


	//   ....[21]....
        /*00b0*/ 	.word	0xffffffff


	//   ....[22]....
        /*00b4*/ 	.word	0xffffffff


	//   ....[23]....
        /*00b8*/ 	.word	0xffffffff


	//   ....[24]....
        /*00bc*/ 	.word	0xffffffff


	//   ....[25]....
        /*00c0*/ 	.word	0xffffffff


	//   ....[26]....
        /*00c4*/ 	.word	0xffffffff


	//   ....[27]....
        /*00c8*/ 	.word	0xffffffff


	//   ....[28]....
        /*00cc*/ 	.word	0xffffffff


	//   ....[29]....
        /*00d0*/ 	.word	0xffffffff


	//   ....[30]....
        /*00d4*/ 	.word	0xffffffff


	//   ....[31]....
        /*00d8*/ 	.word	0xffffffff


	//   ....[32]....
        /*00dc*/ 	.word	0xffffffff


	//   ....[33]....
        /*00e0*/ 	.word	0xffffffff


	//   ....[34]....
        /*00e4*/ 	.word	0xffffffff


	//   ....[35]....
        /*00e8*/ 	.word	0xffffffff


	//   ....[36]....
        /*00ec*/ 	.word	0xffffffff


	//   ....[37]....
        /*00f0*/ 	.word	0xffffffff


	//   ....[38]....
        /*00f4*/ 	.word	0xffffffff


	//   ....[39]....
        /*00f8*/ 	.word	0xffffffff


	//   ....[40]....
        /*00fc*/ 	.word	0xffffffff


	//   ....[41]....
        /*0100*/ 	.word	0xffffffff


	//   ....[42]....
        /*0104*/ 	.word	0xffffffff


	//   ....[43]....
        /*0108*/ 	.word	0xffffffff


	//   ....[44]....
        /*010c*/ 	.word	0xffffffff


	//----- nvinfo : EIATTR_COOP_GROUP_INSTR_OFFSETS
	.align		4
.L_304:
        /*0110*/ 	.byte	0x04, 0x28
        /*0112*/ 	.short	(.L_306 - .L_305)


	//   ....[0]....
.L_305:
        /*0114*/ 	.word	0x00000b10


	//   ....[1]....
        /*0118*/ 	.word	0x00000b40


	//   ....[2]....
        /*011c*/ 	.word	0x00000b50


	//   ....[3]....
        /*0120*/ 	.word	0x00000c50


	//   ....[4]....
        /*0124*/ 	.word	0x00000c80


	//   ....[5]....
        /*0128*/ 	.word	0x00000cb0


	//   ....[6]....
        /*012c*/ 	.word	0x00000db0


	//   ....[7]....
        /*0130*/ 	.word	0x00000de0


	//   ....[8]....
        /*0134*/ 	.word	0x00000e10


	//   ....[9]....
        /*0138*/ 	.word	0x00000f10


	//   ....[10]....
        /*013c*/ 	.word	0x00000f40


	//   ....[11]....
        /*0140*/ 	.word	0x00000f70


	//   ....[12]....
        /*0144*/ 	.word	0x00001070


	//   ....[13]....
        /*0148*/ 	.word	0x000010b0


	//   ....[14]....
        /*014c*/ 	.word	0x000010e0


	//   ....[15]....
        /*0150*/ 	.word	0x00001c80


	//   ....[16]....
        /*0154*/ 	.word	0x00001c90


	//   ....[17]....
        /*0158*/ 	.word	0x00001ca0


	//   ....[18]....
        /*015c*/ 	.word	0x00001da0


	//   ....[19]....
        /*0160*/ 	.word	0x00001de0


	//   ....[20]....
        /*0164*/ 	.word	0x00001e00


	//   ....[21]....
        /*0168*/ 	.word	0x00001f10


	//   ....[22]....
        /*016c*/ 	.word	0x00001f50


	//   ....[23]....
        /*0170*/ 	.word	0x00001f70


	//   ....[24]....
        /*0174*/ 	.word	0x00002080


	//   ....[25]....
        /*0178*/ 	.word	0x000020c0


	//   ....[26]....
        /*017c*/ 	.word	0x000020f0


	//   ....[27]....
        /*0180*/ 	.word	0x000021f0


	//   ....[28]....
        /*0184*/ 	.word	0x00002230


	//   ....[29]....
        /*0188*/ 	.word	0x00002260


	//   ....[30]....
        /*018c*/ 	.word	0x000045f0


	//   ....[31]....
        /*0190*/ 	.word	0x00004620


	//   ....[32]....
        /*0194*/ 	.word	0x00004630


	//   ....[33]....
        /*0198*/ 	.word	0x00004730


	//   ....[34]....
        /*019c*/ 	.word	0x00004760


	//   ....[35]....
        /*01a0*/ 	.word	0x00004790


	//   ....[36]....
        /*01a4*/ 	.word	0x00004890


	//   ....[37]....
        /*01a8*/ 	.word	0x000048c0


	//   ....[38]....
        /*01ac*/ 	.word	0x000048f0


	//   ....[39]....
        /*01b0*/ 	.word	0x000049f0


	//   ....[40]....
        /*01b4*/ 	.word	0x00004a20


	//   ....[41]....
        /*01b8*/ 	.word	0x00004a50


	//   ....[42]....
        /*01bc*/ 	.word	0x00004b50


	//   ....[43]....
        /*01c0*/ 	.word	0x00004b90


	//   ....[44]....
        /*01c4*/ 	.word	0x00004bc0


	//----- nvinfo : EIATTR_VRC_CTA_INIT_COUNT
	.align		4
.L_306:
        /*01c8*/ 	.byte	0x02, 0x4a
	.zero		1
	.zero		1


	//----- nvinfo : EIATTR_EXIT_INSTR_OFFSETS
	.align		4
        /*01cc*/ 	.byte	0x04, 0x1c
        /*01ce*/ 	.short	(.L_308 - .L_307)


	//   ....[0]....
.L_307:
        /*01d0*/ 	.word	0x00000030


	//   ....[1]....
        /*01d4*/ 	.word	0x000056a0


	//   ....[2]....
        /*01d8*/ 	.word	0x00005700


	//----- nvinfo : EIATTR_MAX_THREADS
	.align		4
.L_308:
        /*01dc*/ 	.byte	0x04, 0x05
        /*01de*/ 	.short	(.L_310 - .L_309)
.L_309:
        /*01e0*/ 	.word	0x00000100
        /*01e4*/ 	.word	0x00000001
        /*01e8*/ 	.word	0x00000001


	//----- nvinfo : EIATTR_CRS_STACK_SIZE
	.align		4
.L_310:
        /*01ec*/ 	.byte	0x04, 0x1e
        /*01ee*/ 	.short	(.L_312 - .L_311)
.L_311:
        /*01f0*/ 	.word	0x00000000


	//----- nvinfo : EIATTR_CBANK_PARAM_SIZE
	.align		4
.L_312:
        /*01f4*/ 	.byte	0x03, 0x19
        /*01f6*/ 	.short	0x001d


	//----- nvinfo : EIATTR_PARAM_CBANK
	.align		4
        /*01f8*/ 	.byte	0x04, 0x0a
        /*01fa*/ 	.short	(.L_314 - .L_313)
	.align		4
.L_313:
        /*01fc*/ 	.word	index@(.nv.constant0._ZN6thrust24THRUST_300001_SM_1000_NS8cuda_cub4core6detail13_kernel_agentINS1_8__reduce11ReduceAgentINS0_12zip_iteratorIN4cuda3std3__45tupleIJNS0_10device_ptrIfEENS0_17counting_iteratorIlNS0_11use_defaultESF_SF_EEEEEEEPNSB_IJflEEESJ_iNS1_9__extrema9arg_min_fIfl10comparatorEEEEJSI_SK_iSO_EEEvDpT0_)
        /*0200*/ 	.short	0x0380
        /*0202*/ 	.short	0x001d


	//----- nvinfo : EIATTR_SW_WAR
	.align		4
.L_314:
        /*0204*/ 	.byte	0x04, 0x36
        /*0206*/ 	.short	(.L_316 - .L_315)
.L_315:
        /*0208*/ 	.word	0x00000008
.L_316:


//--------------------- .nv.info._ZN6thrust24THRUST_300001_SM_1000_NS8cuda_cub4core6detail13_kernel_agentINS1_8__reduce11ReduceAgentIPN4cuda3std3__45tupleIJflEEESC_SB_lNS1_9__extrema9arg_max_fIfl10comparatorEEEEJSC_SC_iSG_EEEvDpT0_ --------------------------
	.section	.nv.info._ZN6thrust24THRUST_300001_SM_1000_NS8cuda_cub4core6detail13_kernel_agentINS1_8__reduce11ReduceAgentIPN4cuda3std3__45tupleIJflEEESC_SB_lNS1_9__extrema9arg_max_fIfl10comparatorEEEEJSC_SC_iSG_EEEvDpT0_,"",@"SHT_CUDA_INFO"
	.sectionflags	@""
	.align	4


	//----- nvinfo : EIATTR_CUDA_API_VERSION
	.align		4
        /*0000*/ 	.byte	0x04, 0x37
        /*0002*/ 	.short	(.L_318 - .L_317)
.L_317:
        /*0004*/ 	.word	0x00000082


	//----- nvinfo : EIATTR_KPARAM_INFO
	.align		4
.L_318:
        /*0008*/ 	.byte	0x04, 0x17
        /*000a*/ 	.short	(.L_320 - .L_319)
.L_319:
        /*000c*/ 	.word	0x00000000
        /*0010*/ 	.short	0x0003
        /*0012*/ 	.short	0x0014
        /*0014*/ 	.byte	0x00, 0xf0, 0x05, 0x00


	//----- nvinfo : EIATTR_KPARAM_INFO
	.align		4
.L_320:
        /*0018*/ 	.byte	0x04, 0x17
        /*001a*/ 	.short	(.L_322 - .L_321)
.L_321:
        /*001c*/ 	.word	0x00000000
        /*0020*/ 	.short	0x0002
        /*0022*/ 	.short	0x0010
        /*0024*/ 	.byte	0x00, 0xf0, 0x11, 0x00


	//----- nvinfo : EIATTR_KPARAM_INFO
	.align		4
.L_322:
        /*0028*/ 	.byte	0x04, 0x17
        /*002a*/ 	.short	(.L_324 - .L_323)
.L_323:
        /*002c*/ 	.word	0x00000000
        /*0030*/ 	.short	0x0001
        /*0032*/ 	.short	0x0008
        /*0034*/ 	.byte	0x00, 0xf5, 0x21, 0x00


	//----- nvinfo : EIATTR_KPARAM_INFO
	.align		4
.L_324:
        /*0038*/ 	.byte	0x04, 0x17
        /*003a*/ 	.short	(.L_326 - .L_325)
.L_325:
        /*003c*/ 	.word	0x00000000
        /*0040*/ 	.short	0x0000
        /*0042*/ 	.short	0x0000
        /*0044*/ 	.byte	0x00, 0xf5, 0x21, 0x00


	//----- nvinfo : EIATTR_SPARSE_MMA_MASK
	.align		4
.L_326:
        /*0048*/ 	.byte	0x03, 0x50
        /*004a*/ 	.short	0x0000


	//----- nvinfo : EIATTR_MAXREG_COUNT
	.align		4
        /*004c*/ 	.byte	0x03, 0x1b
        /*004e*/ 	.short	0x00ff


	//----- nvinfo : EIATTR_NUM_BARRIERS
	.align		4
        /*0050*/ 	.byte	0x02, 0x4c
        /*0052*/ 	.byte	0x01
	.zero		1


	//----- nvinfo : EIATTR_MERCURY_ISA_VERSION
	.align		4
        /*0054*/ 	.byte	0x03, 0x5f
        /*0056*/ 	.short	0x0101


	//----- nvinfo : EIATTR_COOP_GROUP_MASK_REGIDS
	.align		4
        /*0058*/ 	.byte	0x04, 0x29
        /*005a*/ 	.short	(.L_328 - .L_327)


	//   ....[0]....
.L_327:
        /*005c*/ 	.word	0xffffffff


	//   ....[1]....
        /*0060*/ 	.word	0xffffffff


	//   ....[2]....
        /*0064*/ 	.word	0xffffffff


	//   ....[3]....
        /*0068*/ 	.word	0xffffffff


	//   ....[4]....
        /*006c*/ 	.word	0xffffffff


	//   ....[5]....
        /*0070*/ 	.word	0xffffffff


	//   ....[6]....
        /*0074*/ 	.word	0xffffffff


	//   ....[7]....
        /*0078*/ 	.word	0xffffffff


	//   ....[8]....
        /*007c*/ 	.word	0xffffffff


	//   ....[9]....
        /*0080*/ 	.word	0xffffffff


	//   ....[10]....
        /*0084*/ 	.word	0xffffffff


	//   ....[11]....
        /*0088*/ 	.word	0xffffffff


	//   ....[12]....
        /*008c*/ 	.word	0xffffffff


	//   ....[13]....
        /*0090*/ 	.word	0xffffffff


	//   ....[14]....
        /*0094*/ 	.word	0xffffffff


	//   ....[15]....
        /*0098*/ 	.word	0xffffffff


	//   ....[16]....
        /*009c*/ 	.word	0xffffffff


	//   ....[17]....
        /*00a0*/ 	.word	0xffffffff


	//   ....[18]....
        /*00a4*/ 	.word	0xffffffff


	//   ....[19]....
        /*00a8*/ 	.word	0xffffffff


	//   ....[20]....
        /*00ac*/ 	.word	0xffffffff


	//   ....[21]....
        /*00b0*/ 	.word	0xffffffff


	//   ....[22]....
        /*00b4*/ 	.word	0xffffffff


	//   ....[23]....
        /*00b8*/ 	.word	0xffffffff


	//   ....[24]....
        /*00bc*/ 	.word	0xffffffff


	//   ....[25]....
        /*00c0*/ 	.word	0xffffffff


	//   ....[26]....
        /*00c4*/ 	.word	0xffffffff


	//   ....[27]....
        /*00c8*/ 	.word	0xffffffff


	//   ....[28]....
        /*00cc*/ 	.word	0xffffffff


	//   ....[29]....
        /*00d0*/ 	.word	0xffffffff


	//   ....[30]....
        /*00d4*/ 	.word	0xffffffff


	//   ....[31]....
        /*00d8*/ 	.word	0xffffffff


	//   ....[32]....
        /*00dc*/ 	.word	0xffffffff


	//   ....[33]....
        /*00e0*/ 	.word	0xffffffff


	//   ....[34]....
        /*00e4*/ 	.word	0xffffffff


	//   ....[35]....
        /*00e8*/ 	.word	0xffffffff


	//   ....[36]....
        /*00ec*/ 	.word	0xffffffff


	//   ....[37]....
        /*00f0*/ 	.word	0xffffffff


	//   ....[38]....
        /*00f4*/ 	.word	0xffffffff


	//   ....[39]....
        /*00f8*/ 	.word	0xffffffff


	//   ....[40]....
        /*00fc*/ 	.word	0xffffffff


	//   ....[41]....
        /*0100*/ 	.word	0xffffffff


	//   ....[42]....
        /*0104*/ 	.word	0xffffffff


	//   ....[43]....
        /*0108*/ 	.word	0xffffffff


	//   ....[44]....
        /*010c*/ 	.word	0xffffffff


	//----- nvinfo : EIATTR_COOP_GROUP_INSTR_OFFSETS
	.align		4
.L_328:
        /*0110*/ 	.byte	0x04, 0x28
        /*0112*/ 	.short	(.L_330 - .L_329)


	//   ....[0]....
.L_329:
        /*0114*/ 	.word	0x00000a60


	//   ....[1]....
        /*0118*/ 	.word	0x00000a90


	//   ....[2]....
        /*011c*/ 	.word	0x00000aa0


	//   ....[3]....
        /*0120*/ 	.word	0x00000c00


	//   ....[4]....
        /*0124*/ 	.word	0x00000c40


	//   ....[5]....
        /*0128*/ 	.word	0x00000c80


	//   ....[6]....
        /*012c*/ 	.word	0x00000dc0


	//   ....[7]....
        /*0130*/ 	.word	0x00000df0


	//   ....[8]....
        /*0134*/ 	.word	0x00000e20


	//   ....[9]....
        /*0138*/ 	.word	0x00000f50


	//   ....[10]....
        /*013c*/ 	.word	0x00000f80


	//   ....[11]....
        /*0140*/ 	.word	0x00000fb0


	//   ....[12]....
        /*0144*/ 	.word	0x000010e0


	//   ....[13]....
        /*0148*/ 	.word	0x00001110


	//   ....[14]....
        /*014c*/ 	.word	0x00001140


	//   ....[15]....
        /*0150*/ 	.word	0x00001d00


	//   ....[16]....
        /*0154*/ 	.word	0x00001d10


	//   ....[17]....
        /*0158*/ 	.word	0x00001d20


	//   ....[18]....
        /*015c*/ 	.word	0x00001ef0


	//   ....[19]....
        /*0160*/ 	.word	0x00001f30


	//   ....[20]....
        /*0164*/ 	.word	0x00001f60


	//   ....[21]....
        /*0168*/ 	.word	0x00002090


	//   ....[22]....
        /*016c*/ 	.word	0x000020c0


	//   ....[23]....
        /*0170*/ 	.word	0x000020f0


	//   ....[24]....
        /*0174*/ 	.word	0x00002220


	//   ....[25]....
        /*0178*/ 	.word	0x00002250


	//   ....[26]....
        /*017c*/ 	.word	0x00002280


	//   ....[27]....
        /*0180*/ 	.word	0x000023b0


	//   ....[28]....
        /*0184*/ 	.word	0x000023e0


	//   ....[29]....
        /*0188*/ 	.word	0x00002410


	//   ....[30]....
        /*018c*/ 	.word	0x00004a60


	//   ....[31]....
        /*0190*/ 	.word	0x00004a80


	//   ....[32]....
        /*0194*/ 	.word	0x00004a90


	//   ....[33]....
        /*0198*/ 	.word	0x00004c30


	//   ....[34]....
        /*019c*/ 	.word	0x00004c60


	//   ....[35]....
        /*01a0*/ 	.word	0x00004c90


	//   ....[36]....
        /*01a4*/ 	.word	0x00004dc0


	//   ....[37]....
        /*01a8*/ 	.word	0x00004df0


	//   ....[38]....
        /*01ac*/ 	.word	0x00004e20


	//   ....[39]....
        /*01b0*/ 	.word	0x00004f50


	//   ....[40]....
        /*01b4*/ 	.word	0x00004f80


	//   ....[41]....
        /*01b8*/ 	.word	0x00004fb0


	//   ....[42]....
        /*01bc*/ 	.word	0x000050e0


	//   ....[43]....
        /*01c0*/ 	.word	0x00005110


	//   ....[44]....
        /*01c4*/ 	.word	0x00005140


	//----- nvinfo : EIATTR_VRC_CTA_INIT_COUNT
	.align		4
.L_330:
        /*01c8*/ 	.byte	0x02, 0x4a
	.zero		1
	.zero		1


	//----- nvinfo : EIATTR_EXIT_INSTR_OFFSETS
	.align		4
        /*01cc*/ 	.byte	0x04, 0x1c
        /*01ce*/ 	.short	(.L_332 - .L_331)


	//   ....[0]....
.L_331:
        /*01d0*/ 	.word	0x00000030


	//   ....[1]....
        /*01d4*/ 	.word	0x00005c50


	//   ....[2]....
        /*01d8*/ 	.word	0x00005cc0


	//----- nvinfo : EIATTR_MAX_THREADS
	.align		4
.L_332:
        /*01dc*/ 	.byte	0x04, 0x05
        /*01de*/ 	.short	(.L_334 - .L_333)
.L_333:
        /*01e0*/ 	.word	0x00000100
        /*01e4*/ 	.word	0x00000001
        /*01e8*/ 	.word	0x00000001


	//----- nvinfo : EIATTR_CRS_STACK_SIZE
	.align		4
.L_334:
        /*01ec*/ 	.byte	0x04, 0x1e
        /*01ee*/ 	.short	(.L_336 - .L_335)
.L_335:
        /*01f0*/ 	.word	0x00000000


	//----- nvinfo : EIATTR_CBANK_PARAM_SIZE
	.align		4
.L_336:
        /*01f4*/ 	.byte	0x03, 0x19
        /*01f6*/ 	.short	0x0015


	//----- nvinfo : EIATTR_PARAM_CBANK
	.align		4
        /*01f8*/ 	.byte	0x04, 0x0a
        /*01fa*/ 	.short	(.L_338 - .L_337)
	.align		4
.L_337:
        /*01fc*/ 	.word	index@(.nv.constant0._ZN6thrust24THRUST_300001_SM_1000_NS8cuda_cub4core6detail13_kernel_agentINS1_8__reduce11ReduceAgentIPN4cuda3std3__45tupleIJflEEESC_SB_lNS1_9__extrema9arg_max_fIfl10comparatorEEEEJSC_SC_iSG_EEEvDpT0_)
        /*0200*/ 	.short	0x0380
        /*0202*/ 	.short	0x0015


	//----- nvinfo : EIATTR_SW_WAR
	.align		4
.L_338:
        /*0204*/ 	.byte	0x04, 0x36
        /*0206*/ 	.short	(.L_340 - .L_339)
.L_339:
        /*0208*/ 	.word	0x00000008
.L_340:


//--------------------- .nv.info._ZN6thrust24THRUST_300001_SM_1000_NS8cuda_cub4core6detail13_kernel_agentINS1_8__reduce10DrainAgentIlEEJN3cub18CUB_300001_SM_10009GridQueueIyEElEEEvDpT0_ --------------------------
	.section	.nv.info._ZN6thrust24THRUST_300001_SM_1000_NS8cuda_cub4core6detail13_kernel_agentINS1_8__reduce10DrainAgentIlEEJN3cub18CUB_300001_SM_10009GridQueueIyEElEEEvDpT0_,"",@"SHT_CUDA_INFO"
	.sectionflags	@""
	.align	4


	//----- nvinfo : EIATTR_CUDA_API_VERSION
	.align		4
        /*0000*/ 	.byte	0x04, 0x37
        /*0002*/ 	.short	(.L_342 - .L_341)
.L_341:
        /*0004*/ 	.word	0x00000082


	//----- nvinfo : EIATTR_KPARAM_INFO
	.align		4
.L_342:
        /*0008*/ 	.byte	0x04, 0x17
        /*000a*/ 	.short	(.L_344 - .L_343)
.L_343:
        /*000c*/ 	.word	0x00000000
        /*0010*/ 	.short	0x0001
        /*0012*/ 	.short	0x0008
        /*0014*/ 	.byte	0x00, 0xf0, 0x21, 0x00


	//----- nvinfo : EIATTR_KPARAM_INFO
	.align		4
.L_344:
        /*0018*/ 	.byte	0x04, 0x17
        /*001a*/ 	.short	(.L_346 - .L_345)
.L_345:
        /*001c*/ 	.word	0x00000000
        /*0020*/ 	.short	0x0000
        /*0022*/ 	.short	0x0000
        /*0024*/ 	.byte	0x00, 0xf0, 0x21, 0x00


	//----- nvinfo : EIATTR_SPARSE_MMA_MASK
	.align		4
.L_346:
        /*0028*/ 	.byte	0x03, 0x50
        /*002a*/ 	.short	0x0000


	//----- nvinfo : EIATTR_MAXREG_COUNT
	.align		4
        /*002c*/ 	.byte	0x03, 0x1b
        /*002e*/ 	.short	0x00ff


	//----- nvinfo : EIATTR_MERCURY_ISA_VERSION
	.align		4
        /*0030*/ 	.byte	0x03, 0x5f
        /*0032*/ 	.short	0x0101


	//----- nvinfo : EIATTR_VRC_CTA_INIT_COUNT
	.align		4
        /*0034*/ 	.byte	0x02, 0x4a
	.zero		1
	.zero		1


	//----- nvinfo : EIATTR_EXIT_INSTR_OFFSETS
	.align		4
        /*0038*/ 	.byte	0x04, 0x1c
        /*003a*/ 	.short	(.L_348 - .L_347)


	//   ....[0]....
.L_347:
        /*003c*/ 	.word	0x00000060


	//----- nvinfo : EIATTR_MAX_THREADS
	.align		4
.L_348:
        /*0040*/ 	.byte	0x04, 0x05
        /*0042*/ 	.short	(.L_350 - .L_349)
.L_349:
        /*0044*/ 	.word	0x00000001
        /*0048*/ 	.word	0x00000001
        /*004c*/ 	.word	0x00000001


	//----- nvinfo : EIATTR_CBANK_PARAM_SIZE
	.align		4
.L_350:
        /*0050*/ 	.byte	0x03, 0x19
        /*0052*/ 	.short	0x0010


	//----- nvinfo : EIATTR_PARAM_CBANK
	.align		4
        /*0054*/ 	.byte	0x04, 0x0a
        /*0056*/ 	.short	(.L_352 - .L_351)
	.align		4
.L_351:
        /*0058*/ 	.word	index@(.nv.constant0._ZN6thrust24THRUST_300001_SM_1000_NS8cuda_cub4core6detail13_kernel_agentINS1_8__reduce10DrainAgentIlEEJN3cub18CUB_300001_SM_10009GridQueueIyEElEEEvDpT0_)
        /*005c*/ 	.short	0x0380
        /*005e*/ 	.short	0x0010


	//----- nvinfo : EIATTR_SW_WAR
	.align		4
.L_352:
        /*0060*/ 	.byte	0x04, 0x36
        /*0062*/ 	.short	(.L_354 - .L_353)
.L_353:
        /*0064*/ 	.word	0x00000008
.L_354:


//--------------------- .nv.info._ZN6thrust24THRUST_300001_SM_1000_NS8cuda_cub4core6detail13_kernel_agentINS1_8__reduce11ReduceAgentINS0_12zip_iteratorIN4cuda3std3__45tupleIJNS0_10device_ptrIfEENS0_17counting_iteratorIlNS0_11use_defaultESF_SF_EEEEEEEPNSB_IJflEEESJ_lNS1_9__extrema9arg_max_fIfl10comparatorEEEEJSI_SK_lN3cub18CUB_300001_SM_100013GridEvenShareIlEENSR_9GridQueueIyEESO_EEEvDpT0_ --------------------------
	.section	.nv.info._ZN6thrust24THRUST_300001_SM_1000_NS8cuda_cub4core6detail13_kernel_agentINS1_8__reduce11ReduceAgentINS0_12zip_iteratorIN4cuda3std3__45tupleIJNS0_10device_ptrIfEENS0_17counting_iteratorIlNS0_11use_defaultESF_SF_EEEEEEEPNSB_IJflEEESJ_lNS1_9__extrema9arg_max_fIfl10comparatorEEEEJSI_SK_lN3cub18CUB_300001_SM_100013GridEvenShareIlEENSR_9GridQueueIyEESO_EEEvDpT0_,"",@"SHT_CUDA_INFO"
	.sectionflags	@""
	.align	4


	//----- nvinfo : EIATTR_CUDA_API_VERSION
	.align		4
        /*0000*/ 	.byte	0x04, 0x37
        /*0002*/ 	.short	(.L_356 - .L_355)
.L_355:
        /*0004*/ 	.word	0x00000082


	//----- nvinfo : EIATTR_KPARAM_INFO
	.align		4
.L_356:
        /*0008*/ 	.byte	0x04, 0x17
        /*000a*/ 	.short	(.L_358 - .L_357)
.L_357:
        /*000c*/ 	.word	0x00000000
        /*0010*/ 	.short	0x0005
        /*0012*/ 	.short	0x0070
        /*0014*/ 	.byte	0x00, 0xf0, 0x05, 0x00


	//----- nvinfo : EIATTR_KPARAM_INFO
	.align		4
.L_358:
        /*0018*/ 	.byte	0x04, 0x17
        /*001a*/ 	.short	(.L_360 - .L_359)
.L_359:
        /*001c*/ 	.word	0x00000000
        /*0020*/ 	.short	0x0004
        /*0022*/ 	.short	0x0068
        /*0024*/ 	.byte	0x00, 0xf0, 0x21, 0x00


	//----- nvinfo : EIATTR_KPARAM_INFO
	.align		4
.L_360:
        /*0028*/ 	.byte	0x04, 0x17
        /*002a*/ 	.short	(.L_362 - .L_361)
.L_361:
        /*002c*/ 	.word	0x00000000
        /*0030*/ 	.short	0x0003
        /*0032*/ 	.short	0x0020
        /*0034*/ 	.byte	0x00, 0xf0, 0x21, 0x01


	//----- nvinfo : EIATTR_KPARAM_INFO
	.align		4
.L_362:
        /*0038*/ 	.byte	0x04, 0x17
        /*003a*/ 	.short	(.L_364 - .L_363)
.L_363:
        /*003c*/ 	.word	0x00000000
        /*0040*/ 	.short	0x0002
        /*0042*/ 	.short	0x0018
        /*0044*/ 	.byte	0x00, 0xf0, 0x21, 0x00


	//----- nvinfo : EIATTR_KPARAM_INFO
	.align		4
.L_364:
        /*0048*/ 	.byte	0x04, 0x17
        /*004a*/ 	.short	(.L_366 - .L_365)
.L_365:
        /*004c*/ 	.word	0x00000000
        /*0050*/ 	.short	0x0001
        /*0052*/ 	.short	0x0010
        /*0054*/ 	.byte	0x00, 0xf5, 0x21, 0x00


	//----- nvinfo : EIATTR_KPARAM_INFO
	.align		4
.L_366:
        /*0058*/ 	.byte	0x04, 0x17
        /*005a*/ 	.short	(.L_368 - .L_367)
.L_367:
        /*005c*/ 	.word	0x00000000
        /*0060*/ 	.short	0x0000
        /*0062*/ 	.short	0x0000
        /*0064*/ 	.byte	0x00, 0xf0, 0x41, 0x00


	//----- nvinfo : EIATTR_SPARSE_MMA_MASK
	.align		4
.L_368:
        /*0068*/ 	.byte	0x03, 0x50
        /*006a*/ 	.short	0x0000


	//----- nvinfo : EIATTR_MAXREG_COUNT
	.align		4
        /*006c*/ 	.byte	0x03, 0x1b
        /*006e*/ 	.short	0x00ff


	//----- nvinfo : EIATTR_NUM_BARRIERS
	.align		4
        /*0070*/ 	.byte	0x02, 0x4c
        /*0072*/ 	.byte	0x01
	.zero		1


	//----- nvinfo : EIATTR_MERCURY_ISA_VERSION
	.align		4
        /*0074*/ 	.byte	0x03, 0x5f
        /*0076*/ 	.short	0x0101


	//----- nvinfo : EIATTR_COOP_GROUP_MASK_REGIDS
	.align		4
        /*0078*/ 	.byte	0x04, 0x29
        /*007a*/ 	.short	(.L_370 - .L_369)


	//   ....[0]....
.L_369:
        /*007c*/ 	.word	0xffffffff


	//   ....[1]....
        /*0080*/ 	.word	0xffffffff


	//   ....[2]....
        /*0084*/ 	.word	0xffffffff


	//   ....[3]....
        /*0088*/ 	.word	0xffffffff


	//   ....[4]....
        /*008c*/ 	.word	0xffffffff


	//   ....[5]....
        /*0090*/ 	.word	0xffffffff


	//   ....[6]....
        /*0094*/ 	.word	0xffffffff


	//   ....[7]....
        /*0098*/ 	.word	0xffffffff


	//   ....[8]....
        /*009c*/ 	.word	0xffffffff


	//   ....[9]....
        /*00a0*/ 	.word	0xffffffff


	//   ....[10]....
        /*00a4*/ 	.word	0xffffffff


	//   ....[11]....
        /*00a8*/ 	.word	0xffffffff


	//   ....[12]....
        /*00ac*/ 	.word	0xffffffff


	//   ....[13]....
        /*00b0*/ 	.word	0xffffffff


	//   ....[14]....
        /*00b4*/ 	.word	0xffffffff


	//   ....[15]....
        /*00b8*/ 	.word	0xffffffff


	//   ....[16]....
        /*00bc*/ 	.word	0xffffffff


	//   ....[17]....
        /*00c0*/ 	.word	0xffffffff


	//   ....[18]....
        /*00c4*/ 	.word	0xffffffff


	//   ....[19]....
        /*00c8*/ 	.word	0xffffffff


	//   ....[20]....
        /*00cc*/ 	.word	0xffffffff


	//   ....[21]....
        /*00d0*/ 	.word	0xffffffff


	//   ....[22]....
        /*00d4*/ 	.word	0xffffffff


	//   ....[23]....
        /*00d8*/ 	.word	0xffffffff


	//   ....[24]....
        /*00dc*/ 	.word	0xffffffff


	//   ....[25]....
        /*00e0*/ 	.word	0xffffffff


	//   ....[26]....
        /*00e4*/ 	.word	0xffffffff


	//   ....[27]....
        /*00e8*/ 	.word	0xffffffff


	//   ....[28]....
        /*00ec*/ 	.word	0xffffffff


	//   ....[29]....
        /*00f0*/ 	.word	0xffffffff


	//   ....[30]....
        /*00f4*/ 	.word	0xffffffff


	//   ....[31]....
        /*00f8*/ 	.word	0xffffffff


	//   ....[32]....
        /*00fc*/ 	.word	0xffffffff


	//   ....[33]....
        /*0100*/ 	.word	0xffffffff


	//   ....[34]....
        /*0104*/ 	.word	0xffffffff


	//   ....[35]....
        /*0108*/ 	.word	0xffffffff


	//   ....[36]....
        /*010c*/ 	.word	0xffffffff


	//   ....[37]....
        /*0110*/ 	.word	0xffffffff


	//   ....[38]....
        /*0114*/ 	.word	0xffffffff


	//   ....[39]....
        /*0118*/ 	.word	0xffffffff


	//   ....[40]....
        /*011c*/ 	.word	0xffffffff


	//   ....[41]....
        /*0120*/ 	.word	0xffffffff


	//   ....[42]....
        /*0124*/ 	.word	0xffffffff


	//   ....[43]....
        /*0128*/ 	.word	0xffffffff


	//   ....[44]....
        /*012c*/ 	.word	0xffffffff


	//----- nvinfo : EIATTR_COOP_GROUP_INSTR_OFFSETS
	.align		4
.L_370:
        /*0130*/ 	.byte	0x04, 0x28
        /*0132*/ 	.short	(.L_372 - .L_371)


	//   ....[0]....
.L_371:
        /*0134*/ 	.word	0x00000c20


	//   ....[1]....
        /*0138*/ 	.word	0x00000c50


	//   ....[2]....
        /*013c*/ 	.word	0x00000c60


	//   ....[3]....
        /*0140*/ 	.word	0x00000dc0


	//   ....[4]....
        /*0144*/ 	.word	0x00000e00


	//   ....[5]....
        /*0148*/ 	.word	0x00000e40


	//   ....[6]....
        /*014c*/ 	.word	0x00000f80


	//   ....[7]....
        /*0150*/ 	.word	0x00000fb0


	//   ....[8]....
        /*0154*/ 	.word	0x00000fe0


	//   ....[9]....
        /*0158*/ 	.word	0x00001110


	//   ....[10]....
        /*015c*/ 	.word	0x00001140


	//   ....[11]....
        /*0160*/ 	.word	0x00001170


	//   ....[12]....
        /*0164*/ 	.word	0x000012a0


	//   ....[13]....
        /*0168*/ 	.word	0x000012d0


	//   ....[14]....
        /*016c*/ 	.word	0x00001300


	//   ....[15]....
        /*0170*/ 	.word	0x00001eb0


	//   ....[16]....
        /*0174*/ 	.word	0x00001ec0


	//   ....[17]....
        /*0178*/ 	.word	0x00001f50


	//   ....[18]....
        /*017c*/ 	.word	0x000020b0


	//   ....[19]....
        /*0180*/ 	.word	0x000020f0


	//   ....[20]....
        /*0184*/ 	.word	0x00002120


	//   ....[21]....
        /*0188*/ 	.word	0x00002250


	//   ....[22]....
        /*018c*/ 	.word	0x00002280


	//   ....[23]....
        /*0190*/ 	.word	0x000022b0


	//   ....[24]....
        /*0194*/ 	.word	0x000023e0


	//   ....[25]....
        /*0198*/ 	.word	0x00002410


	//   ....[26]....
        /*019c*/ 	.word	0x00002440


	//   ....[27]....
        /*01a0*/ 	.word	0x00002570


	//   ....[28]....
        /*01a4*/ 	.word	0x000025a0


	//   ....[29]....
        /*01a8*/ 	.word	0x000025d0


	//   ....[30]....
        /*01ac*/ 	.word	0x000048a0


	//   ....[31]....
        /*01b0*/ 	.word	0x000048c0


	//   ....[32]....
        /*01b4*/ 	.word	0x000048d0


	//   ....[33]....
        /*01b8*/ 	.word	0x00004a70


	//   ....[34]....
        /*01bc*/ 	.word	0x00004aa0


	//   ....[35]....
        /*01c0*/ 	.word	0x00004ad0


	//   ....[36]....
        /*01c4*/ 	.word	0x00004c00


	//   ....[37]....
        /*01c8*/ 	.word	0x00004c30


	//   ....[38]....
        /*01cc*/ 	.word	0x00004c60


	//   ....[39]....
        /*01d0*/ 	.word	0x00004d90


	//   ....[40]....
        /*01d4*/ 	.word	0x00004dc0


	//   ....[41]....
        /*01d8*/ 	.word	0x00004df0


	//   ....[42]....
        /*01dc*/ 	.word	0x00004f20


	//   ....[43]....
        /*01e0*/ 	.word	0x00004f50


	//   ....[44]....
        /*01e4*/ 	.word	0x00004f80


	//----- nvinfo : EIATTR_VRC_CTA_INIT_COUNT
	.align		4
.L_372:
        /*01e8*/ 	.byte	0x02, 0x4a
	.zero		1
	.zero		1


	//----- nvinfo : EIATTR_EXIT_INSTR_OFFSETS
	.align		4
        /*01ec*/ 	.byte	0x04, 0x1c
        /*01ee*/ 	.short	(.L_374 - .L_373)


	//   ....[0]....
.L_373:
        /*01f0*/ 	.word	0x00005a90


	//   ....[1]....
        /*01f4*/ 	.word	0x00005b00


	//----- nvinfo : EIATTR_MAX_THREADS
	.align		4
.L_374:
        /*01f8*/ 	.byte	0x04, 0x05
        /*01fa*/ 	.short	(.L_376 - .L_375)
.L_375:
        /*01fc*/ 	.word	0x00000100
        /*0200*/ 	.word	0x00000001
        /*0204*/ 	.word	0x00000001


	//----- nvinfo : EIATTR_CRS_STACK_SIZE
	.align		4
.L_376:
        /*0208*/ 	.byte	0x04, 0x1e
        /*020a*/ 	.short	(.L_378 - .L_377)
.L_377:
        /*020c*/ 	.word	0x00000000


	//----- nvinfo : EIATTR_CBANK_PARAM_SIZE
	.align		4
.L_378:
        /*0210*/ 	.byte	0x03, 0x19
        /*0212*/ 	.short	0x0071


	//----- nvinfo : EIATTR_PARAM_CBANK
	.align		4
        /*0214*/ 	.byte	0x04, 0x0a
        /*0216*/ 	.short	(.L_380 - .L_379)
	.align		4
.L_379:
        /*0218*/ 	.word	index@(.nv.constant0._ZN6thrust24THRUST_300001_SM_1000_NS8cuda_cub4core6detail13_kernel_agentINS1_8__reduce11ReduceAgentINS0_12zip_iteratorIN4cuda3std3__45tupleIJNS0_10device_ptrIfEENS0_17counting_iteratorIlNS0_11use_defaultESF_SF_EEEEEEEPNSB_IJflEEESJ_lNS1_9__extrema9arg_max_fIfl10comparatorEEEEJSI_SK_lN3cub18CUB_300001_SM_100013GridEvenShareIlEENSR_9GridQueueIyEESO_EEEvDpT0_)
        /*021c*/ 	.short	0x0380
        /*021e*/ 	.short	0x0071


	//----- nvinfo : EIATTR_SW_WAR
	.align		4
.L_380:
        /*0220*/ 	.byte	0x04, 0x36
        /*0222*/ 	.short	(.L_382 - .L_381)
.L_381:
        /*0224*/ 	.word	0x00000008
.L_382:


//--------------------- .nv.info._ZN6thrust24THRUST_300001_SM_1000_NS8cuda_cub4core6detail13_kernel_agentINS1_8__reduce11ReduceAgentINS0_12zip_iteratorIN4cuda3std3__45tupleIJNS0_10device_ptrIfEENS0_17counting_iteratorIlNS0_11use_defaultESF_SF_EEEEEEEPNSB_IJflEEESJ_lNS1_9__extrema9arg_max_fIfl10comparatorEEEEJSI_SK_lSO_EEEvDpT0_ --------------------------
	.section	.nv.info._ZN6thrust24THRUST_300001_SM_1000_NS8cuda_cub4core6detail13_kernel_agentINS1_8__reduce11ReduceAgentINS0_12zip_iteratorIN4cuda3std3__45tupleIJNS0_10device_ptrIfEENS0_17counting_iteratorIlNS0_11use_defaultESF_SF_EEEEEEEPNSB_IJflEEESJ_lNS1_9__extrema9arg_max_fIfl10comparatorEEEEJSI_SK_lSO_EEEvDpT0_,"",@"SHT_CUDA_INFO"
	.sectionflags	@""
	.align	4


	//----- nvinfo : EIATTR_CUDA_API_VERSION
	.align		4
        /*0000*/ 	.byte	0x04, 0x37
        /*0002*/ 	.short	(.L_384 - .L_383)
.L_383:
        /*0004*/ 	.word	0x00000082


	//----- nvinfo : EIATTR_KPARAM_INFO
	.align		4
.L_384:
        /*0008*/ 	.byte	0x04, 0x17
        /*000a*/ 	.short	(.L_386 - .L_385)
.L_385:
        /*000c*/ 	.word	0x00000000
        /*0010*/ 	.short	0x0003
        /*0012*/ 	.short	0x0020
        /*0014*/ 	.byte	0x00, 0xf0, 0x05, 0x00


	//----- nvinfo : EIATTR_KPARAM_INFO
	.align		4
.L_386:
        /*0018*/ 	.byte	0x04, 0x17
        /*001a*/ 	.short	(.L_388 - .L_387)
.L_387:
        /*001c*/ 	.word	0x00000000
        /*0020*/ 	.short	0x0002
        /*0022*/ 	.short	0x0018
        /*0024*/ 	.byte	0x00, 0xf0, 0x21, 0x00


	//----- nvinfo : EIATTR_KPARAM_INFO
	.align		4
.L_388:
        /*0028*/ 	.byte	0x04, 0x17
        /*002a*/ 	.short	(.L_390 - .L_389)
.L_389:
        /*002c*/ 	.word	0x00000000
        /*0030*/ 	.short	0x0001
        /*0032*/ 	.short	0x0010
        /*0034*/ 	.byte	0x00, 0xf5, 0x21, 0x00


	//----- nvinfo : EIATTR_KPARAM_INFO
	.align		4
.L_390:
        /*0038*/ 	.byte	0x04, 0x17
        /*003a*/ 	.short	(.L_392 - .L_391)
.L_391:
        /*003c*/ 	.word	0x00000000
        /*0040*/ 	.short	0x0000
        /*0042*/ 	.short	0x0000
        /*0044*/ 	.byte	0x00, 0xf0, 0x41, 0x00


	//----- nvinfo : EIATTR_SPARSE_MMA_MASK
	.align		4
.L_392:
        /*0048*/ 	.byte	0x03, 0x50
        /*004a*/ 	.short	0x0000


	//----- nvinfo : EIATTR_MAXREG_COUNT
	.align		4
        /*004c*/ 	.byte	0x03, 0x1b
        /*004e*/ 	.short	0x00ff


	//----- nvinfo : EIATTR_NUM_BARRIERS
	.align		4
        /*0050*/ 	.byte	0x02, 0x4c
        /*0052*/ 	.byte	0x01
	.zero		1


	//----- nvinfo : EIATTR_MERCURY_ISA_VERSION
	.align		4
        /*0054*/ 	.byte	0x03, 0x5f
        /*0056*/ 	.short	0x0101


	//----- nvinfo : EIATTR_COOP_GROUP_MASK_REGIDS
	.align		4
        /*0058*/ 	.byte	0x04, 0x29
        /*005a*/ 	.short	(.L_394 - .L_393)


	//   ....[0]....
.L_393:
        /*005c*/ 	.word	0xffffffff


	//   ....[1]....
        /*0060*/ 	.word	0xffffffff


	//   ....[2]....
        /*0064*/ 	.word	0xffffffff


	//   ....[3]....
        /*0068*/ 	.word	0xffffffff


	//   ....[4]....
        /*006c*/ 	.word	0xffffffff


	//   ....[5]....
        /*0070*/ 	.word	0xffffffff


	//   ....[6]....
        /*0074*/ 	.word	0xffffffff


	//   ....[7]....
        /*0078*/ 	.word	0xffffffff


	//   ....[8]....
        /*007c*/ 	.word	0xffffffff


	//   ....[9]....
        /*0080*/ 	.word	0xffffffff


	//   ....[10]....
        /*0084*/ 	.word	0xffffffff


	//   ....[11]....
        /*0088*/ 	.word	0xffffffff


	//   ....[12]....
        /*008c*/ 	.word	0xffffffff


	//   ....[13]....
        /*0090*/ 	.word	0xffffffff


	//   ....[14]....
        /*0094*/ 	.word	0xffffffff


	//   ....[15]....
        /*0098*/ 	.word	0xffffffff


	//   ....[16]....
        /*009c*/ 	.word	0xffffffff


	//   ....[17]....
        /*00a0*/ 	.word	0xffffffff


	//   ....[18]....
        /*00a4*/ 	.word	0xffffffff


	//   ....[19]....
        /*00a8*/ 	.word	0xffffffff


	//   ....[20]....
        /*00ac*/ 	.word	0xffffffff


	//   ....[21]....
        /*00b0*/ 	.word	0xffffffff


	//   ....[22]....
        /*00b4*/ 	.word	0xffffffff


	//   ....[23]....
        /*00b8*/ 	.word	0xffffffff


	//   ....[24]....
        /*00bc*/ 	.word	0xffffffff


	//   ....[25]....
        /*00c0*/ 	.word	0xffffffff


	//   ....[26]....
        /*00c4*/ 	.word	0xffffffff


	//   ....[27]....
        /*00c8*/ 	.word	0xffffffff


	//   ....[28]....
        /*00cc*/ 	.word	0xffffffff


	//   ....[29]....
        /*00d0*/ 	.word	0xffffffff


	//   ....[30]....
        /*00d4*/ 	.word	0xffffffff


	//   ....[31]....
        /*00d8*/ 	.word	0xffffffff


	//   ....[32]....
        /*00dc*/ 	.word	0xffffffff


	//   ....[33]....
        /*00e0*/ 	.word	0xffffffff


	//   ....[34]....
        /*00e4*/ 	.word	0xffffffff


	//   ....[35]....
        /*00e8*/ 	.word	0xffffffff


	//   ....[36]....
        /*00ec*/ 	.word	0xffffffff


	//   ....[37]....
        /*00f0*/ 	.word	0xffffffff


	//   ....[38]....
        /*00f4*/ 	.word	0xffffffff


	//   ....[39]....
        /*00f8*/ 	.word	0xffffffff


	//   ....[40]....
        /*00fc*/ 	.word	0xffffffff


	//   ....[41]....
        /*0100*/ 	.word	0xffffffff


	//   ....[42]....
        /*0104*/ 	.word	0xffffffff


	//   ....[43]....
        /*0108*/ 	.word	0xffffffff


	//   ....[44]....
        /*010c*/ 	.word	0xffffffff


	//----- nvinfo : EIATTR_COOP_GROUP_INSTR_OFFSETS
	.align		4
.L_394:
        /*0110*/ 	.byte	0x04, 0x28
        /*0112*/ 	.short	(.L_396 - .L_395)


	//   ....[0]....
.L_395:
        /*0114*/ 	.word	0x00000b20


	//   ....[1]....
        /*0118*/ 	.word	0x00000b50


	//   ....[2]....
        /*011c*/ 	.word	0x00000b60


	//   ....[3]....
        /*0120*/ 	.word	0x00000cd0


	//   ....[4]....
        /*0124*/ 	.word	0x00000d10


	//   ....[5]....
        /*0128*/ 	.word	0x00000d40


	//   ....[6]....
        /*012c*/ 	.word	0x00000e80


	//   ....[7]....
        /*0130*/ 	.word	0x00000eb0


	//   ....[8]....
        /*0134*/ 	.word	0x00000ee0


	//   ....[9]....
        /*0138*/ 	.word	0x00001010


	//   ....[10]....
        /*013c*/ 	.word	0x00001040


	//   ....[11]....
        /*0140*/ 	.word	0x00001070


	//   ....[12]....
        /*0144*/ 	.word	0x000011a0


	//   ....[13]....
        /*0148*/ 	.word	0x000011d0


	//   ....[14]....
        /*014c*/ 	.word	0x00001200


	//   ....[15]....
        /*0150*/ 	.word	0x00001dc0


	//   ....[16]....
        /*0154*/ 	.word	0x00001dd0


	//   ....[17]....
        /*0158*/ 	.word	0x00001e40


	//   ....[18]....
        /*015c*/ 	.word	0x00001fb0


	//   ....[19]....
        /*0160*/ 	.word	0x00001ff0


	//   ....[20]....
        /*0164*/ 	.word	0x00002020


	//   ....[21]....
        /*0168*/ 	.word	0x00002150


	//   ....[22]....
        /*016c*/ 	.word	0x00002180


	//   ....[23]....
        /*0170*/ 	.word	0x000021b0


	//   ....[24]....
        /*0174*/ 	.word	0x000022e0


	//   ....[25]....
        /*0178*/ 	.word	0x00002310


	//   ....[26]....
        /*017c*/ 	.word	0x00002340


	//   ....[27]....
        /*0180*/ 	.word	0x00002470


	//   ....[28]....
        /*0184*/ 	.word	0x000024a0


	//   ....[29]....
        /*0188*/ 	.word	0x000024d0


	//   ....[30]....
        /*018c*/ 	.word	0x00004400


	//   ....[31]....
        /*0190*/ 	.word	0x00004420


	//   ....[32]....
        /*0194*/ 	.word	0x00004430


	//   ....[33]....
        /*0198*/ 	.word	0x000045d0


	//   ....[34]....
        /*019c*/ 	.word	0x00004600


	//   ....[35]....
        /*01a0*/ 	.word	0x00004630


	//   ....[36]....
        /*01a4*/ 	.word	0x00004760


	//   ....[37]....
        /*01a8*/ 	.word	0x00004790


	//   ....[38]....
        /*01ac*/ 	.word	0x000047c0


	//   ....[39]....
        /*01b0*/ 	.word	0x000048f0


	//   ....[40]....
        /*01b4*/ 	.word	0x00004920


	//   ....[41]....
        /*01b8*/ 	.word	0x00004950


	//   ....[42]....
        /*01bc*/ 	.word	0x00004a80


	//   ....[43]....
        /*01c0*/ 	.word	0x00004ab0


	//   ....[44]....
        /*01c4*/ 	.word	0x00004ae0


	//----- nvinfo : EIATTR_VRC_CTA_INIT_COUNT
	.align		4
.L_396:
        /*01c8*/ 	.byte	0x02, 0x4a
	.zero		1
	.zero		1


	//----- nvinfo : EIATTR_EXIT_INSTR_OFFSETS
	.align		4
        /*01cc*/ 	.byte	0x04, 0x1c
        /*01ce*/ 	.short	(.L_398 - .L_397)


	//   ....[0]....
.L_397:
        /*01d0*/ 	.word	0x00000040


	//   ....[1]....
        /*01d4*/ 	.word	0x000055f0


	//   ....[2]....
        /*01d8*/ 	.word	0x00005660


	//----- nvinfo : EIATTR_MAX_THREADS
	.align		4
.L_398:
        /*01dc*/ 	.byte	0x04, 0x05
        /*01de*/ 	.short	(.L_400 - .L_399)
.L_399:
        /*01e0*/ 	.word	0x00000100
        /*01e4*/ 	.word	0x00000001
        /*01e8*/ 	.word	0x00000001


	//----- nvinfo : EIATTR_CRS_STACK_SIZE
	.align		4
.L_400:
        /*01ec*/ 	.byte	0x04, 0x1e
        /*01ee*/ 	.short	(.L_402 - .L_401)
.L_401:
        /*01f0*/ 	.word	0x00000000


	//----- nvinfo : EIATTR_CBANK_PARAM_SIZE
	.align		4
.L_402:
        /*01f4*/ 	.byte	0x03, 0x19
        /*01f6*/ 	.short	0x0021


	//----- nvinfo : EIATTR_PARAM_CBANK
	.align		4
        /*01f8*/ 	.byte	0x04, 0x0a
        /*01fa*/ 	.short	(.L_404 - .L_403)
	.align		4
.L_403:
        /*01fc*/ 	.word	index@(.nv.constant0._ZN6thrust24THRUST_300001_SM_1000_NS8cuda_cub4core6detail13_kernel_agentINS1_8__reduce11ReduceAgentINS0_12zip_iteratorIN4cuda3std3__45tupleIJNS0_10device_ptrIfEENS0_17counting_iteratorIlNS0_11use_defaultESF_SF_EEEEEEEPNSB_IJflEEESJ_lNS1_9__extrema9arg_max_fIfl10comparatorEEEEJSI_SK_lSO_EEEvDpT0_)
        /*0200*/ 	.short	0x0380
        /*0202*/ 	.short	0x0021


	//----- nvinfo : EIATTR_SW_WAR
	.align		4
.L_404:
        /*0204*/ 	.byte	0x04, 0x36
        /*0206*/ 	.short	(.L_406 - .L_405)
.L_405:
        /*0208*/ 	.word	0x00000008
.L_406:


//--------------------- .nv.info._ZN6thrust24THRUST_300001_SM_1000_NS8cuda_cub4core6detail13_kernel_agentINS1_8__reduce11ReduceAgentIPN4cuda3std3__45tupleIJflEEESC_SB_iNS1_9__extrema9arg_max_fIfl10comparatorEEEEJSC_SC_iSG_EEEvDpT0_ --------------------------
	.section	.nv.info._ZN6thrust24THRUST_300001_SM_1000_NS8cuda_cub4core6detail13_kernel_agentINS1_8__reduce11ReduceAgentIPN4cuda3std3__45tupleIJflEEESC_SB_iNS1_9__extrema9arg_max_fIfl10comparatorEEEEJSC_SC_iSG_EEEvDpT0_,"",@"SHT_CUDA_INFO"
	.sectionflags	@""
	.align	4


	//----- nvinfo : EIATTR_CUDA_API_VERSION
	.align		4
        /*0000*/ 	.byte	0x04, 0x37
        /*0002*/ 	.short	(.L_408 - .L_407)
.L_407:
        /*0004*/ 	.word	0x00000082


	//----- nvinfo : EIATTR_KPARAM_INFO
	.align		4
.L_408:
        /*0008*/ 	.byte	0x04, 0x17
        /*000a*/ 	.short	(.L_410 - .L_409)
.L_409:
        /*000c*/ 	.word	0x00000000
        /*0010*/ 	.short	0x0003
        /*0012*/ 	.short	0x0014
        /*0014*/ 	.byte	0x00, 0xf0, 0x05, 0x00


	//----- nvinfo : EIATTR_KPARAM_INFO
	.align		4
.L_410:
        /*0018*/ 	.byte	0x04, 0x17
        /*001a*/ 	.short	(.L_412 - .L_411)
.L_411:
        /*001c*/ 	.word	0x00000000
        /*0020*/ 	.short	0x0002
        /*0022*/ 	.short	0x0010
        /*0024*/ 	.byte	0x00, 0xf0, 0x11, 0x00


	//----- nvinfo : EIATTR_KPARAM_INFO
	.align		4
.L_412:
        /*0028*/ 	.byte	0x04, 0x17
        /*002a*/ 	.short	(.L_414 - .L_413)
.L_413:
        /*002c*/ 	.word	0x00000000
        /*0030*/ 	.short	0x0001
        /*0032*/ 	.short	0x0008
        /*0034*/ 	.byte	0x00, 0xf5, 0x21, 0x00


	//----- nvinfo : EIATTR_KPARAM_INFO
	.align		4
.L_414:
        /*0038*/ 	.byte	0x04, 0x17
        /*003a*/ 	.short	(.L_416 - .L_415)
.L_415:
        /*003c*/ 	.word	0x00000000
        /*0040*/ 	.short	0x0000
        /*0042*/ 	.short	0x0000
        /*0044*/ 	.byte	0x00, 0xf5, 0x21, 0x00


	//----- nvinfo : EIATTR_SPARSE_MMA_MASK
	.align		4
.L_416:
        /*0048*/ 	.byte	0x03, 0x50
        /*004a*/ 	.short	0x0000


	//----- nvinfo : EIATTR_MAXREG_COUNT
	.align		4
        /*004c*/ 	.byte	0x03, 0x1b
        /*004e*/ 	.short	0x00ff


	//----- nvinfo : EIATTR_NUM_BARRIERS
	.align		4
        /*0050*/ 	.byte	0x02, 0x4c
        /*0052*/ 	.byte	0x01
	.zero		1


	//----- nvinfo : EIATTR_MERCURY_ISA_VERSION
	.align		4
        /*0054*/ 	.byte	0x03, 0x5f
        /*0056*/ 	.short	0x0101


	//----- nvinfo : EIATTR_COOP_GROUP_MASK_REGIDS
	.align		4
        /*0058*/ 	.byte	0x04, 0x29
        /*005a*/ 	.short	(.L_418 - .L_417)


	//   ....[0]....
.L_417:
        /*005c*/ 	.word	0xffffffff


	//   ....[1]....
        /*0060*/ 	.word	0xffffffff


	//   ....[2]....
        /*0064*/ 	.word	0xffffffff


	//   ....[3]....
        /*0068*/ 	.word	0xffffffff


	//   ....[4]....
        /*006c*/ 	.word	0xffffffff


	//   ....[5]....
        /*0070*/ 	.word	0xffffffff


	//   ....[6]....
        /*0074*/ 	.word	0xffffffff


	//   ....[7]....
        /*0078*/ 	.word	0xffffffff


	//   ....[8]....
        /*007c*/ 	.word	0xffffffff


	//   ....[9]....
        /*0080*/ 	.word	0xffffffff


	//   ....[10]....
        /*0084*/ 	.word	0xffffffff


	//   ....[11]....
        /*0088*/ 	.word	0xffffffff


	//   ....[12]....
        /*008c*/ 	.word	0xffffffff


	//   ....[13]....
        /*0090*/ 	.word	0xffffffff


	//   ....[14]....
        /*0094*/ 	.word	0xffffffff


	//   ....[15]....
        /*0098*/ 	.word	0xffffffff


	//   ....[16]....
        /*009c*/ 	.word	0xffffffff


	//   ....[17]....
        /*00a0*/ 	.word	0xffffffff


	//   ....[18]....
        /*00a4*/ 	.word	0xffffffff


	//   ....[19]....
        /*00a8*/ 	.word	0xffffffff


	//   ....[20]....
        /*00ac*/ 	.word	0xffffffff


	//   ....[21]....
        /*00b0*/ 	.word	0xffffffff


	//   ....[22]....
        /*00b4*/ 	.word	0xffffffff


	//   ....[23]....
        /*00b8*/ 	.word	0xffffffff


	//   ....[24]....
        /*00bc*/ 	.word	0xffffffff


	//   ....[25]....
        /*00c0*/ 	.word	0xffffffff


	//   ....[26]....
        /*00c4*/ 	.word	0xffffffff


	//   ....[27]....
        /*00c8*/ 	.word	0xffffffff


	//   ....[28]....
        /*00cc*/ 	.word	0xffffffff


	//   ....[29]....
        /*00d0*/ 	.word	0xffffffff


	//   ....[30]....
        /*00d4*/ 	.word	0xffffffff


	//   ....[31]....
        /*00d8*/ 	.word	0xffffffff


	//   ....[32]....
        /*00dc*/ 	.word	0xffffffff


	//   ....[33]....
        /*00e0*/ 	.word	0xffffffff


	//   ....[34]....
        /*00e4*/ 	.word	0xffffffff


	//   ....[35]....
        /*00e8*/ 	.word	0xffffffff


	//   ....[36]....
        /*00ec*/ 	.word	0xffffffff


	//   ....[37]....
        /*00f0*/ 	.word	0xffffffff


	//   ....[38]....
        /*00f4*/ 	.word	0xffffffff


	//   ....[39]....
        /*00f8*/ 	.word	0xffffffff


	//   ....[40]....
        /*00fc*/ 	.word	0xffffffff


	//   ....[41]....
        /*0100*/ 	.word	0xffffffff


	//   ....[42]....
        /*0104*/ 	.word	0xffffffff


	//   ....[43]....
        /*0108*/ 	.word	0xffffffff


	//   ....[44]....
        /*010c*/ 	.word	0xffffffff


	//----- nvinfo : EIATTR_COOP_GROUP_INSTR_OFFSETS
	.align		4
.L_418:
        /*0110*/ 	.byte	0x04, 0x28
        /*0112*/ 	.short	(.L_420 - .L_419)


	//   ....[0]....
.L_419:
        /*0114*/ 	.word	0x00000a60


	//   ....[1]....
        /*0118*/ 	.word	0x00000a90


	//   ....[2]....
        /*011c*/ 	.word	0x00000aa0


	//   ....[3]....
        /*0120*/ 	.word	0x00000c00


	//   ....[4]....
        /*0124*/ 	.word	0x00000c40


	//   ....[5]....
        /*0128*/ 	.word	0x00000c80


	//   ....[6]....
        /*012c*/ 	.word	0x00000dc0


	//   ....[7]....
        /*0130*/ 	.word	0x00000df0


	//   ....[8]....
        /*0134*/ 	.word	0x00000e20


	//   ....[9]....
        /*0138*/ 	.word	0x00000f50


	//   ....[10]....
        /*013c*/ 	.word	0x00000f80


	//   ....[11]....
        /*0140*/ 	.word	0x00000fb0


	//   ....[12]....
        /*0144*/ 	.word	0x000010e0


	//   ....[13]....
        /*0148*/ 	.word	0x00001110


	//   ....[14]....
        /*014c*/ 	.word	0x00001140


	//   ....[15]....
        /*0150*/ 	.word	0x00001d00


	//   ....[16]....
        /*0154*/ 	.word	0x00001d10


	//   ....[17]....
        /*0158*/ 	.word	0x00001d20


	//   ....[18]....
        /*015c*/ 	.word	0x00001ef0


	//   ....[19]....
        /*0160*/ 	.word	0x00001f30


	//   ....[20]....
        /*0164*/ 	.word	0x00001f60


	//   ....[21]....
        /*0168*/ 	.word	0x00002090


	//   ....[22]....
        /*016c*/ 	.word	0x000020c0


	//   ....[23]....
        /*0170*/ 	.word	0x000020f0


	//   ....[24]....
        /*0174*/ 	.word	0x00002220


	//   ....[25]....
        /*0178*/ 	.word	0x00002250


	//   ....[26]....
        /*017c*/ 	.word	0x00002280


	//   ....[27]....
        /*0180*/ 	.word	0x000023b0


	//   ....[28]....
        /*0184*/ 	.word	0x000023e0


	//   ....[29]....
        /*0188*/ 	.word	0x00002410


	//   ....[30]....
        /*018c*/ 	.word	0x000042a0


	//   ....[31]....
        /*0190*/ 	.word	0x000042c0


	//   ....[32]....
        /*0194*/ 	.word	0x000042d0


	//   ....[33]....
        /*0198*/ 	.word	0x00004470


	//   ....[34]....
        /*019c*/ 	.word	0x000044a0


	//   ....[35]....
        /*01a0*/ 	.word	0x000044d0


	//   ....[36]....
        /*01a4*/ 	.word	0x00004600


	//   ....[37]....
        /*01a8*/ 	.word	0x00004630


	//   ....[38]....
        /*01ac*/ 	.word	0x00004660


	//   ....[39]....
        /*01b0*/ 	.word	0x00004790


	//   ....[40]....
        /*01b4*/ 	.word	0x000047c0


	//   ....[41]....
        /*01b8*/ 	.word	0x000047f0


	//   ....[42]....
        /*01bc*/ 	.word	0x00004920


	//   ....[43]....
        /*01c0*/ 	.word	0x00004950


	//   ....[44]....
        /*01c4*/ 	.word	0x00004980


	//----- nvinfo : EIATTR_VRC_CTA_INIT_COUNT
	.align		4
.L_420:
        /*01c8*/ 	.byte	0x02, 0x4a
	.zero		1
	.zero		1


	//----- nvinfo : EIATTR_EXIT_INSTR_OFFSETS
	.align		4
        /*01cc*/ 	.byte	0x04, 0x1c
        /*01ce*/ 	.short	(.L_422 - .L_421)


	//   ....[0]....
.L_421:
        /*01d0*/ 	.word	0x00000030


	//   ....[1]....
        /*01d4*/ 	.word	0x00005490


	//   ....[2]....
        /*01d8*/ 	.word	0x00005500


	//----- nvinfo : EIATTR_MAX_THREADS
	.align		4
.L_422:
        /*01dc*/ 	.byte	0x04, 0x05
        /*01de*/ 	.short	(.L_424 - .L_423)
.L_423:
        /*01e0*/ 	.word	0x00000100
        /*01e4*/ 	.word	0x00000001
        /*01e8*/ 	.word	0x00000001


	//----- nvinfo : EIATTR_CRS_STACK_SIZE
	.align		4
.L_424:
        /*01ec*/ 	.byte	0x04, 0x1e
        /*01ee*/ 	.short	(.L_426 - .L_425)
.L_425:
        /*01f0*/ 	.word	0x00000000


	//----- nvinfo : EIATTR_CBANK_PARAM_SIZE
	.align		4
.L_426:
        /*01f4*/ 	.byte	0x03, 0x19
        /*01f6*/ 	.short	0x0015


	//----- nvinfo : EIATTR_PARAM_CBANK
	.align		4
        /*01f8*/ 	.byte	0x04, 0x0a
        /*01fa*/ 	.short	(.L_428 - .L_427)
	.align		4
.L_427:
        /*01fc*/ 	.word	index@(.nv.constant0._ZN6thrust24THRUST_300001_SM_1000_NS8cuda_cub4core6detail13_kernel_agentINS1_8__reduce11ReduceAgentIPN4cuda3std3__45tupleIJflEEESC_SB_iNS1_9__extrema9arg_max_fIfl10comparatorEEEEJSC_SC_iSG_EEEvDpT0_)
        /*0200*/ 	.short	0x0380
        /*0202*/ 	.short	0x0015


	//----- nvinfo : EIATTR_SW_WAR
	.align		4
.L_428:
        /*0204*/ 	.byte	0x04, 0x36
        /*0206*/ 	.short	(.L_430 - .L_429)
.L_429:
        /*0208*/ 	.word	0x00000008
.L_430:


//--------------------- .nv.info._ZN6thrust24THRUST_300001_SM_1000_NS8cuda_cub4core6detail13_kernel_agentINS1_8__reduce10DrainAgentIiEEJN3cub18CUB_300001_SM_10009GridQueueIjEEiEEEvDpT0_ --------------------------
	.section	.nv.info._ZN6thrust24THRUST_300001_SM_1000_NS8cuda_cub4core6detail13_kernel_agentINS1_8__reduce10DrainAgentIiEEJN3cub18CUB_300001_SM_10009GridQueueIjEEiEEEvDpT0_,"",@"SHT_CUDA_INFO"
	.sectionflags	@""
	.align	4


	//----- nvinfo : EIATTR_CUDA_API_VERSION
	.align		4
        /*0000*/ 	.byte	0x04, 0x37
        /*0002*/ 	.short	(.L_432 - .L_431)
.L_431:
        /*0004*/ 	.word	0x00000082


	//----- nvinfo : EIATTR_KPARAM_INFO
	.align		4
.L_432:
        /*0008*/ 	.byte	0x04, 0x17
        /*000a*/ 	.short	(.L_434 - .L_433)
.L_433:
        /*000c*/ 	.word	0x00000000
        /*0010*/ 	.short	0x0001
        /*0012*/ 	.short	0x0008
        /*0014*/ 	.byte	0x00, 0xf0, 0x11, 0x00


	//----- nvinfo : EIATTR_KPARAM_INFO
	.align		4
.L_434:
        /*0018*/ 	.byte	0x04, 0x17
        /*001a*/ 	.short	(.L_436 - .L_435)
.L_435:
        /*001c*/ 	.word	0x00000000
        /*0020*/ 	.short	0x0000
        /*0022*/ 	.short	0x0000
        /*0024*/ 	.byte	0x00, 0xf0, 0x21, 0x00


	//----- nvinfo : EIATTR_SPARSE_MMA_MASK
	.align		4
.L_436:
        /*0028*/ 	.byte	0x03, 0x50
        /*002a*/ 	.short	0x0000


	//----- nvinfo : EIATTR_MAXREG_COUNT
	.align		4
        /*002c*/ 	.byte	0x03, 0x1b
        /*002e*/ 	.short	0x00ff


	//----- nvinfo : EIATTR_MERCURY_ISA_VERSION
	.align		4
        /*0030*/ 	.byte	0x03, 0x5f
        /*0032*/ 	.short	0x0101


	//----- nvinfo : EIATTR_VRC_CTA_INIT_COUNT
	.align		4
        /*0034*/ 	.byte	0x02, 0x4a
	.zero		1
	.zero		1


	//----- nvinfo : EIATTR_EXIT_INSTR_OFFSETS
	.align		4
        /*0038*/ 	.byte	0x04, 0x1c
        /*003a*/ 	.short	(.L_438 - .L_437)


	//   ....[0]....
.L_437:
        /*003c*/ 	.word	0x00000060


	//----- nvinfo : EIATTR_MAX_THREADS
	.align		4
.L_438:
        /*0040*/ 	.byte	0x04, 0x05
        /*0042*/ 	.short	(.L_440 - .L_439)
.L_439:
        /*0044*/ 	.word	0x00000001
        /*0048*/ 	.word	0x00000001
        /*004c*/ 	.word	0x00000001


	//----- nvinfo : EIATTR_CBANK_PARAM_SIZE
	.align		4
.L_440:
        /*0050*/ 	.byte	0x03, 0x19
        /*0052*/ 	.short	0x000c


	//----- nvinfo : EIATTR_PARAM_CBANK
	.align		4
        /*0054*/ 	.byte	0x04, 0x0a
        /*0056*/ 	.short	(.L_442 - .L_441)
	.align		4
.L_441:
        /*0058*/ 	.word	index@(.nv.constant0._ZN6thrust24THRUST_300001_SM_1000_NS8cuda_cub4core6detail13_kernel_agentINS1_8__reduce10DrainAgentIiEEJN3cub18CUB_300001_SM_10009GridQueueIjEEiEEEvDpT0_)
        /*005c*/ 	.short	0x0380
        /*005e*/ 	.short	0x000c


	//----- nvinfo : EIATTR_SW_WAR
	.align		4
.L_442:
        /*0060*/ 	.byte	0x04, 0x36
        /*0062*/ 	.short	(.L_444 - .L_443)
.L_443:
        /*0064*/ 	.word	0x00000008
.L_444:


//--------------------- .nv.info._ZN6thrust24THRUST_300001_SM_1000_NS8cuda_cub4core6detail13_kernel_agentINS1_8__reduce11ReduceAgentINS0_12zip_iteratorIN4cuda3std3__45tupleIJNS0_10device_ptrIfEENS0_17counting_iteratorIlNS0_11use_defaultESF_SF_EEEEEEEPNSB_IJflEEESJ_iNS1_9__extrema9arg_max_fIfl10comparatorEEEEJSI_SK_iN3cub18CUB_300001_SM_100013GridEvenShareIiEENSR_9GridQueueIjEESO_EEEvDpT0_ --------------------------
	.section	.nv.info._ZN6thrust24THRUST_300001_SM_1000_NS8cuda_cub4core6detail13_kernel_agentINS1_8__reduce11ReduceAgentINS0_12zip_iteratorIN4cuda3std3__45tupleIJNS0_10device_ptrIfEENS0_17counting_iteratorIlNS0_11use_defaultESF_SF_EEEEEEEPNSB_IJflEEESJ_iNS1_9__extrema9arg_max_fIfl10comparatorEEEEJSI_SK_iN3cub18CUB_300001_SM_100013GridEvenShareIiEENSR_9GridQueueIjEESO_EEEvDpT0_,"",@"SHT_CUDA_INFO"
	.sectionflags	@""
	.align	4


	//----- nvinfo : EIATTR_CUDA_API_VERSION
	.align		4
        /*0000*/ 	.byte	0x04, 0x37
        /*0002*/ 	.short	(.L_446 - .L_445)
.L_445:
        /*0004*/ 	.word	0x00000082


	//----- nvinfo : EIATTR_KPARAM_INFO
	.align		4
.L_446:
        /*0008*/ 	.byte	0x04, 0x17
        /*000a*/ 	.short	(.L_448 - .L_447)
.L_447:
        /*000c*/ 	.word	0x00000000
        /*0010*/ 	.short	0x0005
        /*0012*/ 	.short	0x0050
        /*0014*/ 	.byte	0x00, 0xf0, 0x05, 0x00


	//----- nvinfo : EIATTR_KPARAM_INFO
	.align		4
.L_448:
        /*0018*/ 	.byte	0x04, 0x17
        /*001a*/ 	.short	(.L_450 - .L_449)
.L_449:
        /*001c*/ 	.word	0x00000000
        /*0020*/ 	.short	0x0004
        /*0022*/ 	.short	0x0048
        /*0024*/ 	.byte	0x00, 0xf0, 0x21, 0x00


	//----- nvinfo : EIATTR_KPARAM_INFO
	.align		4
.L_450:
        /*0028*/ 	.byte	0x04, 0x17
        /*002a*/ 	.short	(.L_452 - .L_451)
.L_451:
        /*002c*/ 	.word	0x00000000
        /*0030*/ 	.short	0x0003
        /*0032*/ 	.short	0x001c
        /*0034*/ 	.byte	0x00, 0xf0, 0xa1, 0x00


	//----- nvinfo : EIATTR_KPARAM_INFO
	.align		4
.L_452:
        /*0038*/ 	.byte	0x04, 0x17
        /*003a*/ 	.short	(.L_454 - .L_453)
.L_453:
        /*003c*/ 	.word	0x00000000
        /*0040*/ 	.short	0x0002
        /*0042*/ 	.short	0x0018
        /*0044*/ 	.byte	0x00, 0xf0, 0x11, 0x00


	//----- nvinfo : EIATTR_KPARAM_INFO
	.align		4
.L_454:
        /*0048*/ 	.byte	0x04, 0x17
        /*004a*/ 	.short	(.L_456 - .L_455)
.L_455:
        /*004c*/ 	.word	0x00000000
        /*0050*/ 	.short	0x0001
        /*0052*/ 	.short	0x0010
        /*0054*/ 	.byte	0x00, 0xf5, 0x21, 0x00


	//----- nvinfo : EIATTR_KPARAM_INFO
	.align		4
.L_456:
        /*0058*/ 	.byte	0x04, 0x17
        /*005a*/ 	.short	(.L_458 - .L_457)
.L_457:
        /*005c*/ 	.word	0x00000000
        /*0060*/ 	.short	0x0000
        /*0062*/ 	.short	0x0000
        /*0064*/ 	.byte	0x00, 0xf0, 0x41, 0x00


	//----- nvinfo : EIATTR_SPARSE_MMA_MASK
	.align		4
.L_458:
        /*0068*/ 	.byte	0x03, 0x50
        /*006a*/ 	.short	0x0000


	//----- nvinfo : EIATTR_MAXREG_COUNT
	.align		4
        /*006c*/ 	.byte	0x03, 0x1b
        /*006e*/ 	.short	0x00ff


	//----- nvinfo : EIATTR_NUM_BARRIERS
	.align		4
        /*0070*/ 	.byte	0x02, 0x4c
        /*0072*/ 	.byte	0x01
	.zero		1


	//----- nvinfo : EIATTR_MERCURY_ISA_VERSION
	.align		4
        /*0074*/ 	.byte	0x03, 0x5f
        /*0076*/ 	.short	0x0101


	//----- nvinfo : EIATTR_COOP_GROUP_MASK_REGIDS
	.align		4
        /*0078*/ 	.byte	0x04, 0x29
        /*007a*/ 	.short	(.L_460 - .L_459)


	//   ....[0]....
.L_459:
        /*007c*/ 	.word	0xffffffff


	//   ....[1]....
        /*0080*/ 	.word	0xffffffff


	//   ....[2]....
        /*0084*/ 	.word	0xffffffff


	//   ....[3]....
        /*0088*/ 	.word	0xffffffff


	//   ....[4]....
        /*008c*/ 	.word	0xffffffff


	//   ....[5]....
        /*0090*/ 	.word	0xffffffff


	//   ....[6]....
        /*0094*/ 	.word	0xffffffff


	//   ....[7]....
        /*0098*/ 	.word	0xffffffff


	//   ....[8]....
        /*009c*/ 	.word	0xffffffff


	//   ....[9]....
        /*00a0*/ 	.word	0xffffffff


	//   ....[10]....
        /*00a4*/ 	.word	0xffffffff


	//   ....[11]....
        /*00a8*/ 	.word	0xffffffff


	//   ....[12]....
        /*00ac*/ 	.word	0xffffffff


	//   ....[13]....
        /*00b0*/ 	.word	0xffffffff


	//   ....[14]....
        /*00b4*/ 	.word	0xffffffff


	//   ....[15]....
        /*00b8*/ 	.word	0xffffffff


	//   ....[16]....
        /*00bc*/ 	.word	0xffffffff


	//   ....[17]....
        /*00c0*/ 	.word	0xffffffff


	//   ....[18]....
        /*00c4*/ 	.word	0xffffffff


	//   ....[19]....
        /*00c8*/ 	.word	0xffffffff


	//   ....[20]....
        /*00cc*/ 	.word	0xffffffff


	//   ....[21]....
        /*00d0*/ 	.word	0xffffffff


	//   ....[22]....
        /*00d4*/ 	.word	0xffffffff


	//   ....[23]....
        /*00d8*/ 	.word	0xffffffff


	//   ....[24]....
        /*00dc*/ 	.word	0xffffffff


	//   ....[25]....
        /*00e0*/ 	.word	0xffffffff


	//   ....[26]....
        /*00e4*/ 	.word	0xffffffff


	//   ....[27]....
        /*00e8*/ 	.word	0xffffffff


	//   ....[28]....
        /*00ec*/ 	.word	0xffffffff


	//   ....[29]....
        /*00f0*/ 	.word	0xffffffff


	//   ....[30]....
        /*00f4*/ 	.word	0xffffffff


	//   ....[31]....
        /*00f8*/ 	.word	0xffffffff


	//   ....[32]....
        /*00fc*/ 	.word	0xffffffff


	//   ....[33]....
        /*0100*/ 	.word	0xffffffff


	//   ....[34]....
        /*0104*/ 	.word	0xffffffff


	//   ....[35]....
        /*0108*/ 	.word	0xffffffff


	//   ....[36]....
        /*010c*/ 	.word	0xffffffff


	//   ....[37]....
        /*0110*/ 	.word	0xffffffff


	//   ....[38]....
        /*0114*/ 	.word	0xffffffff


	//   ....[39]....
        /*0118*/ 	.word	0xffffffff


	//   ....[40]....
        /*011c*/ 	.word	0xffffffff


	//   ....[41]....
        /*0120*/ 	.word	0xffffffff


	//   ....[42]....
        /*0124*/ 	.word	0xffffffff


	//   ....[43]....
        /*0128*/ 	.word	0xffffffff


	//   ....[44]....
        /*012c*/ 	.word	0xffffffff


	//----- nvinfo : EIATTR_COOP_GROUP_INSTR_OFFSETS
	.align		4
.L_460:
        /*0130*/ 	.byte	0x04, 0x28
        /*0132*/ 	.short	(.L_462 - .L_461)


	//   ....[0]....
.L_461:
        /*0134*/ 	.word	0x00000b70


	//   ....[1]....
        /*0138*/ 	.word	0x00000ba0


	//   ....[2]....
        /*013c*/ 	.word	0x00000bb0


	//   ....[3]....
        /*0140*/ 	.word	0x00000d20


	//   ....[4]....
        /*0144*/ 	.word	0x00000d60


	//   ....[5]....
        /*0148*/ 	.word	0x00000d90


	//   ....[6]....
        /*014c*/ 	.word	0x00000ed0


	//   ....[7]....
        /*0150*/ 	.word	0x00000f00


	//   ....[8]....
        /*0154*/ 	.word	0x00000f30


	//   ....[9]....
        /*0158*/ 	.word	0x00001060


	//   ....[10]....
        /*015c*/ 	.word	0x00001090


	//   ....[11]....
        /*0160*/ 	.word	0x000010c0


	//   ....[12]....
        /*0164*/ 	.word	0x000011f0


	//   ....[13]....
        /*0168*/ 	.word	0x00001220


	//   ....[14]....
        /*016c*/ 	.word	0x00001250


	//   ....[15]....
        /*0170*/ 	.word	0x00001e10


	//   ....[16]....
        /*0174*/ 	.word	0x00001e20


	//   ....[17]....
        /*0178*/ 	.word	0x00001e90


	//   ....[18]....
        /*017c*/ 	.word	0x00002000


	//   ....[19]....
        /*0180*/ 	.word	0x00002040


	//   ....[20]....
        /*0184*/ 	.word	0x00002070


	//   ....[21]....
        /*0188*/ 	.word	0x000021a0


	//   ....[22]....
        /*018c*/ 	.word	0x000021d0


	//   ....[23]....
        /*0190*/ 	.word	0x00002200


	//   ....[24]....
        /*0194*/ 	.word	0x00002330


	//   ....[25]....
        /*0198*/ 	.word	0x00002360


	//   ....[26]....
        /*019c*/ 	.word	0x00002390


	//   ....[27]....
        /*01a0*/ 	.word	0x000024c0


	//   ....[28]....
        /*01a4*/ 	.word	0x000024f0


	//   ....[29]....
        /*01a8*/ 	.word	0x00002520


	//   ....[30]....
        /*01ac*/ 	.word	0x000046b0


	//   ....[31]....
        /*01b0*/ 	.word	0x000046d0


	//   ....[32]....
        /*01b4*/ 	.word	0x000046e0


	//   ....[33]....
        /*01b8*/ 	.word	0x00004880


	//   ....[34]....
        /*01bc*/ 	.word	0x000048b0


	//   ....[35]....
        /*01c0*/ 	.word	0x000048e0


	//   ....[36]....
        /*01c4*/ 	.word	0x00004a10


	//   ....[37]....
        /*01c8*/ 	.word	0x00004a40


	//   ....[38]....
        /*01cc*/ 	.word	0x00004a70


	//   ....[39]....
        /*01d0*/ 	.word	0x00004ba0


	//   ....[40]....
        /*01d4*/ 	.word	0x00004bd0


	//   ....[41]....
        /*01d8*/ 	.word	0x00004c00


	//   ....[42]....
        /*01dc*/ 	.word	0x00004d30


	//   ....[43]....
        /*01e0*/ 	.word	0x00004d60


	//   ....[44]....
        /*01e4*/ 	.word	0x00004d90


	//----- nvinfo : EIATTR_VRC_CTA_INIT_COUNT
	.align		4
.L_462:
        /*01e8*/ 	.byte	0x02, 0x4a
	.zero		1
	.zero		1


	//----- nvinfo : EIATTR_EXIT_INSTR_OFFSETS
	.align		4
        /*01ec*/ 	.byte	0x04, 0x1c
        /*01ee*/ 	.short	(.L_464 - .L_463)


	//   ....[0]....
.L_463:
        /*01f0*/ 	.word	0x000058a0


	//   ....[1]....
        /*01f4*/ 	.word	0x00005910


	//----- nvinfo : EIATTR_MAX_THREADS
	.align		4
.L_464:
        /*01f8*/ 	.byte	0x04, 0x05
        /*01fa*/ 	.short	(.L_466 - .L_465)
.L_465:
        /*01fc*/ 	.word	0x00000100
        /*0200*/ 	.word	0x00000001
        /*0204*/ 	.word	0x00000001


	//----- nvinfo : EIATTR_CRS_STACK_SIZE
	.align		4
.L_466:
        /*0208*/ 	.byte	0x04, 0x1e
        /*020a*/ 	.short	(.L_468 - .L_467)
.L_467:
        /*020c*/ 	.word	0x00000000


	//----- nvinfo : EIATTR_CBANK_PARAM_SIZE
	.align		4
.L_468:
        /*0210*/ 	.byte	0x03, 0x19
        /*0212*/ 	.short	0x0051


	//----- nvinfo : EIATTR_PARAM_CBANK
	.align		4
        /*0214*/ 	.byte	0x04, 0x0a
        /*0216*/ 	.short	(.L_470 - .L_469)
	.align		4
.L_469:
        /*0218*/ 	.word	index@(.nv.constant0._ZN6thrust24THRUST_300001_SM_1000_NS8cuda_cub4core6detail13_kernel_agentINS1_8__reduce11ReduceAgentINS0_12zip_iteratorIN4cuda3std3__45tupleIJNS0_10device_ptrIfEENS0_17counting_iteratorIlNS0_11use_defaultESF_SF_EEEEEEEPNSB_IJflEEESJ_iNS1_9__extrema9arg_max_fIfl10comparatorEEEEJSI_SK_iN3cub18CUB_300001_SM_100013GridEvenShareIiEENSR_9GridQueueIjEESO_EEEvDpT0_)
        /*021c*/ 	.short	0x0380
        /*021e*/ 	.short	0x0051


	//----- nvinfo : EIATTR_SW_WAR
	.align		4
.L_470:
        /*0220*/ 	.byte	0x04, 0x36
        /*0222*/ 	.short	(.L_472 - .L_471)
.L_471:
        /*0224*/ 	.word	0x00000008
.L_472:


//--------------------- .nv.info._ZN6thrust24THRUST_300001_SM_1000_NS8cuda_cub4core6detail13_kernel_agentINS1_8__reduce11ReduceAgentINS0_12zip_iteratorIN4cuda3std3__45tupleIJNS0_10device_ptrIfEENS0_17counting_iteratorIlNS0_11use_defaultESF_SF_EEEEEEEPNSB_IJflEEESJ_iNS1_9__extrema9arg_max_fIfl10comparatorEEEEJSI_SK_iSO_EEEvDpT0_ --------------------------
	.section	.nv.info._ZN6thrust24THRUST_300001_SM_1000_NS8cuda_cub4core6detail13_kernel_agentINS1_8__reduce11ReduceAgentINS0_12zip_iteratorIN4cuda3std3__45tupleIJNS0_10device_ptrIfEENS0_17counting_iteratorIlNS0_11use_defaultESF_SF_EEEEEEEPNSB_IJflEEESJ_iNS1_9__extrema9arg_max_fIfl10comparatorEEEEJSI_SK_iSO_EEEvDpT0_,"",@"SHT_CUDA_INFO"
	.sectionflags	@""
	.align	4


	//----- nvinfo : EIATTR_CUDA_API_VERSION
	.align		4
        /*0000*/ 	.byte	0x04, 0x37
        /*0002*/ 	.short	(.L_474 - .L_473)
.L_473:
        /*0004*/ 	.word	0x00000082


	//----- nvinfo : EIATTR_KPARAM_INFO
	.align		4
.L_474:
        /*0008*/ 	.byte	0x04, 0x17
        /*000a*/ 	.short	(.L_476 - .L_475)
.L_475:
        /*000c*/ 	.word	0x00000000
        /*0010*/ 	.short	0x0003
        /*0012*/ 	.short	0x001c
        /*0014*/ 	.byte	0x00, 0xf0, 0x05, 0x00


	//----- nvinfo : EIATTR_KPARAM_INFO
	.align		4
.L_476:
        /*0018*/ 	.byte	0x04, 0x17
        /*001a*/ 	.short	(.L_478 - .L_477)
.L_477:
        /*001c*/ 	.word	0x00000000
        /*0020*/ 	.short	0x0002
        /*0022*/ 	.short	0x0018
        /*0024*/ 	.byte	0x00, 0xf0, 0x11, 0x00


	//----- nvinfo : EIATTR_KPARAM_INFO
	.align		4
.L_478:
        /*0028*/ 	.byte	0x04, 0x17
        /*002a*/ 	.short	(.L_480 - .L_479)
.L_479:
        /*002c*/ 	.word	0x00000000
        /*0030*/ 	.short	0x0001
        /*0032*/ 	.short	0x0010
        /*0034*/ 	.byte	0x00, 0xf5, 0x21, 0x00


	//----- nvinfo : EIATTR_KPARAM_INFO
	.align		4
.L_480:
        /*0038*/ 	.byte	0x04, 0x17
        /*003a*/ 	.short	(.L_482 - .L_481)
.L_481:
        /*003c*/ 	.word	0x00000000
        /*0040*/ 	.short	0x0000
        /*0042*/ 	.short	0x0000
        /*0044*/ 	.byte	0x00, 0xf0, 0x41, 0x00


	//----- nvinfo : EIATTR_SPARSE_MMA_MASK
	.align		4
.L_482:
        /*0048*/ 	.byte	0x03, 0x50
        /*004a*/ 	.short	0x0000


	//----- nvinfo : EIATTR_MAXREG_COUNT
	.align		4
        /*004c*/ 	.byte	0x03, 0x1b
        /*004e*/ 	.short	0x00ff


	//----- nvinfo : EIATTR_NUM_BARRIERS
	.align		4
        /*0050*/ 	.byte	0x02, 0x4c
        /*0052*/ 	.byte	0x01
	.zero		1


	//----- nvinfo : EIATTR_MERCURY_ISA_VERSION
	.align		4
        /*0054*/ 	.byte	0x03, 0x5f
        /*0056*/ 	.short	0x0101


	//----- nvinfo : EIATTR_COOP_GROUP_MASK_REGIDS
	.align		4
        /*0058*/ 	.byte	0x04, 0x29
        /*005a*/ 	.short	(.L_484 - .L_483)


	//   ....[0]....
.L_483:
        /*005c*/ 	.word	0xffffffff


	//   ....[1]....
        /*0060*/ 	.word	0xffffffff


	//   ....[2]....
        /*0064*/ 	.word	0xffffffff


	//   ....[3]....
        /*0068*/ 	.word	0xffffffff


	//   ....[4]....
        /*006c*/ 	.word	0xffffffff


	//   ....[5]....
        /*0070*/ 	.word	0xffffffff


	//   ....[6]....
        /*0074*/ 	.word	0xffffffff


	//   ....[7]....
        /*0078*/ 	.word	0xffffffff


	//   ....[8]....
        /*007c*/ 	.word	0xffffffff


	//   ....[9]....
        /*0080*/ 	.word	0xffffffff


	//   ....[10]....
        /*0084*/ 	.word	0xffffffff


	//   ....[11]....
        /*0088*/ 	.word	0xffffffff


	//   ....[12]....
        /*008c*/ 	.word	0xffffffff


	//   ....[13]....
        /*0090*/ 	.word	0xffffffff


	//   ....[14]....
        /*0094*/ 	.word	0xffffffff


	//   ....[15]....
        /*0098*/ 	.word	0xffffffff


	//   ....[16]....
        /*009c*/ 	.word	0xffffffff


	//   ....[17]....
        /*00a0*/ 	.word	0xffffffff


	//   ....[18]....
        /*00a4*/ 	.word	0xffffffff


	//   ....[19]....
        /*00a8*/ 	.word	0xffffffff


	//   ....[20]....
        /*00ac*/ 	.word	0xffffffff


	//   ....[21]....
        /*00b0*/ 	.word	0xffffffff


	//   ....[22]....
        /*00b4*/ 	.word	0xffffffff


	//   ....[23]....
        /*00b8*/ 	.word	0xffffffff


	//   ....[24]....
        /*00bc*/ 	.word	0xffffffff


	//   ....[25]....
        /*00c0*/ 	.word	0xffffffff


	//   ....[26]....
        /*00c4*/ 	.word	0xffffffff


	//   ....[27]....
        /*00c8*/ 	.word	0xffffffff


	//   ....[28]....
        /*00cc*/ 	.word	0xffffffff


	//   ....[29]....
        /*00d0*/ 	.word	0xffffffff


	//   ....[30]....
        /*00d4*/ 	.word	0xffffffff


	//   ....[31]....
        /*00d8*/ 	.word	0xffffffff


	//   ....[32]....
        /*00dc*/ 	.word	0xffffffff


	//   ....[33]....
        /*00e0*/ 	.word	0xffffffff


	//   ....[34]....
        /*00e4*/ 	.word	0xffffffff


	//   ....[35]....
        /*00e8*/ 	.word	0xffffffff


	//   ....[36]....
        /*00ec*/ 	.word	0xffffffff


	//   ....[37]....
        /*00f0*/ 	.word	0xffffffff


	//   ....[38]....
        /*00f4*/ 	.word	0xffffffff


	//   ....[39]....
        /*00f8*/ 	.word	0xffffffff


	//   ....[40]....
        /*00fc*/ 	.word	0xffffffff


	//   ....[41]....
        /*0100*/ 	.word	0xffffffff


	//   ....[42]....
        /*0104*/ 	.word	0xffffffff


	//   ....[43]....
        /*0108*/ 	.word	0xffffffff


	//   ....[44]....
        /*010c*/ 	.word	0xffffffff


	//----- nvinfo : EIATTR_COOP_GROUP_INSTR_OFFSETS
	.align		4
.L_484:
        /*0110*/ 	.byte	0x04, 0x28
        /*0112*/ 	.short	(.L_486 - .L_485)


	//   ....[0]....
.L_485:
        /*0114*/ 	.word	0x00000b00


	//   ....[1]....
        /*0118*/ 	.word	0x00000b30


	//   ....[2]....
        /*011c*/ 	.word	0x00000b40


	//   ....[3]....
        /*0120*/ 	.word	0x00000cb0


	//   ....[4]....
        /*0124*/ 	.word	0x00000cf0


	//   ....[5]....
        /*0128*/ 	.word	0x00000d20


	//   ....[6]....
        /*012c*/ 	.word	0x00000e60


	//   ....[7]....
        /*0130*/ 	.word	0x00000e90


	//   ....[8]....
        /*0134*/ 	.word	0x00000ec0


	//   ....[9]....
        /*0138*/ 	.word	0x00000ff0


	//   ....[10]....
        /*013c*/ 	.word	0x00001020


	//   ....[11]....
        /*0140*/ 	.word	0x00001050


	//   ....[12]....
        /*0144*/ 	.word	0x00001180


	//   ....[13]....
        /*0148*/ 	.word	0x000011b0


	//   ....[14]....
        /*014c*/ 	.word	0x000011e0


	//   ....[15]....
        /*0150*/ 	.word	0x00001da0


	//   ....[16]....
        /*0154*/ 	.word	0x00001db0


	//   ....[17]....
        /*0158*/ 	.word	0x00001e20


	//   ....[18]....
        /*015c*/ 	.word	0x00001f90


	//   ....[19]....
        /*0160*/ 	.word	0x00001fd0


	//   ....[20]....
        /*0164*/ 	.word	0x00002000


	//   ....[21]....
        /*0168*/ 	.word	0x00002130


	//   ....[22]....
        /*016c*/ 	.word	0x00002160


	//   ....[23]....
        /*0170*/ 	.word	0x00002190


	//   ....[24]....
        /*0174*/ 	.word	0x000022c0


	//   ....[25]....
        /*0178*/ 	.word	0x000022f0


	//   ....[26]....
        /*017c*/ 	.word	0x00002320


	//   ....[27]....
        /*0180*/ 	.word	0x00002450


	//   ....[28]....
        /*0184*/ 	.word	0x00002480


	//   ....[29]....
        /*0188*/ 	.word	0x000024b0


	//   ....[30]....
        /*018c*/ 	.word	0x000043f0


	//   ....[31]....
        /*0190*/ 	.word	0x00004410


	//   ....[32]....
        /*0194*/ 	.word	0x00004420


	//   ....[33]....
        /*0198*/ 	.word	0x000045c0


	//   ....[34]....
        /*019c*/ 	.word	0x000045f0


	//   ....[35]....
        /*01a0*/ 	.word	0x00004620


	//   ....[36]....
        /*01a4*/ 	.word	0x00004750


	//   ....[37]....
        /*01a8*/ 	.word	0x00004780


	//   ....[38]....
        /*01ac*/ 	.word	0x000047b0


	//   ....[39]....
        /*01b0*/ 	.word	0x000048e0


	//   ....[40]....
        /*01b4*/ 	.word	0x00004910


	//   ....[41]....
        /*01b8*/ 	.word	0x00004940


	//   ....[42]....
        /*01bc*/ 	.word	0x00004a70


	//   ....[43]....
        /*01c0*/ 	.word	0x00004aa0


	//   ....[44]....
        /*01c4*/ 	.word	0x00004ad0


	//----- nvinfo : EIATTR_VRC_CTA_INIT_COUNT
	.align		4
.L_486:
        /*01c8*/ 	.byte	0x02, 0x4a
	.zero		1
	.zero		1


	//----- nvinfo : EIATTR_EXIT_INSTR_OFFSETS
	.align		4
        /*01cc*/ 	.byte	0x04, 0x1c
        /*01ce*/ 	.short	(.L_488 - .L_487)


	//   ....[0]....
.L_487:
        /*01d0*/ 	.word	0x00000030


	//   ....[1]....
        /*01d4*/ 	.word	0x000055e0


	//   ....[2]....
        /*01d8*/ 	.word	0x00005650


	//----- nvinfo : EIATTR_MAX_THREADS
	.align		4
.L_488:
        /*01dc*/ 	.byte	0x04, 0x05
        /*01de*/ 	.short	(.L_490 - .L_489)
.L_489:
        /*01e0*/ 	.word	0x00000100
        /*01e4*/ 	.word	0x00000001
        /*01e8*/ 	.word	0x00000001


	//----- nvinfo : EIATTR_CRS_STACK_SIZE
	.align		4
.L_490:
        /*01ec*/ 	.byte	0x04, 0x1e
        /*01ee*/ 	.short	(.L_492 - .L_491)
.L_491:
        /*01f0*/ 	.word	0x00000000


	//----- nvinfo : EIATTR_CBANK_PARAM_SIZE
	.align		4
.L_492:
        /*01f4*/ 	.byte	0x03, 0x19
        /*01f6*/ 	.short	0x001d


	//----- nvinfo : EIATTR_PARAM_CBANK
	.align		4
        /*01f8*/ 	.byte	0x04, 0x0a
        /*01fa*/ 	.short	(.L_494 - .L_493)
	.align		4
.L_493:
        /*01fc*/ 	.word	index@(.nv.constant0._ZN6thrust24THRUST_300001_SM_1000_NS8cuda_cub4core6detail13_kernel_agentINS1_8__reduce11ReduceAgentINS0_12zip_iteratorIN4cuda3std3__45tupleIJNS0_10device_ptrIfEENS0_17counting_iteratorIlNS0_11use_defaultESF_SF_EEEEEEEPNSB_IJflEEESJ_iNS1_9__extrema9arg_max_fIfl10comparatorEEEEJSI_SK_iSO_EEEvDpT0_)
        /*0200*/ 	.short	0x0380
        /*0202*/ 	.short	0x001d


	//----- nvinfo : EIATTR_SW_WAR
	.align		4
.L_494:
        /*0204*/ 	.byte	0x04, 0x36
        /*0206*/ 	.short	(.L_496 - .L_495)
.L_495:
        /*0208*/ 	.word	0x00000008
.L_496:


//--------------------- .nv.info._Z8add_summPiS_i --------------------------
	.section	.nv.info._Z8add_summPiS_i,"",@"SHT_CUDA_INFO"
	.sectionflags	@""
	.align	4


	//----- nvinfo : EIATTR_CUDA_API_VERSION
	.align		4
        /*0000*/ 	.byte	0x04, 0x37
        /*0002*/ 	.short	(.L_498 - .L_497)
.L_497:
        /*0004*/ 	.word	0x00000082


	//----- nvinfo : EIATTR_KPARAM_INFO
	.align		4
.L_498:
        /*0008*/ 	.byte	0x04, 0x17
        /*000a*/ 	.short	(.L_500 - .L_499)
.L_499:
        /*000c*/ 	.word	0x00000000
        /*0010*/ 	.short	0x0002
        /*0012*/ 	.short	0x0010
        /*0014*/ 	.byte	0x00, 0xf0, 0x11, 0x00


	//----- nvinfo : EIATTR_KPARAM_INFO
	.align		4
.L_500:
        /*0018*/ 	.byte	0x04, 0x17
        /*001a*/ 	.short	(.L_502 - .L_501)
.L_501:
        /*001c*/ 	.word	0x00000000
        /*0020*/ 	.short	0x0001
        /*0022*/ 	.short	0x0008
        /*0024*/ 	.byte	0x00, 0xf5, 0x21, 0x00


	//----- nvinfo : EIATTR_KPARAM_INFO
	.align		4
.L_502:
        /*0028*/ 	.byte	0x04, 0x17
        /*002a*/ 	.short	(.L_504 - .L_503)
.L_503:
        /*002c*/ 	.word	0x00000000
        /*0030*/ 	.short	0x0000
        /*0032*/ 	.short	0x0000
        /*0034*/ 	.byte	0x00, 0xf5, 0x21, 0x00


	//----- nvinfo : EIATTR_SPARSE_MMA_MASK
	.align		4
.L_504:
        /*0038*/ 	.byte	0x03, 0x50
        /*003a*/ 	.short	0x0000


	//----- nvinfo : EIATTR_MAXREG_COUNT
	.align		4
        /*003c*/ 	.byte	0x03, 0x1b
        /*003e*/ 	.short	0x00ff


	//----- nvinfo : EIATTR_MERCURY_ISA_VERSION
	.align		4
        /*0040*/ 	.byte	0x03, 0x5f
        /*0042*/ 	.short	0x0101


	//----- nvinfo : EIATTR_VRC_CTA_INIT_COUNT
	.align		4
        /*0044*/ 	.byte	0x02, 0x4a
	.zero		1
	.zero		1


	//----- nvinfo : EIATTR_EXIT_INSTR_OFFSETS
	.align		4
        /*0048*/ 	.byte	0x04, 0x1c
        /*004a*/ 	.short	(.L_506 - .L_505)


	//   ....[0]....
.L_505:
        /*004c*/ 	.word	0x00000040


	//   ....[1]....
        /*0050*/ 	.word	0x00000160


	//----- nvinfo : EIATTR_CBANK_PARAM_SIZE
	.align		4
.L_506:
        /*0054*/ 	.byte	0x03, 0x19
        /*0056*/ 	.short	0x0014


	//----- nvinfo : EIATTR_PARAM_CBANK
	.align		4
        /*0058*/ 	.byte	0x04, 0x0a
        /*005a*/ 	.short	(.L_508 - .L_507)
	.align		4
.L_507:
        /*005c*/ 	.word	index@(.nv.constant0._Z8add_summPiS_i)
        /*0060*/ 	.short	0x0380
        /*0062*/ 	.short	0x0014


	//----- nvinfo : EIATTR_SW_WAR
	.align		4
.L_508:
        /*0064*/ 	.byte	0x04, 0x36
        /*0066*/ 	.short	(.L_510 - .L_509)
.L_509:
        /*0068*/ 	.word	0x00000008
.L_510:


//--------------------- .nv.info._Z11scan_blocksPiS_S_b --------------------------
	.section	.nv.info._Z11scan_blocksPiS_S_b,"",@"SHT_CUDA_INFO"
	.sectionflags	@""
	.align	4


	//----- nvinfo : EIATTR_CUDA_API_VERSION
	.align		4
        /*0000*/ 	.byte	0x04, 0x37
        /*0002*/ 	.short	(.L_512 - .L_511)
.L_511:
        /*0004*/ 	.word	0x00000082


	//----- nvinfo : EIATTR_KPARAM_INFO
	.align		4
.L_512:
        /*0008*/ 	.byte	0x04, 0x17
        /*000a*/ 	.short	(.L_514 - .L_513)
.L_513:
        /*000c*/ 	.word	0x00000000
        /*0010*/ 	.short	0x0003
        /*0012*/ 	.short	0x0018
        /*0014*/ 	.byte	0x00, 0xf0, 0x05, 0x00


	//----- nvinfo : EIATTR_KPARAM_INFO
	.align		4
.L_514:
        /*0018*/ 	.byte	0x04, 0x17
        /*001a*/ 	.short	(.L_516 - .L_515)
.L_515:
        /*001c*/ 	.word	0x00000000
        /*0020*/ 	.short	0x0002
        /*0022*/ 	.short	0x0010
        /*0024*/ 	.byte	0x00, 0xf5, 0x21, 0x00


	//----- nvinfo : EIATTR_KPARAM_INFO
	.align		4
.L_516:
        /*0028*/ 	.byte	0x04, 0x17
        /*002a*/ 	.short	(.L_518 - .L_517)
.L_517:
        /*002c*/ 	.word	0x00000000
        /*0030*/ 	.short	0x0001
        /*0032*/ 	.short	0x0008
        /*0034*/ 	.byte	0x00, 0xf5, 0x21, 0x00


	//----- nvinfo : EIATTR_KPARAM_INFO
	.align		4
.L_518:
        /*0038*/ 	.byte	0x04, 0x17
        /*003a*/ 	.short	(.L_520 - .L_519)
.L_519:
        /*003c*/ 	.word	0x00000000
        /*0040*/ 	.short	0x0000
        /*0042*/ 	.short	0x0000
        /*0044*/ 	.byte	0x00, 0xf5, 0x21, 0x00


	//----- nvinfo : EIATTR_SPARSE_MMA_MASK
	.align		4
.L_520:
        /*0048*/ 	.byte	0x03, 0x50
        /*004a*/ 	.short	0x0000


	//----- nvinfo : EIATTR_MAXREG_COUNT
	.align		4
        /*004c*/ 	.byte	0x03, 0x1b
        /*004e*/ 	.short	0x00ff


	//----- nvinfo : EIATTR_NUM_BARRIERS
	.align		4
        /*0050*/ 	.byte	0x02, 0x4c
        /*0052*/ 	.byte	0x01
	.zero		1


	//----- nvinfo : EIATTR_MERCURY_ISA_VERSION
	.align		4
        /*0054*/ 	.byte	0x03, 0x5f
        /*0056*/ 	.short	0x0101


	//----- nvinfo : EIATTR_VRC_CTA_INIT_COUNT
	.align		4
        /*0058*/ 	.byte	0x02, 0x4a
	.zero		1
	.zero		1


	//----- nvinfo : EIATTR_EXIT_INSTR_OFFSETS
	.align		4
        /*005c*/ 	.byte	0x04, 0x1c
        /*005e*/ 	.short	(.L_522 - .L_521)


	//   ....[0]....
.L_521:
        /*0060*/ 	.word	0x00000a90


	//----- nvinfo : EIATTR_CRS_STACK_SIZE
	.align		4
.L_522:
        /*0064*/ 	.byte	0x04, 0x1e
        /*0066*/ 	.short	(.L_524 - .L_523)
.L_523:
        /*0068*/ 	.word	0x00000000


	//----- nvinfo : EIATTR_CBANK_PARAM_SIZE
	.align		4
.L_524:
        /*006c*/ 	.byte	0x03, 0x19
        /*006e*/ 	.short	0x0019


	//----- nvinfo : EIATTR_PARAM_CBANK
	.align		4
        /*0070*/ 	.byte	0x04, 0x0a
        /*0072*/ 	.short	(.L_526 - .L_525)
	.align		4
.L_525:
        /*0074*/ 	.word	index@(.nv.constant0._Z11scan_blocksPiS_S_b)
        /*0078*/ 	.short	0x0380
        /*007a*/ 	.short	0x0019


	//----- nvinfo : EIATTR_SW_WAR
	.align		4
.L_526:
        /*007c*/ 	.byte	0x04, 0x36
        /*007e*/ 	.short	(.L_528 - .L_527)
.L_527:
        /*0080*/ 	.word	0x00000008
.L_528:


//--------------------- .nv.info._Z13odd_even_sortPfPiii --------------------------
	.section	.nv.info._Z13odd_even_sortPfPiii,"",@"SHT_CUDA_INFO"
	.sectionflags	@""
	.align	4


	//----- nvinfo : EIATTR_CUDA_API_VERSION
	.align		4
        /*0000*/ 	.byte	0x04, 0x37
        /*0002*/ 	.short	(.L_530 - .L_529)
.L_529:
        /*0004*/ 	.word	0x00000082


	//----- nvinfo : EIATTR_KPARAM_INFO
	.align		4
.L_530:
        /*0008*/ 	.byte	0x04, 0x17
        /*000a*/ 	.short	(.L_532 - .L_531)
.L_531:
        /*000c*/ 	.word	0x00000000
        /*0010*/ 	.short	0x0003
        /*0012*/ 	.short	0x0014
        /*0014*/ 	.byte	0x00, 0xf0, 0x11, 0x00


	//----- nvinfo : EIATTR_KPARAM_INFO
	.align		4
.L_532:
        /*0018*/ 	.byte	0x04, 0x17
        /*001a*/ 	.short	(.L_534 - .L_533)
.L_533:
        /*001c*/ 	.word	0x00000000
        /*0020*/ 	.short	0x0002
        /*0022*/ 	.short	0x0010
        /*0024*/ 	.byte	0x00, 0xf0, 0x11, 0x00


	//----- nvinfo : EIATTR_KPARAM_INFO
	.align		4
.L_534:
        /*0028*/ 	.byte	0x04, 0x17
        /*002a*/ 	.short	(.L_536 - .L_535)
.L_535:
        /*002c*/ 	.word	0x00000000
        /*0030*/ 	.short	0x0001
        /*0032*/ 	.short	0x0008
        /*0034*/ 	.byte	0x00, 0xf5, 0x21, 0x00


	//----- nvinfo : EIATTR_KPARAM_INFO
	.align		4
.L_536:
        /*0038*/ 	.byte	0x04, 0x17
        /*003a*/ 	.short	(.L_538 - .L_537)
.L_537:
        /*003c*/ 	.word	0x00000000
        /*0040*/ 	.short	0x0000
        /*0042*/ 	.short	0x0000
        /*0044*/ 	.byte	0x00, 0xf5, 0x21, 0x00


	//----- nvinfo : EIATTR_SPARSE_MMA_MASK
	.align		4
.L_538:
        /*0048*/ 	.byte	0x03, 0x50
        /*004a*/ 	.short	0x0000


	//----- nvinfo : EIATTR_MAXREG_COUNT
	.align		4
        /*004c*/ 	.byte	0x03, 0x1b
        /*004e*/ 	.short	0x00ff


	//----- nvinfo : EIATTR_NUM_BARRIERS
	.align		4
        /*0050*/ 	.byte	0x02, 0x4c
        /*0052*/ 	.byte	0x01
	.zero		1


	//----- nvinfo : EIATTR_MERCURY_ISA_VERSION
	.align		4
        /*0054*/ 	.byte	0x03, 0x5f
        /*0056*/ 	.short	0x0101


	//----- nvinfo : EIATTR_VRC_CTA_INIT_COUNT
	.align		4
        /*0058*/ 	.byte	0x02, 0x4a
	.zero		1
	.zero		1


	//----- nvinfo : EIATTR_EXIT_INSTR_OFFSETS
	.align		4
        /*005c*/ 	.byte	0x04, 0x1c
        /*005e*/ 	.short	(.L_540 - .L_539)


	//   ....[0]....
.L_539:
        /*0060*/ 	.word	0x00000050


	//   ....[1]....
        /*0064*/ 	.word	0x00000c10


	//----- nvinfo : EIATTR_CRS_STACK_SIZE
	.align		4
.L_540:
        /*0068*/ 	.byte	0x04, 0x1e
        /*006a*/ 	.short	(.L_542 - .L_541)
.L_541:
        /*006c*/ 	.word	0x00000000


	//----- nvinfo : EIATTR_CBANK_PARAM_SIZE
	.align		4
.L_542:
        /*0070*/ 	.byte	0x03, 0x19
        /*0072*/ 	.short	0x0018


	//----- nvinfo : EIATTR_PARAM_CBANK
	.align		4
        /*0074*/ 	.byte	0x04, 0x0a
        /*0076*/ 	.short	(.L_544 - .L_543)
	.align		4
.L_543:
        /*0078*/ 	.word	index@(.nv.constant0._Z13odd_even_sortPfPiii)
        /*007c*/ 	.short	0x0380
        /*007e*/ 	.short	0x0018


	//----- nvinfo : EIATTR_SW_WAR
	.align		4
.L_544:
        /*0080*/ 	.byte	0x04, 0x36
        /*0082*/ 	.short	(.L_546 - .L_545)
.L_545:
        /*0084*/ 	.word	0x00000008
.L_546:


//--------------------- .nv.info._Z16histogram_kernelPiS_i --------------------------
	.section	.nv.info._Z16histogram_kernelPiS_i,"",@"SHT_CUDA_INFO"
	.sectionflags	@""
	.align	4


	//----- nvinfo : EIATTR_CUDA_API_VERSION
	.align		4
        /*0000*/ 	.byte	0x04, 0x37
        /*0002*/ 	.short	(.L_548 - .L_547)
.L_547:
        /*0004*/ 	.word	0x00000082


	//----- nvinfo : EIATTR_KPARAM_INFO
	.align		4
.L_548:
        /*0008*/ 	.byte	0x04, 0x17
        /*000a*/ 	.short	(.L_550 - .L_549)
.L_549:
        /*000c*/ 	.word	0x00000000
        /*0010*/ 	.short	0x0002
        /*0012*/ 	.short	0x0010
        /*0014*/ 	.byte	0x00, 0xf0, 0x11, 0x00


	//----- nvinfo : EIATTR_KPARAM_INFO
	.align		4
.L_550:
        /*0018*/ 	.byte	0x04, 0x17
        /*001a*/ 	.short	(.L_552 - .L_551)
.L_551:
        /*001c*/ 	.word	0x00000000
        /*0020*/ 	.short	0x0001
        /*0022*/ 	.short	0x0008
        /*0024*/ 	.byte	0x00, 0xf5, 0x21, 0x00


	//----- nvinfo : EIATTR_KPARAM_INFO
	.align		4
.L_552:
        /*0028*/ 	.byte	0x04, 0x17
        /*002a*/ 	.short	(.L_554 - .L_553)
.L_553:
        /*002c*/ 	.word	0x00000000
        /*0030*/ 	.short	0x0000
        /*0032*/ 	.short	0x0000
        /*0034*/ 	.byte	0x00, 0xf5, 0x21, 0x00


	//----- nvinfo : EIATTR_SPARSE_MMA_MASK
	.align		4
.L_554:
        /*0038*/ 	.byte	0x03, 0x50
        /*003a*/ 	.short	0x0000


	//----- nvinfo : EIATTR_MAXREG_COUNT
	.align		4
        /*003c*/ 	.byte	0x03, 0x1b
        /*003e*/ 	.short	0x00ff


	//----- nvinfo : EIATTR_MERCURY_ISA_VERSION
	.align		4
        /*0040*/ 	.byte	0x03, 0x5f
        /*0042*/ 	.short	0x0101


	//----- nvinfo : EIATTR_VRC_CTA_INIT_COUNT
	.align		4
        /*0044*/ 	.byte	0x02, 0x4a
	.zero		1
	.zero		1


	//----- nvinfo : EIATTR_EXIT_INSTR_OFFSETS
	.align		4
        /*0048*/ 	.byte	0x04, 0x1c
        /*004a*/ 	.short	(.L_556 - .L_555)


	//   ....[0]....
.L_555:
        /*004c*/ 	.word	0x00000090


	//   ....[1]....
        /*0050*/ 	.word	0x00000390


	//   ....[2]....
        /*0054*/ 	.word	0x000004e0


	//----- nvinfo : EIATTR_CRS_STACK_SIZE
	.align		4
.L_556:
        /*0058*/ 	.byte	0x04, 0x1e
        /*005a*/ 	.short	(.L_558 - .L_557)
.L_557:
        /*005c*/ 	.word	0x00000000


	//----- nvinfo : EIATTR_CBANK_PARAM_SIZE
	.align		4
.L_558:
        /*0060*/ 	.byte	0x03, 0x19
        /*0062*/ 	.short	0x0014


	//----- nvinfo : EIATTR_PARAM_CBANK
	.align		4
        /*0064*/ 	.byte	0x04, 0x0a
        /*0066*/ 	.short	(.L_560 - .L_559)
	.align		4
.L_559:
        /*0068*/ 	.word	index@(.nv.constant0._Z16histogram_kernelPiS_i)
        /*006c*/ 	.short	0x0380
        /*006e*/ 	.short	0x0014


	//----- nvinfo : EIATTR_SW_WAR
	.align		4
.L_560:
        /*0070*/ 	.byte	0x04, 0x36
        /*0072*/ 	.short	(.L_562 - .L_561)
.L_561:
        /*0074*/ 	.word	0x00000008
.L_562:


//--------------------- .nv.callgraph             --------------------------
	.section	.nv.callgraph,"",@"SHT_CUDA_CALLGRAPH"
	.align	4
	.sectionentsize	8
	.align		4
        /*0000*/ 	.word	0x00000000
	.align		4
        /*0004*/ 	.word	0xffffffff
	.align		4
        /*0008*/ 	.word	0x00000000
	.align		4
        /*000c*/ 	.word	0xfffffffe
	.align		4
        /*0010*/ 	.word	0x00000000
	.align		4
        /*0014*/ 	.word	0xfffffffd
	.align		4
        /*0018*/ 	.word	0x00000000
	.align		4
        /*001c*/ 	.word	0xfffffffc


//--------------------- .nv.constant4             --------------------------
	.section	.nv.constant4,"a",@progbits
	.align	8
	.align		8
.nv.constant4:
        /*0000*/ 	.dword	_ZN34_INTERNAL_6b533408_4_k_cu_286e3ddc4cuda3std3__45__cpo5beginE
	.align		8
        /*0008*/ 	.dword	_ZN34_INTERNAL_6b533408_4_k_cu_286e3ddc4cuda3std3__45__cpo3endE
	.align		8
        /*0010*/ 	.dword	_ZN34_INTERNAL_6b533408_4_k_cu_286e3ddc4cuda3std3__45__cpo6cbeginE
	.align		8
        /*0018*/ 	.dword	_ZN34_INTERNAL_6b533408_4_k_cu_286e3ddc4cuda3std3__45__cpo4cendE
	.align		8
        /*0020*/ 	.dword	_ZN34_INTERNAL_6b533408_4_k_cu_286e3ddc4cuda3std3__45__cpo6rbeginE
	.align		8
        /*0028*/ 	.dword	_ZN34_INTERNAL_6b533408_4_k_cu_286e3ddc4cuda3std3__45__cpo4rendE
	.align		8
        /*0030*/ 	.dword	_ZN34_INTERNAL_6b533408_4_k_cu_286e3ddc4cuda3std3__45__cpo7crbeginE
	.align		8
        /*0038*/ 	.dword	_ZN34_INTERNAL_6b533408_4_k_cu_286e3ddc4cuda3std3__45__cpo5crendE
	.align		8
        /*0040*/ 	.dword	_ZN34_INTERNAL_6b533408_4_k_cu_286e3ddc4cuda3std3__436_GLOBAL__N__6b533408_4_k_cu_286e3ddc6ignoreE
	.align		8
        /*0048*/ 	.dword	_ZN34_INTERNAL_6b533408_4_k_cu_286e3ddc4cuda3std3__419piecewise_constructE
	.align		8
        /*0050*/ 	.dword	_ZN34_INTERNAL_6b533408_4_k_cu_286e3ddc4cuda3std3__48in_placeE
	.align		8
        /*0058*/ 	.dword	_ZN34_INTERNAL_6b533408_4_k_cu_286e3ddc4cuda3std3__420unreachable_sentinelE
	.align		8
        /*0060*/ 	.dword	_ZN34_INTERNAL_6b533408_4_k_cu_286e3ddc4cuda3std3__47nulloptE
	.align		8
        /*0068*/ 	.dword	_ZN34_INTERNAL_6b533408_4_k_cu_286e3ddc4cuda3std3__48unexpectE
	.align		8
        /*0070*/ 	.dword	_ZN34_INTERNAL_6b533408_4_k_cu_286e3ddc4cuda3std6ranges3__45__cpo4swapE
	.align		8
        /*0078*/ 	.dword	_ZN34_INTERNAL_6b533408_4_k_cu_286e3ddc4cuda3std6ranges3__45__cpo9iter_moveE
	.align		8
        /*0080*/ 	.dword	_ZN34_INTERNAL_6b533408_4_k_cu_286e3ddc4cuda3std6ranges3__45__cpo5beginE
	.align		8
        /*0088*/ 	.dword	_ZN34_INTERNAL_6b533408_4_k_cu_286e3ddc4cuda3std6ranges3__45__cpo3endE
	.align		8
        /*0090*/ 	.dword	_ZN34_INTERNAL_6b533408_4_k_cu_286e3ddc4cuda3std6ranges3__45__cpo6cbeginE
	.align		8
        /*0098*/ 	.dword	_ZN34_INTERNAL_6b533408_4_k_cu_286e3ddc4cuda3std6ranges3__45__cpo4cendE
	.align		8
        /*00a0*/ 	.dword	_ZN34_INTERNAL_6b533408_4_k_cu_286e3ddc4cuda3std6ranges3__45__cpo7advanceE
	.align		8
        /*00a8*/ 	.dword	_ZN34_INTERNAL_6b533408_4_k_cu_286e3ddc4cuda3std6ranges3__45__cpo9iter_swapE
	.align		8
        /*00b0*/ 	.dword	_ZN34_INTERNAL_6b533408_4_k_cu_286e3ddc4cuda3std6ranges3__45__cpo4nextE
	.align		8
        /*00b8*/ 	.dword	_ZN34_INTERNAL_6b533408_4_k_cu_286e3ddc4cuda3std6ranges3__45__cpo4prevE
	.align		8
        /*00c0*/ 	.dword	_ZN34_INTERNAL_6b533408_4_k_cu_286e3ddc4cuda3std6ranges3__45__cpo4dataE
	.align		8
        /*00c8*/ 	.dword	_ZN34_INTERNAL_6b533408_4_k_cu_286e3ddc4cuda3std6ranges3__45__cpo5cdataE
	.align		8
        /*00d0*/ 	.dword	_ZN34_INTERNAL_6b533408_4_k_cu_286e3ddc4cuda3std6ranges3__45__cpo4sizeE
	.align		8
        /*00d8*/ 	.dword	_ZN34_INTERNAL_6b533408_4_k_cu_286e3ddc4cuda3std6ranges3__45__cpo5ssizeE
	.align		8
        /*00e0*/ 	.dword	_ZN34_INTERNAL_6b533408_4_k_cu_286e3ddc4cuda3std6ranges3__45__cpo8distanceE
	.align		8
        /*00e8*/ 	.dword	_ZN34_INTERNAL_6b533408_4_k_cu_286e3ddc6thrust24THRUST_300001_SM_1000_NS8cuda_cub3parE
	.align		8
        /*00f0*/ 	.dword	_ZN34_INTERNAL_6b533408_4_k_cu_286e3ddc6thrust24THRUST_300001_SM_1000_NS8cuda_cub10par_nosyncE
	.align		8
        /*00f8*/ 	.dword	_ZN34_INTERNAL_6b533408_4_k_cu_286e3ddc6thrust24THRUST_300001_SM_1000_NS6system6detail10sequential3seqE
	.align		8
        /*0100*/ 	.dword	_ZN34_INTERNAL_6b533408_4_k_cu_286e3ddc6thrust24THRUST_300001_SM_1000_NS6system3cpp3parE
	.align		8
        /*0108*/ 	.dword	_ZN34_INTERNAL_6b533408_4_k_cu_286e3ddc6thrust24THRUST_300001_SM_1000_NS12placeholders2_1E
	.align		8
        /*0110*/ 	.dword	_ZN34_INTERNAL_6b533408_4_k_cu_286e3ddc6thrust24THRUST_300001_SM_1000_NS12placeholders2_2E
	.align		8
        /*0118*/ 	.dword	_ZN34_INTERNAL_6b533408_4_k_cu_286e3ddc6thrust24THRUST_300001_SM_1000_NS12placeholders2_3E
	.align		8
        /*0120*/ 	.dword	_ZN34_INTERNAL_6b533408_4_k_cu_286e3ddc6thrust24THRUST_300001_SM_1000_NS12placeholders2_4E
	.align		8
        /*0128*/ 	.dword	_ZN34_INTERNAL_6b533408_4_k_cu_286e3ddc6thrust24THRUST_300001_SM_1000_NS12placeholders2_5E
	.align		8
        /*0130*/ 	.dword	_ZN34_INTERNAL_6b533408_4_k_cu_286e3ddc6thrust24THRUST_300001_SM_1000_NS12placeholders2_6E
	.align		8
        /*0138*/ 	.dword	_ZN34_INTERNAL_6b533408_4_k_cu_286e3ddc6thrust24THRUST_300001_SM_1000_NS12placeholders2_7E
	.align		8
        /*0140*/ 	.dword	_ZN34_INTERNAL_6b533408_4_k_cu_286e3ddc6thrust24THRUST_300001_SM_1000_NS12placeholders2_8E
	.align		8
        /*0148*/ 	.dword	_ZN34_INTERNAL_6b533408_4_k_cu_286e3ddc6thrust24THRUST_300001_SM_1000_NS12placeholders2_9E
	.align		8
        /*0150*/ 	.dword	_ZN34_INTERNAL_6b533408_4_k_cu_286e3ddc6thrust24THRUST_300001_SM_1000_NS12placeholders3_10E
	.align		8
        /*0158*/ 	.dword	_ZN34_INTERNAL_6b533408_4_k_cu_286e3ddc6thrust24THRUST_300001_SM_1000_NS3seqE
	.align		8
        /*0160*/ 	.dword	_ZN34_INTERNAL_6b533408_4_k_cu_286e3ddc6thrust24THRUST_300001_SM_1000_NS6deviceE


//--------------------- .text._ZN3cub18CUB_300001_SM_10006detail11EmptyKernelIvEEvv --------------------------
	.section	.text._ZN3cub18CUB_300001_SM_10006detail11EmptyKernelIvEEvv,"ax",@progbits
	.align	128
        .global         _ZN3cub18CUB_300001_SM_10006detail11EmptyKernelIvEEvv
        .type           _ZN3cub18CUB_300001_SM_10006detail11EmptyKernelIvEEvv,@function
        .size           _ZN3cub18CUB_300001_SM_10006detail11EmptyKernelIvEEvv,(.L_x_1534 - _ZN3cub18CUB_300001_SM_10006detail11EmptyKernelIvEEvv)
        .other          _ZN3cub18CUB_300001_SM_10006detail11EmptyKernelIvEEvv,@"STO_CUDA_ENTRY STV_DEFAULT"
_ZN3cub18CUB_300001_SM_10006detail11EmptyKernelIvEEvv:
.text._ZN3cub18CUB_300001_SM_10006detail11EmptyKernelIvEEvv:
[----:B------:R-:W-:Y:S01]  /*0000*/  LDC R1, c[0x0][0x37c] ;  /* 0x0000df00ff017b82 */ /* 0x000fe20000000800 */
[----:B------:R-:W-:Y:S05]  /*0010*/  EXIT ;  /* 0x000000000000794d */ /* 0x000fea0003800000 */
.L_x_0:
[----:B------:R-:W-:-:S00]  /*0020*/  BRA `(.L_x_0) ;  /* 0xfffffffc00fc7947 */ /* 0x000fc0000383ffff */
[----:B------:R-:W-:-:S00]  /*0030*/  NOP ;  /* 0x0000000000007918 */ /* 0x000fc00000000000 */
        /* <DEDUP_REMOVED lines=12> */
.L_x_1534:


//--------------------- .text._ZN6thrust24THRUST_300001_SM_1000_NS8cuda_cub4core6detail13_kernel_agentINS1_8__reduce11ReduceAgentIPN4cuda3std3__45tupleIJflEEESC_SB_lNS1_9__extrema9arg_min_fIfl10comparatorEEEEJSC_SC_iSG_EEEvDpT0_ --------------------------
	.section	.text._ZN6thrust24THRUST_300001_SM_1000_NS8cuda_cub4core6detail13_kernel_agentINS1_8__reduce11ReduceAgentIPN4cuda3std3__45tupleIJflEEESC_SB_lNS1_9__extrema9arg_min_fIfl10comparatorEEEEJSC_SC_iSG_EEEvDpT0_,"ax",@progbits
	.align	128
        .global         _ZN6thrust24THRUST_300001_SM_1000_NS8cuda_cub4core6detail13_kernel_agentINS1_8__reduce11ReduceAgentIPN4cuda3std3__45tupleIJflEEESC_SB_lNS1_9__extrema9arg_min_fIfl10comparatorEEEEJSC_SC_iSG_EEEvDpT0_
        .type           _ZN6thrust24THRUST_300001_SM_1000_NS8cuda_cub4core6detail13_kernel_agentINS1_8__reduce11ReduceAgentIPN4cuda3std3__45tupleIJflEEESC_SB_lNS1_9__extrema9arg_min_fIfl10comparatorEEEEJSC_SC_iSG_EEEvDpT0_,@function
        .size           _ZN6thrust24THRUST_300001_SM_1000_NS8cuda_cub4core6detail13_kernel_agentINS1_8__reduce11ReduceAgentIPN4cuda3std3__45tupleIJflEEESC_SB_lNS1_9__extrema9arg_min_fIfl10comparatorEEEEJSC_SC_iSG_EEEvDpT0_,(.L_x_1535 - _ZN6thrust24THRUST_300001_SM_1000_NS8cuda_cub4core6detail13_kernel_agentINS1_8__reduce11ReduceAgentIPN4cuda3std3__45tupleIJflEEESC_SB_lNS1_9__extrema9arg_min_fIfl10comparatorEEEEJSC_SC_iSG_EEEvDpT0_)
        .other          _ZN6thrust24THRUST_300001_SM_1000_NS8cuda_cub4core6detail13_kernel_agentINS1_8__reduce11ReduceAgentIPN4cuda3std3__45tupleIJflEEESC_SB_lNS1_9__extrema9arg_min_fIfl10comparatorEEEEJSC_SC_iSG_EEEvDpT0_,@"STO_CUDA_ENTRY STV_DEFAULT"
_ZN6thrust24THRUST_300001_SM_1000_NS8cuda_cub4core6detail13_kernel_agentINS1_8__reduce11ReduceAgentIPN4cuda3std3__45tupleIJflEEESC_SB_lNS1_9__extrema9arg_min_fIfl10comparatorEEEEJSC_SC_iSG_EEEvDpT0_:
.text._ZN6thrust24THRUST_300001_SM_1000_NS8cuda_cub4core6detail13_kernel_agentINS1_8__reduce11ReduceAgentIPN4cuda3std3__45tupleIJflEEESC_SB_lNS1_9__extrema9arg_min_fIfl10comparatorEEEEJSC_SC_iSG_EEEvDpT0_:
[----:B------:R-:W-:Y:S01]  /*0000*/  LDC R1, c[0x0][0x37c] ;  /* 0x0000df00ff017b82 */ /* 0x000fe20000000800 */
[----:B------:R-:W0:Y:S02]  /*0010*/  LDCU UR8, c[0x0][0x390] ;  /* 0x00007200ff0877ac */ /* 0x000e240008000800 */
[----:B0-----:R-:W-:-:S13]  /*0020*/  ISETP.NE.AND P0, PT, RZ, UR8, PT ;  /* 0x00000008ff007c0c */ /* 0x001fda000bf05270 */
[----:B------:R-:W-:Y:S05]  /*0030*/  @!P0 EXIT ;  /* 0x000000000000894d */ /* 0x000fea0003800000 */
[----:B------:R-:W-:Y:S01]  /*0040*/  UISETP.GT.AND UP0, UPT, UR8, 0x4ff, UPT ;  /* 0x000004ff0800788c */ /* 0x000fe2000bf04270 */
[----:B------:R-:W-:Y:S01]  /*0050*/  BSSY.RECONVERGENT B0, `(.L_x_1) ;  /* 0x0000648000007945 */ /* 0x000fe20003800200 */
[----:B------:R-:W0:Y:S07]  /*0060*/  LDCU.64 UR10, c[0x0][0x358] ;  /* 0x00006b00ff0a77ac */ /* 0x000e2e0008000a00 */
[----:B------:R-:W-:Y:S05]  /*0070*/  BRA.U UP0, `(.L_x_2) ;  /* 0x0000002d00c87547 */ /* 0x000fea000b800000 */
[----:B------:R-:W1:Y:S01]  /*0080*/  S2R R0, SR_TID.X ;  /* 0x0000000000007919 */ /* 0x000e620000002100 */
[----:B------:R-:W2:Y:S01]  /*0090*/  LDCU UR4, c[0x0][0x390] ;  /* 0x00007200ff0477ac */ /* 0x000ea20008000800 */
[----:B------:R-:W-:Y:S01]  /*00a0*/  BSSY.RECONVERGENT B1, `(.L_x_3) ;  /* 0x000000b000017945 */ /* 0x000fe20003800200 */
[----:B------:R-:W-:Y:S01]  /*00b0*/  IMAD.MOV.U32 R5, RZ, RZ, RZ ;  /* 0x000000ffff057224 */ /* 0x000fe200078e00ff */
[----:B------:R-:W-:Y:S02]  /*00c0*/  CS2R R2, SRZ ;  /* 0x0000000000027805 */ /* 0x000fe4000001ff00 */
[----:B-1----:R-:W-:Y:S01]  /*00d0*/  ISETP.GE.AND P0, PT, R0, UR8, PT ;  /* 0x0000000800007c0c */ /* 0x002fe2000bf06270 */
[----:B------:R-:W-:-:S12]  /*00e0*/  IMAD.MOV.U32 R4, RZ, RZ, R0 ;  /* 0x000000ffff047224 */ /* 0x000fd800078e0000 */
[----:B--2---:R-:W-:Y:S05]  /*00f0*/  @P0 BRA `(.L_x_4) ;  /* 0x0000000000140947 */ /* 0x004fea0003800000 */
[----:B------:R-:W1:Y:S02]  /*0100*/  LDC.64 R6, c[0x0][0x380] ;  /* 0x0000e000ff067b82 */ /* 0x000e640000000a00 */
[----:B-1----:R-:W-:-:S05]  /*0110*/  IMAD.WIDE.U32 R6, R0, 0x10, R6 ;  /* 0x0000001000067825 */ /* 0x002fca00078e0006 */
[----:B0-----:R1:W5:Y:S04]  /*0120*/  LDG.E.CONSTANT R5, desc[UR10][R6.64] ;  /* 0x0000000a06057981 */ /* 0x001368000c1e9900 */
[----:B------:R1:W5:Y:S01]  /*0130*/  LDG.E.64.CONSTANT R2, desc[UR10][R6.64+0x8] ;  /* 0x0000080a06027981 */ /* 0x000362000c1e9b00 */
[----:B------:R-:W-:-:S07]  /*0140*/  VIADD R4, R0, 0x100 ;  /* 0x0000010000047836 */ /* 0x000fce0000000000 */
.L_x_4:
[----:B0-----:R-:W-:Y:S05]  /*0150*/  BSYNC.RECONVERGENT B1 ;  /* 0x0000000000017941 */ /* 0x001fea0003800200 */
.L_x_3:
[----:B------:R-:W-:Y:S01]  /*0160*/  ISETP.GE.AND P0, PT, R4, UR8, PT ;  /* 0x0000000804007c0c */ /* 0x000fe2000bf06270 */
[----:B------:R-:W-:-:S12]  /*0170*/  BSSY.RECONVERGENT B1, `(.L_x_5) ;  /* 0x0000082000017945 */ /* 0x000fd80003800200 */
[----:B------:R-:W-:Y:S05]  /*0180*/  @P0 BRA `(.L_x_6) ;  /* 0x0000000800000947 */ /* 0x000fea0003800000 */
[----:B-1----:R-:W-:Y:S01]  /*0190*/  LOP3.LUT R6, RZ, R4, RZ, 0x33, !PT ;  /* 0x00000004ff067212 */ /* 0x002fe200078e33ff */
[----:B------:R-:W-:Y:S04]  /*01a0*/  BSSY.RECONVERGENT B2, `(.L_x_7) ;  /* 0x0000027000027945 */ /* 0x000fe80003800200 */
[----:B------:R-:W-:-:S05]  /*01b0*/  VIADD R14, R6, UR8 ;  /* 0x00000008060e7c36 */ /* 0x000fca0008000000 */
[----:B------:R-:W-:-:S04]  /*01c0*/  LOP3.LUT R6, R14, 0x300, RZ, 0xc0, !PT ;  /* 0x000003000e067812 */ /* 0x000fc800078ec0ff */
[----:B------:R-:W-:-:S13]  /*01d0*/  ISETP.NE.AND P0, PT, R6, 0x300, PT ;  /* 0x000003000600780c */ /* 0x000fda0003f05270 */
[----:B------:R-:W-:Y:S05]  /*01e0*/  @!P0 BRA `(.L_x_8) ;  /* 0x0000000000888947 */ /* 0x000fea0003800000 */
[----:B------:R-:W0:Y:S01]  /*01f0*/  LDC.64 R6, c[0x0][0x380] ;  /* 0x0000e000ff067b82 */ /* 0x000e220000000a00 */
[----:B------:R-:W-:-:S04]  /*0200*/  LEA.HI R8, R14, 0x1, RZ, 0x18 ;  /* 0x000000010e087811 */ /* 0x000fc800078fc0ff */
[----:B------:R-:W-:-:S05]  /*0210*/  LOP3.LUT R8, R8, 0x3, RZ, 0xc0, !PT ;  /* 0x0000000308087812 */ /* 0x000fca00078ec0ff */
[----:B------:R-:W-:Y:S02]  /*0220*/  IMAD.MOV R10, RZ, RZ, -R8 ;  /* 0x000000ffff0a7224 */ /* 0x000fe400078e0a08 */
[----:B0-----:R-:W-:-:S04]  /*0230*/  IMAD.WIDE.U32 R6, R4, 0x10, R6 ;  /* 0x0000001004067825 */ /* 0x001fc800078e0006 */
[----:B------:R-:W-:-:S07]  /*0240*/  IMAD.MOV.U32 R13, RZ, RZ, R6 ;  /* 0x000000ffff0d7224 */ /* 0x000fce00078e0006 */
.L_x_11:
[----:B------:R-:W-:-:S05]  /*0250*/  IMAD.MOV.U32 R6, RZ, RZ, R13 ;  /* 0x000000ffff067224 */ /* 0x000fca00078e000d */
[----:B------:R-:W2:Y:S01]  /*0260*/  LDG.E.CONSTANT R12, desc[UR10][R6.64] ;  /* 0x0000000a060c7981 */ /* 0x000ea2000c1e9900 */
[----:B------:R-:W-:Y:S01]  /*0270*/  VIADD R10, R10, 0x1 ;  /* 0x000000010a0a7836 */ /* 0x000fe20000000000 */
[----:B------:R-:W-:Y:S01]  /*0280*/  BSSY.RECONVERGENT B3, `(.L_x_9) ;  /* 0x0000015000037945 */ /* 0x000fe20003800200 */
[----:B------:R-:W-:-:S03]  /*0290*/  IADD3 R13, P3, PT, R6, 0x1000, RZ ;  /* 0x00001000060d7810 */ /* 0x000fc60007f7e0ff */
[----:B------:R-:W-:Y:S02]  /*02a0*/  ISETP.NE.AND P2, PT, R10, RZ, PT ;  /* 0x000000ff0a00720c */ /* 0x000fe40003f45270 */
[----:B--2--5:R-:W-:-:S13]  /*02b0*/  FSETP.GEU.AND P0, PT, R5, R12, PT ;  /* 0x0000000c0500720b */ /* 0x024fda0003f0e000 */
[----:B------:R-:W-:Y:S05]  /*02c0*/  @!P0 BRA `(.L_x_10) ;  /* 0x0000000000408947 */ /* 0x000fea0003800000 */
[----:B------:R-:W2:Y:S01]  /*02d0*/  LDG.E.64.CONSTANT R8, desc[UR10][R6.64+0x8] ;  /* 0x0000080a06087981 */ /* 0x000ea2000c1e9b00 */
[----:B------:R-:W-:Y:S01]  /*02e0*/  FSETP.GEU.AND P4, PT, R12, R5, PT ;  /* 0x000000050c00720b */ /* 0x000fe20003f8e000 */
[----:B------:R-:W-:Y:S02]  /*02f0*/  IMAD.MOV.U32 R11, RZ, RZ, R2 ;  /* 0x000000ffff0b7224 */ /* 0x000fe400078e0002 */
[----:B------:R-:W-:Y:S02]  /*0300*/  IMAD.MOV.U32 R2, RZ, RZ, R5 ;  /* 0x000000ffff027224 */ /* 0x000fe400078e0005 */
[----:B------:R-:W-:-:S08]  /*0310*/  IMAD.MOV.U32 R5, RZ, RZ, R12 ;  /* 0x000000ffff057224 */ /* 0x000fd000078e000c */
[CC--:B--2---:R-:W-:Y:S02]  /*0320*/  @P4 ISETP.GE.U32.AND P1, PT, R11.reuse, R8.reuse, PT ;  /* 0x000000080b00420c */ /* 0x0c4fe40003f26070 */
[----:B------:R-:W-:Y:S02]  /*0330*/  @P4 ISETP.LT.U32.AND P0, PT, R11, R8, PT ;  /* 0x000000080b00420c */ /* 0x000fe40003f01070 */
[CC--:B------:R-:W-:Y:S02]  /*0340*/  @P4 ISETP.GE.AND.EX P1, PT, R3.reuse, R9.reuse, PT, P1 ;  /* 0x000000090300420c */ /* 0x0c0fe40003f26310 */
[----:B------:R-:W-:Y:S02]  /*0350*/  @P4 ISETP.LT.AND.EX P0, PT, R3, R9, PT, P0 ;  /* 0x000000090300420c */ /* 0x000fe40003f01300 */
[----:B------:R-:W-:Y:S01]  /*0360*/  @P4 FSEL R5, R2, R12, !P1 ;  /* 0x0000000c02054208 */ /* 0x000fe20004800000 */
[----:B------:R-:W-:Y:S01]  /*0370*/  IMAD.MOV.U32 R2, RZ, RZ, R8 ;  /* 0x000000ffff027224 */ /* 0x000fe200078e0008 */
[----:B------:R-:W-:-:S02]  /*0380*/  @P4 SEL R11, R11, R8, P0 ;  /* 0x000000080b0b4207 */ /* 0x000fc40000000000 */
[----:B------:R-:W-:Y:S01]  /*0390*/  @P4 SEL R12, R3, R9, P0 ;  /* 0x00000009030c4207 */ /* 0x000fe20000000000 */
[----:B------:R-:W-:Y:S02]  /*03a0*/  IMAD.MOV.U32 R3, RZ, RZ, R9 ;  /* 0x000000ffff037224 */ /* 0x000fe400078e0009 */
[----:B------:R-:W-:Y:S02]  /*03b0*/  @P4 IMAD.MOV.U32 R2, RZ, RZ, R11 ;  /* 0x000000ffff024224 */ /* 0x000fe400078e000b */
[----:B------:R-:W-:-:S07]  /*03c0*/  @P4 IMAD.MOV.U32 R3, RZ, RZ, R12 ;  /* 0x000000ffff034224 */ /* 0x000fce00078e000c */
.L_x_10:
[----:B------:R-:W-:Y:S05]  /*03d0*/  BSYNC.RECONVERGENT B3 ;  /* 0x0000000000037941 */ /* 0x000fea0003800200 */
.L_x_9:
[----:B------:R-:W-:Y:S02]  /*03e0*/  IMAD.X R7, RZ, RZ, R7, P3 ;  /* 0x000000ffff077224 */ /* 0x000fe400018e0607 */
[----:B------:R-:W-:Y:S01]  /*03f0*/  VIADD R4, R4, 0x100 ;  /* 0x0000010004047836 */ /* 0x000fe20000000000 */
[----:B------:R-:W-:Y:S06]  /*0400*/  @P2 BRA `(.L_x_11) ;  /* 0xfffffffc00902947 */ /* 0x000fec000383ffff */
.L_x_8:
[----:B------:R-:W-:Y:S05]  /*0410*/  BSYNC.RECONVERGENT B2 ;  /* 0x0000000000027941 */ /* 0x000fea0003800200 */
.L_x_7:
[----:B------:R-:W0:Y:S01]  /*0420*/  LDC.64 R6, c[0x0][0x380] ;  /* 0x0000e000ff067b82 */ /* 0x000e220000000a00 */
[----:B------:R-:W-:-:S13]  /*0430*/  ISETP.GE.U32.AND P0, PT, R14, 0x300, PT ;  /* 0x000003000e00780c */ /* 0x000fda0003f06070 */
[----:B------:R-:W-:Y:S05]  /*0440*/  @!P0 BRA `(.L_x_6) ;  /* 0x0000000400508947 */ /* 0x000fea0003800000 */
.L_x_20:
[----:B0-----:R-:W-:-:S05]  /*0450*/  IMAD.WIDE R8, R4, 0x10, R6 ;  /* 0x0000001004087825 */ /* 0x001fca00078e0206 */
[----:B------:R-:W2:Y:S04]  /*0460*/  LDG.E.CONSTANT R14, desc[UR10][R8.64] ;  /* 0x0000000a080e7981 */ /* 0x000ea8000c1e9900 */
[----:B-----5:R0:W5:Y:S04]  /*0470*/  LDG.E.CONSTANT R16, desc[UR10][R8.64+0x1000] ;  /* 0x0010000a08107981 */ /* 0x020168000c1e9900 */
[----:B------:R0:W5:Y:S04]  /*0480*/  LDG.E.CONSTANT R18, desc[UR10][R8.64+0x2000] ;  /* 0x0020000a08127981 */ /* 0x000168000c1e9900 */
[----:B------:R0:W5:Y:S01]  /*0490*/  LDG.E.CONSTANT R10, desc[UR10][R8.64+0x3000] ;  /* 0x0030000a080a7981 */ /* 0x000162000c1e9900 */
[----:B------:R-:W-:Y:S01]  /*04a0*/  BSSY.RECONVERGENT B2, `(.L_x_12) ;  /* 0x0000012000027945 */ /* 0x000fe20003800200 */
[----:B------:R-:W-:-:S02]  /*04b0*/  IMAD.MOV.U32 R15, RZ, RZ, R2 ;  /* 0x000000ffff0f7224 */ /* 0x000fc400078e0002 */
[----:B------:R-:W-:Y:S02]  /*04c0*/  IMAD.MOV.U32 R21, RZ, RZ, R3 ;  /* 0x000000ffff157224 */ /* 0x000fe400078e0003 */
[----:B------:R-:W-:Y:S01]  /*04d0*/  IMAD.MOV.U32 R11, RZ, RZ, R5 ;  /* 0x000000ffff0b7224 */ /* 0x000fe200078e0005 */
[----:B--2---:R-:W-:-:S13]  /*04e0*/  FSETP.GEU.AND P0, PT, R5, R14, PT ;  /* 0x0000000e0500720b */ /* 0x004fda0003f0e000 */
[----:B0-----:R-:W-:Y:S05]  /*04f0*/  @!P0 BRA `(.L_x_13) ;  /* 0x0000000000308947 */ /* 0x001fea0003800000 */
[----:B------:R-:W2:Y:S01]  /*0500*/  LDG.E.64.CONSTANT R12, desc[UR10][R8.64+0x8] ;  /* 0x0000080a080c7981 */ /* 0x000ea2000c1e9b00 */
[----:B------:R-:W-:Y:S01]  /*0510*/  FSETP.GEU.AND P2, PT, R14, R5, PT ;  /* 0x000000050e00720b */ /* 0x000fe20003f4e000 */
[----:B------:R-:W-:-:S12]  /*0520*/  IMAD.MOV.U32 R11, RZ, RZ, R14 ;  /* 0x000000ffff0b7224 */ /* 0x000fd800078e000e */
[CC--:B--2---:R-:W-:Y:S01]  /*0530*/  @P2 ISETP.GE.U32.AND P0, PT, R2.reuse, R12.reuse, PT ;  /* 0x0000000c0200220c */ /* 0x0c4fe20003f06070 */
[----:B------:R-:W-:Y:S01]  /*0540*/  IMAD.MOV.U32 R15, RZ, RZ, R12 ;  /* 0x000000ffff0f7224 */ /* 0x000fe200078e000c */
[C---:B------:R-:W-:Y:S01]  /*0550*/  @P2 ISETP.LT.U32.AND P1, PT, R2.reuse, R12, PT ;  /* 0x0000000c0200220c */ /* 0x040fe20003f21070 */
[----:B------:R-:W-:Y:S01]  /*0560*/  IMAD.MOV.U32 R21, RZ, RZ, R13 ;  /* 0x000000ffff157224 */ /* 0x000fe200078e000d */
[CC--:B------:R-:W-:Y:S02]  /*0570*/  @P2 ISETP.GE.AND.EX P0, PT, R3.reuse, R13.reuse, PT, P0 ;  /* 0x0000000d0300220c */ /* 0x0c0fe40003f06300 */
[----:B------:R-:W-:Y:S02]  /*0580*/  @P2 ISETP.LT.AND.EX P1, PT, R3, R13, PT, P1 ;  /* 0x0000000d0300220c */ /* 0x000fe40003f21310 */
[----:B------:R-:W-:Y:S02]  /*0590*/  @P2 FSEL R11, R5, R14, !P0 ;  /* 0x0000000e050b2208 */ /* 0x000fe40004000000 */
[----:B------:R-:W-:-:S02]  /*05a0*/  @P2 SEL R15, R2, R12, P1 ;  /* 0x0000000c020f2207 */ /* 0x000fc40000800000 */
[----:B------:R-:W-:-:S07]  /*05b0*/  @P2 SEL R21, R3, R13, P1 ;  /* 0x0000000d03152207 */ /* 0x000fce0000800000 */
.L_x_13:
[----:B------:R-:W-:Y:S05]  /*05c0*/  BSYNC.RECONVERGENT B2 ;  /* 0x0000000000027941 */ /* 0x000fea0003800200 */
.L_x_12:
[----:B-----5:R-:W-:Y:S01]  /*05d0*/  FSETP.GEU.AND P0, PT, R11, R16, PT ;  /* 0x000000100b00720b */ /* 0x020fe20003f0e000 */
[----:B------:R-:W-:Y:S01]  /*05e0*/  BSSY.RECONVERGENT B2, `(.L_x_14) ;  /* 0x0000011000027945 */ /* 0x000fe20003800200 */
[----:B------:R-:W-:Y:S02]  /*05f0*/  IMAD.MOV.U32 R17, RZ, RZ, R15 ;  /* 0x000000ffff117224 */ /* 0x000fe400078e000f */
[----:B------:R-:W-:Y:S02]  /*0600*/  IMAD.MOV.U32 R19, RZ, RZ, R21 ;  /* 0x000000ffff137224 */ /* 0x000fe400078e0015 */
[----:B------:R-:W-:-:S07]  /*0610*/  IMAD.MOV.U32 R5, RZ, RZ, R11 ;  /* 0x000000ffff057224 */ /* 0x000fce00078e000b */
[----:B------:R-:W-:Y:S05]  /*0620*/  @!P0 BRA `(.L_x_15) ;  /* 0x0000000000308947 */ /* 0x000fea0003800000 */
[----:B------:R-:W2:Y:S01]  /*0630*/  LDG.E.64.CONSTANT R2, desc[UR10][R8.64+0x1008] ;  /* 0x0010080a08027981 */ /* 0x000ea2000c1e9b00 */
[----:B------:R-:W-:Y:S01]  /*0640*/  FSETP.GEU.AND P2, PT, R16, R11, PT ;  /* 0x0000000b1000720b */ /* 0x000fe20003f4e000 */
[----:B------:R-:W-:-:S12]  /*0650*/  IMAD.MOV.U32 R5, RZ, RZ, R16 ;  /* 0x000000ffff057224 */ /* 0x000fd800078e0010 */
[CC--:B--2---:R-:W-:Y:S01]  /*0660*/  @P2 ISETP.GE.U32.AND P0, PT, R15.reuse, R2.reuse, PT ;  /* 0x000000020f00220c */ /* 0x0c4fe20003f06070 */
[----:B------:R-:W-:Y:S01]  /*0670*/  IMAD.MOV.U32 R17, RZ, RZ, R2 ;  /* 0x000000ffff117224 */ /* 0x000fe200078e0002 */
[----:B------:R-:W-:Y:S01]  /*0680*/  @P2 ISETP.LT.U32.AND P1, PT, R15, R2, PT ;  /* 0x000000020f00220c */ /* 0x000fe20003f21070 */
[----:B------:R-:W-:Y:S01]  /*0690*/  IMAD.MOV.U32 R19, RZ, RZ, R3 ;  /* 0x000000ffff137224 */ /* 0x000fe200078e0003 */
[CC--:B------:R-:W-:Y:S02]  /*06a0*/  @P2 ISETP.GE.AND.EX P0, PT, R21.reuse, R3.reuse, PT, P0 ;  /* 0x000000031500220c */ /* 0x0c0fe40003f06300 */
[----:B------:R-:W-:Y:S02]  /*06b0*/  @P2 ISETP.LT.AND.EX P1, PT, R21, R3, PT, P1 ;  /* 0x000000031500220c */ /* 0x000fe40003f21310 */
[----:B------:R-:W-:Y:S02]  /*06c0*/  @P2 FSEL R5, R11, R16, !P0 ;  /* 0x000000100b052208 */ /* 0x000fe40004000000 */
[----:B------:R-:W-:-:S02]  /*06d0*/  @P2 SEL R17, R15, R2, P1 ;  /* 0x000000020f112207 */ /* 0x000fc40000800000 */
[----:B------:R-:W-:-:S07]  /*06e0*/  @P2 SEL R19, R21, R3, P1 ;  /* 0x0000000315132207 */ /* 0x000fce0000800000 */
.L_x_15:
[----:B------:R-:W-:Y:S05]  /*06f0*/  BSYNC.RECONVERGENT B2 ;  /* 0x0000000000027941 */ /* 0x000fea0003800200 */
.L_x_14:
[----:B------:R-:W-:Y:S01]  /*0700*/  FSETP.GEU.AND P0, PT, R5, R18, PT ;  /* 0x000000120500720b */ /* 0x000fe20003f0e000 */
        /* <DEDUP_REMOVED lines=17> */
.L_x_17:
[----:B------:R-:W-:Y:S05]  /*0820*/  BSYNC.RECONVERGENT B2 ;  /* 0x0000000000027941 */ /* 0x000fea0003800200 */
.L_x_16:
        /* <DEDUP_REMOVED lines=9> */
[CC--:B--2---:R-:W-:Y:S02]  /*08c0*/  @P2 ISETP.GE.U32.AND P0, PT, R13.reuse, R2.reuse, PT ;  /* 0x000000020d00220c */ /* 0x0c4fe40003f06070 */
[----:B------:R-:W-:Y:S02]  /*08d0*/  @P2 ISETP.LT.U32.AND P1, PT, R13, R2, PT ;  /* 0x000000020d00220c */ /* 0x000fe40003f21070 */
[CC--:B------:R-:W-:Y:S02]  /*08e0*/  @P2 ISETP.GE.AND.EX P0, PT, R15.reuse, R3.reuse, PT, P0 ;  /* 0x000000030f00220c */ /* 0x0c0fe40003f06300 */
[----:B------:R-:W-:Y:S02]  /*08f0*/  @P2 ISETP.LT.AND.EX P1, PT, R15, R3, PT, P1 ;  /* 0x000000030f00220c */ /* 0x000fe40003f21310 */
[----:B------:R-:W-:Y:S02]  /*0900*/  @P2 FSEL R5, R11, R10, !P0 ;  /* 0x0000000a0b052208 */ /* 0x000fe40004000000 */
[----:B------:R-:W-:-:S02]  /*0910*/  @P2 SEL R10, R13, R2, P1 ;  /* 0x000000020d0a2207 */ /* 0x000fc40000800000 */
[----:B------:R-:W-:-:S03]  /*0920*/  @P2 SEL R11, R15, R3, P1 ;  /* 0x000000030f0b2207 */ /* 0x000fc60000800000 */
[----:B------:R-:W-:Y:S02]  /*0930*/  @P2 IMAD.MOV.U32 R2, RZ, RZ, R10 ;  /* 0x000000ffff022224 */ /* 0x000fe400078e000a */
[----:B------:R-:W-:-:S07]  /*0940*/  @P2 IMAD.MOV.U32 R3, RZ, RZ, R11 ;  /* 0x000000ffff032224 */ /* 0x000fce00078e000b */
.L_x_19:
[----:B------:R-:W-:Y:S05]  /*0950*/  BSYNC.RECONVERGENT B2 ;  /* 0x0000000000027941 */ /* 0x000fea0003800200 */
.L_x_18:
[----:B------:R-:W-:-:S05]  /*0960*/  VIADD R4, R4, 0x400 ;  /* 0x0000040004047836 */ /* 0x000fca0000000000 */
[----:B------:R-:W-:-:S13]  /*0970*/  ISETP.GE.AND P0, PT, R4, UR4, PT ;  /* 0x0000000404007c0c */ /* 0x000fda000bf06270 */
[----:B------:R-:W-:Y:S05]  /*0980*/  @!P0 BRA `(.L_x_20) ;  /* 0xfffffff800b08947 */ /* 0x000fea000383ffff */
.L_x_6:
[----:B------:R-:W-:Y:S05]  /*0990*/  BSYNC.RECONVERGENT B1 ;  /* 0x0000000000017941 */ /* 0x000fea0003800200 */
.L_x_5:
[----:B------:R-:W2:Y:S02]  /*09a0*/  LDCU UR4, c[0x0][0x390] ;  /* 0x00007200ff0477ac */ /* 0x000ea40008000800 */
[----:B--2---:R-:W-:-:S09]  /*09b0*/  UISETP.GE.AND UP0, UPT, UR4, 0x100, UPT ;  /* 0x000001000400788c */ /* 0x004fd2000bf06270 */
[----:B------:R-:W-:Y:S05]  /*09c0*/  BRA.U !UP0, `(.L_x_21) ;  /* 0x00000011083c7547 */ /* 0x000fea000b800000 */
[----:B------:R-:W2:Y:S01]  /*09d0*/  S2R R12, SR_LANEID ;  /* 0x00000000000c7919 */ /* 0x000ea20000000000 */
[----:B------:R-:W-:Y:S01]  /*09e0*/  BSSY.RECONVERGENT B1, `(.L_x_22) ;  /* 0x0000015000017945 */ /* 0x000fe20003800200 */
[----:B01---5:R-:W-:Y:S01]  /*09f0*/  IMAD.MOV.U32 R7, RZ, RZ, R2 ;  /* 0x000000ffff077224 */ /* 0x023fe200078e0002 */
[----:B------:R-:W0:Y:S01]  /*0a00*/  SHFL.DOWN PT, R6, R5, 0x1, 0x1f ;  /* 0x08201f0005067f89 */ /* 0x000e2200000e0000 */
[----:B------:R-:W-:Y:S02]  /*0a10*/  IMAD.MOV.U32 R8, RZ, RZ, R3 ;  /* 0x000000ffff087224 */ /* 0x000fe400078e0003 */
[----:B------:R-:W-:Y:S01]  /*0a20*/  IMAD.MOV.U32 R4, RZ, RZ, R5 ;  /* 0x000000ffff047224 */ /* 0x000fe200078e0005 */
[----:B------:R1:W3:Y:S04]  /*0a30*/  SHFL.DOWN PT, R9, R2, 0x1, 0x1f ;  /* 0x08201f0002097f89 */ /* 0x0002e800000e0000 */
[----:B------:R1:W4:Y:S01]  /*0a40*/  SHFL.DOWN PT, R11, R3, 0x1, 0x1f ;  /* 0x08201f00030b7f89 */ /* 0x00032200000e0000 */
[----:B0-----:R-:W-:-:S04]  /*0a50*/  FSETP.GEU.AND P0, PT, R5, R6, PT ;  /* 0x000000060500720b */ /* 0x001fc80003f0e000 */
[----:B--2---:R-:W-:-:S13]  /*0a60*/  ISETP.GT.OR P0, PT, R12, 0x1e, !P0 ;  /* 0x0000001e0c00780c */ /* 0x004fda0004704670 */
[----:B-1-34-:R-:W-:Y:S05]  /*0a70*/  @P0 BRA `(.L_x_23) ;  /* 0x00000000002c0947 */ /* 0x01afea0003800000 */
[----:B------:R-:W-:Y:S01]  /*0a80*/  FSETP.GT.AND P2, PT, R5, R6, PT ;  /* 0x000000060500720b */ /* 0x000fe20003f44000 */
[----:B------:R-:W-:Y:S02]  /*0a90*/  IMAD.MOV.U32 R7, RZ, RZ, R9 ;  /* 0x000000ffff077224 */ /* 0x000fe400078e0009 */
[----:B------:R-:W-:Y:S02]  /*0aa0*/  IMAD.MOV.U32 R8, RZ, RZ, R11 ;  /* 0x000000ffff087224 */ /* 0x000fe400078e000b */
[----:B------:R-:W-:-:S08]  /*0ab0*/  IMAD.MOV.U32 R4, RZ, RZ, R6 ;  /* 0x000000ffff047224 */ /* 0x000fd000078e0006 */
[CC--:B------:R-:W-:Y:S02]  /*0ac0*/  @!P2 ISETP.GE.U32.AND P0, PT, R2.reuse, R9.reuse, PT ;  /* 0x000000090200a20c */ /* 0x0c0fe40003f06070 */
[C---:B------:R-:W-:Y:S02]  /*0ad0*/  @!P2 ISETP.LT.U32.AND P1, PT, R2.reuse, R9, PT ;  /* 0x000000090200a20c */ /* 0x040fe40003f21070 */
[CC--:B------:R-:W-:Y:S02]  /*0ae0*/  @!P2 ISETP.GE.AND.EX P0, PT, R3.reuse, R11.reuse, PT, P0 ;  /* 0x0000000b0300a20c */ /* 0x0c0fe40003f06300 */
[----:B------:R-:W-:Y:S02]  /*0af0*/  @!P2 ISETP.LT.AND.EX P1, PT, R3, R11, PT, P1 ;  /* 0x0000000b0300a20c */ /* 0x000fe40003f21310 */
[----:B------:R-:W-:Y:S02]  /*0b00*/  @!P2 FSEL R4, R5, R6, !P0 ;  /* 0x000000060504a208 */ /* 0x000fe40004000000 */
[----:B------:R-:W-:-:S02]  /*0b10*/  @!P2 SEL R7, R2, R9, P1 ;  /* 0x000000090207a207 */ /* 0x000fc40000800000 */
[----:B------:R-:W-:-:S07]  /*0b20*/  @!P2 SEL R8, R3, R11, P1 ;  /* 0x0000000b0308a207 */ /* 0x000fce0000800000 */
.L_x_23:
[----:B------:R-:W-:Y:S05]  /*0b30*/  BSYNC.RECONVERGENT B1 ;  /* 0x0000000000017941 */ /* 0x000fea0003800200 */
.L_x_22:
[----:B------:R-:W0:Y:S01]  /*0b40*/  SHFL.DOWN PT, R3, R4, 0x2, 0x1f ;  /* 0x08401f0004037f89 */ /* 0x000e2200000e0000 */
[----:B------:R-:W-:Y:S01]  /*0b50*/  BSSY.RECONVERGENT B1, `(.L_x_24) ;  /* 0x0000014000017945 */ /* 0x000fe20003800200 */
[----:B------:R-:W-:Y:S02]  /*0b60*/  IMAD.MOV.U32 R5, RZ, RZ, R7 ;  /* 0x000000ffff057224 */ /* 0x000fe400078e0007 */
[----:B------:R1:W2:Y:S01]  /*0b70*/  SHFL.DOWN PT, R10, R7, 0x2, 0x1f ;  /* 0x08401f00070a7f89 */ /* 0x0002a200000e0000 */
[----:B------:R-:W-:Y:S02]  /*0b80*/  IMAD.MOV.U32 R6, RZ, RZ, R8 ;  /* 0x000000ffff067224 */ /* 0x000fe400078e0008 */
[----:B------:R-:W-:Y:S01]  /*0b90*/  IMAD.MOV.U32 R2, RZ, RZ, R4 ;  /* 0x000000ffff027224 */ /* 0x000fe200078e0004 */
[----:B------:R1:W3:Y:S01]  /*0ba0*/  SHFL.DOWN PT, R9, R8, 0x2, 0x1f ;  /* 0x08401f0008097f89 */ /* 0x0002e200000e0000 */
[----:B0-----:R-:W-:-:S04]  /*0bb0*/  FSETP.GEU.AND P0, PT, R4, R3, PT ;  /* 0x000000030400720b */ /* 0x001fc80003f0e000 */
[----:B------:R-:W-:-:S13]  /*0bc0*/  ISETP.GT.OR P0, PT, R12, 0x1d, !P0 ;  /* 0x0000001d0c00780c */ /* 0x000fda0004704670 */
[----:B-123--:R-:W-:Y:S05]  /*0bd0*/  @P0 BRA `(.L_x_25) ;  /* 0x00000000002c0947 */ /* 0x00efea0003800000 */
[----:B------:R-:W-:Y:S01]  /*0be0*/  FSETP.GT.AND P2, PT, R4, R3, PT ;  /* 0x000000030400720b */ /* 0x000fe20003f44000 */
[----:B------:R-:W-:Y:S02]  /*0bf0*/  IMAD.MOV.U32 R5, RZ, RZ, R10 ;  /* 0x000000ffff057224 */ /* 0x000fe400078e000a */
[----:B------:R-:W-:Y:S02]  /*0c00*/  IMAD.MOV.U32 R6, RZ, RZ, R9 ;  /* 0x000000ffff067224 */ /* 0x000fe400078e0009 */
[----:B------:R-:W-:-:S08]  /*0c10*/  IMAD.MOV.U32 R2, RZ, RZ, R3 ;  /* 0x000000ffff027224 */ /* 0x000fd000078e0003 */
[CC--:B------:R-:W-:Y:S02]  /*0c20*/  @!P2 ISETP.GE.U32.AND P0, PT, R7.reuse, R10.reuse, PT ;  /* 0x0000000a0700a20c */ /* 0x0c0fe40003f06070 */
[CC--:B------:R-:W-:Y:S02]  /*0c30*/  @!P2 ISETP.LT.U32.AND P1, PT, R7.reuse, R10.reuse, PT ;  /* 0x0000000a0700a20c */ /* 0x0c0fe40003f21070 */
[CC--:B------:R-:W-:Y:S02]  /*0c40*/  @!P2 ISETP.GE.AND.EX P0, PT, R8.reuse, R9.reuse, PT, P0 ;  /* 0x000000090800a20c */ /* 0x0c0fe40003f06300 */
[----:B------:R-:W-:Y:S02]  /*0c50*/  @!P2 ISETP.LT.AND.EX P1, PT, R8, R9, PT, P1 ;  /* 0x000000090800a20c */ /* 0x000fe40003f21310 */
[----:B------:R-:W-:Y:S02]  /*0c60*/  @!P2 FSEL R2, R4, R3, !P0 ;  /* 0x000000030402a208 */ /* 0x000fe40004000000 */
[----:B------:R-:W-:-:S02]  /*0c70*/  @!P2 SEL R5, R7, R10, P1 ;  /* 0x0000000a0705a207 */ /* 0x000fc40000800000 */
[----:B------:R-:W-:-:S07]  /*0c80*/  @!P2 SEL R6, R8, R9, P1 ;  /* 0x000000090806a207 */ /* 0x000fce0000800000 */
.L_x_25:
[----:B------:R-:W-:Y:S05]  /*0c90*/  BSYNC.RECONVERGENT B1 ;  /* 0x0000000000017941 */ /* 0x000fea0003800200 */
.L_x_24:
        /* <DEDUP_REMOVED lines=21> */
.L_x_27:
[----:B------:R-:W-:Y:S05]  /*0df0*/  BSYNC.RECONVERGENT B1 ;  /* 0x0000000000017941 */ /* 0x000fea0003800200 */
.L_x_26:
        /* <DEDUP_REMOVED lines=15> */
[----:B------:R-:W-:Y:S02]  /*0ef0*/  @!P2 ISETP.LT.U32.AND P1, PT, R4, R9, PT ;  /* 0x000000090400a20c */ /* 0x000fe40003f21070 */
[CC--:B------:R-:W-:Y:S02]  /*0f00*/  @!P2 ISETP.GE.AND.EX P0, PT, R8.reuse, R11.reuse, PT, P0 ;  /* 0x0000000b0800a20c */ /* 0x0c0fe40003f06300 */
[----:B------:R-:W-:Y:S02]  /*0f10*/  @!P2 ISETP.LT.AND.EX P1, PT, R8, R11, PT, P1 ;  /* 0x0000000b0800a20c */ /* 0x000fe40003f21310 */
[----:B------:R-:W-:Y:S02]  /*0f20*/  @!P2 FSEL R5, R3, R2, !P0 ;  /* 0x000000020305a208 */ /* 0x000fe40004000000 */
[----:B------:R-:W-:-:S02]  /*0f30*/  @!P2 SEL R6, R4, R9, P1 ;  /* 0x000000090406a207 */ /* 0x000fc40000800000 */
[----:B------:R-:W-:-:S07]  /*0f40*/  @!P2 SEL R7, R8, R11, P1 ;  /* 0x0000000b0807a207 */ /* 0x000fce0000800000 */
.L_x_29:
[----:B------:R-:W-:Y:S05]  /*0f50*/  BSYNC.RECONVERGENT B1 ;  /* 0x0000000000017941 */ /* 0x000fea0003800200 */
.L_x_28:
[----:B------:R-:W0:Y:S01]  /*0f60*/  SHFL.DOWN PT, R8, R5, 0x10, 0x1f ;  /* 0x0a001f0005087f89 */ /* 0x000e2200000e0000 */
[----:B------:R-:W-:Y:S01]  /*0f70*/  BSSY.RECONVERGENT B1, `(.L_x_30) ;  /* 0x0000015000017945 */ /* 0x000fe20003800200 */
[----:B------:R-:W-:Y:S01]  /*0f80*/  ISETP.NE.AND P2, PT, R12, RZ, PT ;  /* 0x000000ff0c00720c */ /* 0x000fe20003f45270 */
[----:B------:R-:W-:Y:S01]  /*0f90*/  IMAD.MOV.U32 R3, RZ, RZ, R6 ;  /* 0x000000ffff037224 */ /* 0x000fe200078e0006 */
        /* <DEDUP_REMOVED lines=18> */
.L_x_31:
[----:B------:R-:W-:Y:S05]  /*10c0*/  BSYNC.RECONVERGENT B1 ;  /* 0x0000000000017941 */ /* 0x000fea0003800200 */
.L_x_30:
[----:B------:R-:W-:Y:S04]  /*10d0*/  BSSY.RECONVERGENT B1, `(.L_x_32) ;  /* 0x000000c000017945 */ /* 0x000fe80003800200 */
[----:B------:R-:W-:Y:S05]  /*10e0*/  @P2 BRA `(.L_x_33) ;  /* 0x0000000000282947 */ /* 0x000fea0003800000 */
[----:B------:R-:W0:Y:S01]  /*10f0*/  S2R R7, SR_CgaCtaId ;  /* 0x0000000000077919 */ /* 0x000e220000008800 */
[----:B------:R-:W-:Y:S02]  /*1100*/  MOV R6, 0x400 ;  /* 0x0000040000067802 */ /* 0x000fe40000000f00 */
[----:B------:R-:W-:-:S04]  /*1110*/  SHF.R.U32.HI R5, RZ, 0x1, R0 ;  /* 0x00000001ff057819 */ /* 0x000fc80000011600 */
[----:B------:R-:W-:Y:S02]  /*1120*/  LOP3.LUT R5, R5, 0x1f0, RZ, 0xc0, !PT ;  /* 0x000001f005057812 */ /* 0x000fe400078ec0ff */
[----:B0-----:R-:W-:Y:S01]  /*1130*/  LEA R6, R7, R6, 0x18 ;  /* 0x0000000607067211 */ /* 0x001fe200078ec0ff */
[----:B------:R-:W-:-:S04]  /*1140*/  IMAD.MOV.U32 R7, RZ, RZ, R4 ;  /* 0x000000ffff077224 */ /* 0x000fc800078e0004 */
[----:B------:R-:W-:Y:S02]  /*1150*/  IMAD.IADD R5, R5, 0x1, R6 ;  /* 0x0000000105057824 */ /* 0x000fe400078e0206 */
[----:B------:R-:W-:-:S03]  /*1160*/  IMAD.MOV.U32 R6, RZ, RZ, R3 ;  /* 0x000000ffff067224 */ /* 0x000fc600078e0003 */
[----:B------:R0:W-:Y:S04]  /*1170*/  STS [R5+0x8], R2 ;  /* 0x0000080205007388 */ /* 0x0001e80000000800 */
[----:B------:R0:W-:Y:S02]  /*1180*/  STS.64 [R5+0x10], R6 ;  /* 0x0000100605007388 */ /* 0x0001e40000000a00 */
.L_x_33:
[----:B------:R-:W-:Y:S05]  /*1190*/  BSYNC.RECONVERGENT B1 ;  /* 0x0000000000017941 */ /* 0x000fea0003800200 */
.L_x_32:
[----:B------:R-:W-:Y:S01]  /*11a0*/  BAR.SYNC.DEFER_BLOCKING 0x0 ;  /* 0x0000000000007b1d */ /* 0x000fe20000010000 */
[----:B------:R-:W-:-:S13]  /*11b0*/  ISETP.NE.AND P1, PT, R0, RZ, PT ;  /* 0x000000ff0000720c */ /* 0x000fda0003f25270 */
[----:B------:R-:W-:Y:S05]  /*11c0*/  @P1 BRA `(.L_x_34) ;  /* 0x0000005000c01947 */ /* 0x000fea0003800000 */
[----:B0-----:R-:W0:Y:S01]  /*11d0*/  S2R R5, SR_CgaCtaId ;  /* 0x0000000000057919 */ /* 0x001e220000008800 */
[----:B------:R-:W-:Y:S01]  /*11e0*/  MOV R8, 0x400 ;  /* 0x0000040000087802 */ /* 0x000fe20000000f00 */
[----:B------:R-:W-:Y:S01]  /*11f0*/  BSSY.RECONVERGENT B1, `(.L_x_35) ;  /* 0x000001a000017945 */ /* 0x000fe20003800200 */
[----:B------:R-:W-:Y:S02]  /*1200*/  IMAD.MOV.U32 R12, RZ, RZ, R2 ;  /* 0x000000ffff0c7224 */ /* 0x000fe400078e0002 */
[----:B------:R-:W-:Y:S02]  /*1210*/  IMAD.MOV.U32 R6, RZ, RZ, R3 ;  /* 0x000000ffff067224 */ /* 0x000fe400078e0003 */
[----:B------:R-:W-:Y:S01]  /*1220*/  IMAD.MOV.U32 R7, RZ, RZ, R4 ;  /* 0x000000ffff077224 */ /* 0x000fe200078e0004 */
[----:B0-----:R-:W-:-:S05]  /*1230*/  LEA R8, R5, R8, 0x18 ;  /* 0x0000000805087211 */ /* 0x001fca00078ec0ff */
[----:B------:R-:W0:Y:S04]  /*1240*/  LDS R11, [R8+0x18] ;  /* 0x00001800080b7984 */ /* 0x000e280000000800 */
[----:B------:R1:W2:Y:S04]  /*1250*/  LDS R13, [R8+0x28] ;  /* 0x00002800080d7984 */ /* 0x0002a80000000800 */
[----:B------:R1:W3:Y:S04]  /*1260*/  LDS R15, [R8+0x38] ;  /* 0x00003800080f7984 */ /* 0x0002e80000000800 */
[----:B------:R1:W4:Y:S04]  /*1270*/  LDS R10, [R8+0x48] ;  /* 0x00004800080a7984 */ /* 0x0003280000000800 */
[----:B------:R1:W1:Y:S04]  /*1280*/  LDS R9, [R8+0x58] ;  /* 0x0000580008097984 */ /* 0x0002680000000800 */
[----:B------:R0:W1:Y:S04]  /*1290*/  LDS R5, [R8+0x68] ;  /* 0x0000680008057984 */ /* 0x0000680000000800 */
[----:B------:R0:W1:Y:S02]  /*12a0*/  LDS R0, [R8+0x78] ;  /* 0x0000780008007984 */ /* 0x0000640000000800 */
[----:B0-----:R-:W-:-:S13]  /*12b0*/  FSETP.GEU.AND P0, PT, R2, R11, PT ;  /* 0x0000000b0200720b */ /* 0x001fda0003f0e000 */
[----:B--234-:R-:W-:Y:S05]  /*12c0*/  @!P0 BRA `(.L_x_36) ;  /* 0x0000000000308947 */ /* 0x01cfea0003800000 */
[----:B------:R-:W0:Y:S01]  /*12d0*/  LDS.64 R6, [R8+0x20] ;  /* 0x0000200008067984 */ /* 0x000e220000000a00 */
[----:B------:R-:W-:Y:S01]  /*12e0*/  FSETP.GEU.AND P3, PT, R11, R2, PT ;  /* 0x000000020b00720b */ /* 0x000fe20003f6e000 */
[----:B------:R-:W-:-:S12]  /*12f0*/  IMAD.MOV.U32 R12, RZ, RZ, R11 ;  /* 0x000000ffff0c7224 */ /* 0x000fd800078e000b */
[CC--:B0-----:R-:W-:Y:S02]  /*1300*/  @P3 ISETP.LT.U32.AND P2, PT, R3.reuse, R6.reuse, PT ;  /* 0x000000060300320c */ /* 0x0c1fe40003f41070 */
[CC--:B------:R-:W-:Y:S02]  /*1310*/  @P3 ISETP.GE.U32.AND P0, PT, R3.reuse, R6.reuse, PT ;  /* 0x000000060300320c */ /* 0x0c0fe40003f06070 */
[CC--:B------:R-:W-:Y:S02]  /*1320*/  @P3 ISETP.LT.AND.EX P2, PT, R4.reuse, R7.reuse, PT, P2 ;  /* 0x000000070400320c */ /* 0x0c0fe40003f41320 */
[CC--:B------:R-:W-:Y:S02]  /*1330*/  @P3 ISETP.GE.AND.EX P0, PT, R4.reuse, R7.reuse, PT, P0 ;  /* 0x000000070400320c */ /* 0x0c0fe40003f06300 */
[----:B------:R-:W-:Y:S02]  /*1340*/  @P3 SEL R3, R3, R6, P2 ;  /* 0x0000000603033207 */ /* 0x000fe40001000000 */
[----:B------:R-:W-:-:S02]  /*1350*/  @P3 SEL R4, R4, R7, P2 ;  /* 0x0000000704043207 */ /* 0x000fc40001000000 */
[----:B------:R-:W-:Y:S01]  /*1360*/  @P3 FSEL R12, R2, R11, !P0 ;  /* 0x0000000b020c3208 */ /* 0x000fe20004000000 */
[----:B------:R-:W-:Y:S02]  /*1370*/  @P3 IMAD.MOV.U32 R6, RZ, RZ, R3 ;  /* 0x000000ffff063224 */ /* 0x000fe400078e0003 */
[----:B------:R-:W-:-:S07]  /*1380*/  @P3 IMAD.MOV.U32 R7, RZ, RZ, R4 ;  /* 0x000000ffff073224 */ /* 0x000fce00078e0004 */
.L_x_36:
[----:B------:R-:W-:Y:S05]  /*1390*/  BSYNC.RECONVERGENT B1 ;  /* 0x0000000000017941 */ /* 0x000fea0003800200 */
.L_x_35:
[----:B------:R-:W-:Y:S01]  /*13a0*/  FSETP.GEU.AND P0, PT, R12, R13, PT ;  /* 0x0000000d0c00720b */ /* 0x000fe20003f0e000 */
[----:B------:R-:W-:Y:S01]  /*13b0*/  BSSY.RECONVERGENT B1, `(.L_x_37) ;  /* 0x0000011000017945 */ /* 0x000fe20003800200 */
[----:B------:R-:W-:Y:S02]  /*13c0*/  IMAD.MOV.U32 R17, RZ, RZ, R6 ;  /* 0x000000ffff117224 */ /* 0x000fe400078e0006 */
[----:B------:R-:W-:Y:S02]  /*13d0*/  IMAD.MOV.U32 R14, RZ, RZ, R7 ;  /* 0x000000ffff0e7224 */ /* 0x000fe400078e0007 */
[----:B------:R-:W-:-:S07]  /*13e0*/  IMAD.MOV.U32 R2, RZ, RZ, R12 ;  /* 0x000000ffff027224 */ /* 0x000fce00078e000c */
[----:B------:R-:W-:Y:S05]  /*13f0*/  @!P0 BRA `(.L_x_38) ;  /* 0x0000000000308947 */ /* 0x000fea0003800000 */
[----:B------:R-:W0:Y:S01]  /*1400*/  LDS.64 R18, [R8+0x30] ;  /* 0x0000300008127984 */ /* 0x000e220000000a00 */
[----:B------:R-:W-:Y:S01]  /*1410*/  FSETP.GEU.AND P3, PT, R13, R12, PT ;  /* 0x0000000c0d00720b */ /* 0x000fe20003f6e000 */
[----:B------:R-:W-:-:S12]  /*1420*/  IMAD.MOV.U32 R2, RZ, RZ, R13 ;  /* 0x000000ffff027224 */ /* 0x000fd800078e000d */
[CC--:B0-----:R-:W-:Y:S01]  /*1430*/  @P3 ISETP.GE.U32.AND P0, PT, R6.reuse, R18.reuse, PT ;  /* 0x000000120600320c */ /* 0x0c1fe20003f06070 */
[----:B------:R-:W-:Y:S01]  /*1440*/  IMAD.MOV.U32 R17, RZ, RZ, R18 ;  /* 0x000000ffff117224 */ /* 0x000fe200078e0012 */
[-C--:B------:R-:W-:Y:S01]  /*1450*/  @P3 ISETP.LT.U32.AND P2, PT, R6, R18.reuse, PT ;  /* 0x000000120600320c */ /* 0x080fe20003f41070 */
[----:B------:R-:W-:Y:S01]  /*1460*/  IMAD.MOV.U32 R14, RZ, RZ, R19 ;  /* 0x000000ffff0e7224 */ /* 0x000fe200078e0013 */
[CC--:B------:R-:W-:Y:S02]  /*1470*/  @P3 ISETP.GE.AND.EX P0, PT, R7.reuse, R19.reuse, PT, P0 ;  /* 0x000000130700320c */ /* 0x0c0fe40003f06300 */
[----:B------:R-:W-:Y:S02]  /*1480*/  @P3 ISETP.LT.AND.EX P2, PT, R7, R19, PT, P2 ;  /* 0x000000130700320c */ /* 0x000fe40003f41320 */
[----:B------:R-:W-:Y:S02]  /*1490*/  @P3 FSEL R2, R12, R13, !P0 ;  /* 0x0000000d0c023208 */ /* 0x000fe40004000000 */
[----:B------:R-:W-:-:S02]  /*14a0*/  @P3 SEL R17, R6, R18, P2 ;  /* 0x0000001206113207 */ /* 0x000fc40001000000 */
[----:B------:R-:W-:-:S07]  /*14b0*/  @P3 SEL R14, R7, R19, P2 ;  /* 0x00000013070e3207 */ /* 0x000fce0001000000 */
.L_x_38:
[----:B------:R-:W-:Y:S05]  /*14c0*/  BSYNC.RECONVERGENT B1 ;  /* 0x0000000000017941 */ /* 0x000fea0003800200 */
.L_x_37:
        /* <DEDUP_REMOVED lines=11> */
[CC--:B------:R-:W-:Y:S01]  /*1580*/  @P3 ISETP.LT.U32.AND P2, PT, R17.reuse, R6.reuse, PT ;  /* 0x000000061100320c */ /* 0x0c0fe20003f41070 */
[----:B------:R-:W-:Y:S01]  /*1590*/  IMAD.MOV.U32 R4, RZ, RZ, R7 ;  /* 0x000000ffff047224 */ /* 0x000fe200078e0007 */
[CC--:B------:R-:W-:Y:S02]  /*15a0*/  @P3 ISETP.GE.AND.EX P0, PT, R14.reuse, R7.reuse, PT, P0 ;  /* 0x000000070e00320c */ /* 0x0c0fe40003f06300 */
[----:B------:R-:W-:Y:S02]  /*15b0*/  @P3 ISETP.LT.AND.EX P2, PT, R14, R7, PT, P2 ;  /* 0x000000070e00320c */ /* 0x000fe40003f41320 */
[----:B------:R-:W-:Y:S02]  /*15c0*/  @P3 FSEL R3, R2, R15, !P0 ;  /* 0x0000000f02033208 */ /* 0x000fe40004000000 */
[----:B------:R-:W-:-:S02]  /*15d0*/  @P3 SEL R11, R17, R6, P2 ;  /* 0x00000006110b3207 */ /* 0x000fc40001000000 */
[----:B------:R-:W-:-:S07]  /*15e0*/  @P3 SEL R4, R14, R7, P2 ;  /* 0x000000070e043207 */ /* 0x000fce0001000000 */
.L_x_40:
[----:B------:R-:W-:Y:S05]  /*15f0*/  BSYNC.RECONVERGENT B1 ;  /* 0x0000000000017941 */ /* 0x000fea0003800200 */
.L_x_39:
        /* <DEDUP_REMOVED lines=18> */
.L_x_42:
[----:B------:R-:W-:Y:S05]  /*1720*/  BSYNC.RECONVERGENT B1 ;  /* 0x0000000000017941 */ /* 0x000fea0003800200 */
.L_x_41:
[----:B-1----:R-:W-:Y:S01]  /*1730*/  FSETP.GEU.AND P0, PT, R2, R9, PT ;  /* 0x000000090200720b */ /* 0x002fe20003f0e000 */
        /* <DEDUP_REMOVED lines=17> */
.L_x_44:
[----:B------:R-:W-:Y:S05]  /*1850*/  BSYNC.RECONVERGENT B1 ;  /* 0x0000000000017941 */ /* 0x000fea0003800200 */
.L_x_43:
        /* <DEDUP_REMOVED lines=18> */
.L_x_46:
[----:B------:R-:W-:Y:S05]  /*1980*/  BSYNC.RECONVERGENT B1 ;  /* 0x0000000000017941 */ /* 0x000fea0003800200 */
.L_x_45:
[----:B------:R-:W-:Y:S01]  /*1990*/  FSETP.GEU.AND P0, PT, R7, R0, PT ;  /* 0x000000000700720b */ /* 0x000fe20003f0e000 */
[----:B------:R-:W-:Y:S02]  /*19a0*/  IMAD.MOV.U32 R2, RZ, RZ, R7 ;  /* 0x000000ffff027224 */ /* 0x000fe400078e0007 */
[----:B------:R-:W-:Y:S02]  /*19b0*/  IMAD.MOV.U32 R3, RZ, RZ, R9 ;  /* 0x000000ffff037224 */ /* 0x000fe400078e0009 */
[----:B------:R-:W-:-:S08]  /*19c0*/  IMAD.MOV.U32 R4, RZ, RZ, R6 ;  /* 0x000000ffff047224 */ /* 0x000fd000078e0006 */
[----:B------:R-:W-:Y:S05]  /*19d0*/  @!P0 BRA `(.L_x_34) ;  /* 0x0000004800bc8947 */ /* 0x000fea0003800000 */
[----:B------:R-:W0:Y:S01]  /*19e0*/  LDS.64 R10, [R8+0x80] ;  /* 0x00008000080a7984 */ /* 0x000e220000000a00 */
[----:B------:R-:W-:Y:S01]  /*19f0*/  FSETP.GEU.AND P0, PT, R0, R7, PT ;  /* 0x000000070000720b */ /* 0x000fe20003f0e000 */
[----:B------:R-:W-:Y:S02]  /*1a00*/  IMAD.MOV.U32 R2, RZ, RZ, R0 ;  /* 0x000000ffff027224 */ /* 0x000fe400078e0000 */
[----:B0-----:R-:W-:Y:S02]  /*1a10*/  IMAD.MOV.U32 R3, RZ, RZ, R10 ;  /* 0x000000ffff037224 */ /* 0x001fe400078e000a */
[----:B------:R-:W-:-:S08]  /*1a20*/  IMAD.MOV.U32 R4, RZ, RZ, R11 ;  /* 0x000000ffff047224 */ /* 0x000fd000078e000b */
[----:B------:R-:W-:Y:S05]  /*1a30*/  @!P0 BRA `(.L_x_34) ;  /* 0x0000004800a48947 */ /* 0x000fea0003800000 */
[CC--:B------:R-:W-:Y:S02]  /*1a40*/  ISETP.GE.U32.AND P0, PT, R9.reuse, R10.reuse, PT ;  /* 0x0000000a0900720c */ /* 0x0c0fe40003f06070 */
[----:B------:R-:W-:Y:S02]  /*1a50*/  ISETP.LT.U32.AND P2, PT, R9, R10, PT ;  /* 0x0000000a0900720c */ /* 0x000fe40003f41070 */
[CC--:B------:R-:W-:Y:S02]  /*1a60*/  ISETP.GE.AND.EX P0, PT, R6.reuse, R11.reuse, PT, P0 ;  /* 0x0000000b0600720c */ /* 0x0c0fe40003f06300 */
[----:B------:R-:W-:Y:S02]  /*1a70*/  ISETP.LT.AND.EX P2, PT, R6, R11, PT, P2 ;  /* 0x0000000b0600720c */ /* 0x000fe40003f41320 */
[----:B------:R-:W-:Y:S02]  /*1a80*/  FSEL R2, R7, R0, !P0 ;  /* 0x0000000007027208 */ /* 0x000fe40004000000 */
[----:B------:R-:W-:-:S02]  /*1a90*/  SEL R3, R9, R10, P2 ;  /* 0x0000000a09037207 */ /* 0x000fc40001000000 */
[----:B------:R-:W-:Y:S01]  /*1aa0*/  SEL R4, R6, R11, P2 ;  /* 0x0000000b06047207 */ /* 0x000fe20001000000 */
[----:B------:R-:W-:Y:S06]  /*1ab0*/  BRA `(.L_x_34) ;  /* 0x0000004800847947 */ /* 0x000fec0003800000 */
.L_x_21:
[----:B------:R-:W-:Y:S01]  /*1ac0*/  LOP3.LUT R4, R0, 0x3e0, RZ, 0xc0, !PT ;  /* 0x000003e000047812 */ /* 0x000fe200078ec0ff */
[----:B------:R-:W-:Y:S01]  /*1ad0*/  BSSY.RECONVERGENT B1, `(.L_x_47) ;  /* 0x000001b000017945 */ /* 0x000fe20003800200 */
[----:B-----5:R-:W-:Y:S02]  /*1ae0*/  IMAD.MOV.U32 R12, RZ, RZ, R2 ;  /* 0x000000ffff0c7224 */ /* 0x020fe400078e0002 */
[----:B------:R-:W-:Y:S02]  /*1af0*/  IMAD.MOV.U32 R14, RZ, RZ, R3 ;  /* 0x000000ffff0e7224 */ /* 0x000fe400078e0003 */
[----:B01----:R-:W-:Y:S01]  /*1b00*/  VIADD R6, R4, 0x20 ;  /* 0x0000002004067836 */ /* 0x003fe20000000000 */
[----:B------:R-:W-:-:S04]  /*1b10*/  LOP3.LUT R4, RZ, R4, RZ, 0x33, !PT ;  /* 0x00000004ff047212 */ /* 0x000fc800078e33ff */
[----:B------:R-:W-:Y:S01]  /*1b20*/  ISETP.GT.AND P0, PT, R6, UR4, PT ;  /* 0x0000000406007c0c */ /* 0x000fe2000bf04270 */
[----:B------:R-:W-:Y:S02]  /*1b30*/  VIADD R4, R4, UR4 ;  /* 0x0000000404047c36 */ /* 0x000fe40008000000 */
[----:B------:R-:W-:-:S03]  /*1b40*/  IMAD.MOV.U32 R6, RZ, RZ, R5 ;  /* 0x000000ffff067224 */ /* 0x000fc600078e0005 */
[----:B------:R-:W-:Y:S02]  /*1b50*/  SEL R7, R4, 0x1f, P0 ;  /* 0x0000001f04077807 */ /* 0x000fe40000000000 */
[----:B------:R-:W0:Y:S03]  /*1b60*/  S2R R4, SR_LANEID ;  /* 0x0000000000047919 */ /* 0x000e260000000000 */
[----:B------:R-:W1:Y:S04]  /*1b70*/  SHFL.DOWN PT, R8, R5, 0x1, R7 ;  /* 0x0820000005087989 */ /* 0x000e6800000e0007 */
[----:B------:R2:W3:Y:S04]  /*1b80*/  SHFL.DOWN PT, R9, R2, 0x1, R7 ;  /* 0x0820000002097989 */ /* 0x0004e800000e0007 */
[----:B------:R2:W4:Y:S01]  /*1b90*/  SHFL.DOWN PT, R11, R3, 0x1, R7 ;  /* 0x08200000030b7989 */ /* 0x00052200000e0007 */
[----:B-1----:R-:W-:-:S04]  /*1ba0*/  FSETP.GEU.AND P0, PT, R5, R8, PT ;  /* 0x000000080500720b */ /* 0x002fc80003f0e000 */
[----:B0-----:R-:W-:-:S13]  /*1bb0*/  ISETP.GE.OR P0, PT, R4, R7, !P0 ;  /* 0x000000070400720c */ /* 0x001fda0004706670 */
[----:B--234-:R-:W-:Y:S05]  /*1bc0*/  @P0 BRA `(.L_x_48) ;  /* 0x00000000002c0947 */ /* 0x01cfea0003800000 */
        /* <DEDUP_REMOVED lines=11> */
.L_x_48:
[----:B------:R-:W-:Y:S05]  /*1c80*/  BSYNC.RECONVERGENT B1 ;  /* 0x0000000000017941 */ /* 0x000fea0003800200 */
.L_x_47:
[----:B------:R-:W0:Y:S01]  /*1c90*/  SHFL.DOWN PT, R3, R6, 0x2, R7 ;  /* 0x0840000006037989 */ /* 0x000e2200000e0007 */
[----:B------:R-:W-:Y:S01]  /*1ca0*/  VIADD R2, R4, 0x2 ;  /* 0x0000000204027836 */ /* 0x000fe20000000000 */
[----:B------:R-:W-:Y:S01]  /*1cb0*/  BSSY.RECONVERGENT B1, `(.L_x_49) ;  /* 0x0000014000017945 */ /* 0x000fe20003800200 */
[----:B------:R-:W-:Y:S01]  /*1cc0*/  IMAD.MOV.U32 R8, RZ, RZ, R12 ;  /* 0x000000ffff087224 */ /* 0x000fe200078e000c */
[----:B------:R1:W2:Y:S01]  /*1cd0*/  SHFL.DOWN PT, R5, R12, 0x2, R7 ;  /* 0x084000000c057989 */ /* 0x0002a200000e0007 */
[----:B------:R-:W-:-:S03]  /*1ce0*/  IMAD.MOV.U32 R10, RZ, RZ, R14 ;  /* 0x000000ffff0a7224 */ /* 0x000fc600078e000e */
[----:B------:R1:W3:Y:S01]  /*1cf0*/  SHFL.DOWN PT, R9, R14, 0x2, R7 ;  /* 0x084000000e097989 */ /* 0x0002e200000e0007 */
[----:B0-----:R-:W-:-:S04]  /*1d00*/  FSETP.GEU.AND P0, PT, R6, R3, PT ;  /* 0x000000030600720b */ /* 0x001fc80003f0e000 */
[----:B------:R-:W-:Y:S01]  /*1d10*/  ISETP.GT.OR P0, PT, R2, R7, !P0 ;  /* 0x000000070200720c */ /* 0x000fe20004704670 */
[----:B------:R-:W-:-:S12]  /*1d20*/  IMAD.MOV.U32 R2, RZ, RZ, R6 ;  /* 0x000000ffff027224 */ /* 0x000fd800078e0006 */
        /* <DEDUP_REMOVED lines=12> */
.L_x_50:
[----:B------:R-:W-:Y:S05]  /*1df0*/  BSYNC.RECONVERGENT B1 ;  /* 0x0000000000017941 */ /* 0x000fea0003800200 */
.L_x_49:
        /* <DEDUP_REMOVED lines=22> */
.L_x_52:
[----:B------:R-:W-:Y:S05]  /*1f60*/  BSYNC.RECONVERGENT B1 ;  /* 0x0000000000017941 */ /* 0x000fea0003800200 */
.L_x_51:
[----:B------:R-:W0:Y:S01]  /*1f70*/  SHFL.DOWN PT, R3, R6, 0x8, R7 ;  /* 0x0900000006037989 */ /* 0x000e2200000e0007 */
[----:B------:R-:W-:Y:S01]  /*1f80*/  VIADD R2, R4, 0x8 ;  /* 0x0000000804027836 */ /* 0x000fe20000000000 */
[----:B------:R-:W-:Y:S01]  /*1f90*/  BSSY.RECONVERGENT B1, `(.L_x_53) ;  /* 0x0000014000017945 */ /* 0x000fe20003800200 */
[----:B------:R-:W-:Y:S01]  /*1fa0*/  IMAD.MOV.U32 R10, RZ, RZ, R14 ;  /* 0x000000ffff0a7224 */ /* 0x000fe200078e000e */
[----:B------:R1:W2:Y:S01]  /*1fb0*/  SHFL.DOWN PT, R5, R14, 0x8, R7 ;  /* 0x090000000e057989 */ /* 0x0002a200000e0007 */
[----:B------:R-:W-:Y:S02]  /*1fc0*/  IMAD.MOV.U32 R12, RZ, RZ, R16 ;  /* 0x000000ffff0c7224 */ /* 0x000fe400078e0010 */
[----:B------:R-:W-:Y:S01]  /*1fd0*/  IMAD.MOV.U32 R8, RZ, RZ, R6 ;  /* 0x000000ffff087224 */ /* 0x000fe200078e0006 */
[----:B------:R1:W3:Y:S01]  /*1fe0*/  SHFL.DOWN PT, R9, R16, 0x8, R7 ;  /* 0x0900000010097989 */ /* 0x0002e200000e0007 */
[----:B0-----:R-:W-:-:S04]  /*1ff0*/  FSETP.GEU.AND P0, PT, R6, R3, PT ;  /* 0x000000030600720b */ /* 0x001fc80003f0e000 */
[----:B------:R-:W-:-:S13]  /*2000*/  ISETP.GT.OR P0, PT, R2, R7, !P0 ;  /* 0x000000070200720c */ /* 0x000fda0004704670 */
        /* <DEDUP_REMOVED lines=12> */
.L_x_54:
[----:B------:R-:W-:Y:S05]  /*20d0*/  BSYNC.RECONVERGENT B1 ;  /* 0x0000000000017941 */ /* 0x000fea0003800200 */
.L_x_53:
[----:B------:R-:W0:Y:S01]  /*20e0*/  SHFL.DOWN PT, R5, R8, 0x10, R7 ;  /* 0x0a00000008057989 */ /* 0x000e2200000e0007 */
[C---:B------:R-:W-:Y:S01]  /*20f0*/  VIADD R2, R4.reuse, 0x10 ;  /* 0x0000001004027836 */ /* 0x040fe20000000000 */
[----:B------:R-:W-:Y:S01]  /*2100*/  BSSY.RECONVERGENT B1, `(.L_x_55) ;  /* 0x0000015000017945 */ /* 0x000fe20003800200 */
[----:B------:R-:W-:Y:S01]  /*2110*/  ISETP.NE.AND P2, PT, R4, RZ, PT ;  /* 0x000000ff0400720c */ /* 0x000fe20003f45270 */
[----:B------:R1:W2:Y:S01]  /*2120*/  SHFL.DOWN PT, R9, R10, 0x10, R7 ;  /* 0x0a0000000a097989 */ /* 0x0002a200000e0007 */
[----:B------:R-:W-:Y:S02]  /*2130*/  IMAD.MOV.U32 R3, RZ, RZ, R10 ;  /* 0x000000ffff037224 */ /* 0x000fe400078e000a */
[----:B------:R-:W-:Y:S01]  /*2140*/  IMAD.MOV.U32 R4, RZ, RZ, R12 ;  /* 0x000000ffff047224 */ /* 0x000fe200078e000c */
        /* <DEDUP_REMOVED lines=16> */
.L_x_56:
[----:B------:R-:W-:Y:S05]  /*2250*/  BSYNC.RECONVERGENT B1 ;  /* 0x0000000000017941 */ /* 0x000fea0003800200 */
.L_x_55:
        /* <DEDUP_REMOVED lines=12> */
.L_x_58:
[----:B------:R-:W-:Y:S05]  /*2320*/  BSYNC.RECONVERGENT B1 ;  /* 0x0000000000017941 */ /* 0x000fea0003800200 */
.L_x_57:
[----:B------:R-:W-:Y:S01]  /*2330*/  BAR.SYNC.DEFER_BLOCKING 0x0 ;  /* 0x0000000000007b1d */ /* 0x000fe20000010000 */
[----:B------:R-:W-:-:S13]  /*2340*/  ISETP.NE.AND P1, PT, R0, RZ, PT ;  /* 0x000000ff0000720c */ /* 0x000fda0003f25270 */
[----:B------:R-:W-:Y:S05]  /*2350*/  @P1 BRA `(.L_x_34) ;  /* 0x00000040005c1947 */ /* 0x000fea0003800000 */
[----:B------:R-:W-:Y:S01]  /*2360*/  UISETP.GE.AND UP0, UPT, UR4, 0x21, UPT ;  /* 0x000000210400788c */ /* 0x000fe2000bf06270 */
[----:B------:R-:W-:Y:S02]  /*2370*/  IMAD.MOV.U32 R0, RZ, RZ, R2 ;  /* 0x000000ffff007224 */ /* 0x000fe400078e0002 */
[----:B0-----:R-:W-:Y:S02]  /*2380*/  IMAD.MOV.U32 R7, RZ, RZ, R3 ;  /* 0x000000ffff077224 */ /* 0x001fe400078e0003 */
[----:B------:R-:W-:-:S04]  /*2390*/  IMAD.MOV.U32 R8, RZ, RZ, R4 ;  /* 0x000000ffff087224 */ /* 0x000fc800078e0004 */
[----:B------:R-:W-:Y:S05]  /*23a0*/  BRA.U !UP0, `(.L_x_59) ;  /* 0x00000001085c7547 */ /* 0x000fea000b800000 */
[----:B------:R-:W0:Y:S01]  /*23b0*/  S2R R5, SR_CgaCtaId ;  /* 0x0000000000057919 */ /* 0x000e220000008800 */
[----:B------:R-:W-:Y:S01]  /*23c0*/  MOV R0, 0x400 ;  /* 0x0000040000007802 */ /* 0x000fe20000000f00 */
[----:B------:R-:W-:Y:S01]  /*23d0*/  BSSY.RECONVERGENT B1, `(.L_x_59) ;  /* 0x0000014000017945 */ /* 0x000fe20003800200 */
[----:B------:R-:W-:Y:S02]  /*23e0*/  IMAD.MOV.U32 R7, RZ, RZ, R3 ;  /* 0x000000ffff077224 */ /* 0x000fe400078e0003 */
[----:B------:R-:W-:Y:S01]  /*23f0*/  IMAD.MOV.U32 R8, RZ, RZ, R4 ;  /* 0x000000ffff087224 */ /* 0x000fe200078e0004 */
[----:B0-----:R-:W-:Y:S01]  /*2400*/  LEA R6, R5, R0, 0x18 ;  /* 0x0000000005067211 */ /* 0x001fe200078ec0ff */
[----:B------:R-:W-:-:S04]  /*2410*/  IMAD.MOV.U32 R0, RZ, RZ, R2 ;  /* 0x000000ffff007224 */ /* 0x000fc800078e0002 */
[----:B------:R-:W0:Y:S02]  /*2420*/  LDS R5, [R6+0x18] ;  /* 0x0000180006057984 */ /* 0x000e240000000800 */
[----:B0-----:R-:W-:-:S13]  /*2430*/  FSETP.GEU.AND P0, PT, R2, R5, PT ;  /* 0x000000050200720b */ /* 0x001fda0003f0e000 */
        /* <DEDUP_REMOVED lines=13> */
.L_x_60:
[----:B------:R-:W-:Y:S05]  /*2510*/  BSYNC.RECONVERGENT B1 ;  /* 0x0000000000017941 */ /* 0x000fea0003800200 */
.L_x_59:
[----:B------:R-:W-:Y:S01]  /*2520*/  UISETP.GE.AND UP0, UPT, UR4, 0x41, UPT ;  /* 0x000000410400788c */ /* 0x000fe2000bf06270 */
[----:B------:R-:W-:Y:S02]  /*2530*/  IMAD.MOV.U32 R2, RZ, RZ, R0 ;  /* 0x000000ffff027224 */ /* 0x000fe400078e0000 */
[----:B------:R-:W-:Y:S02]  /*2540*/  IMAD.MOV.U32 R5, RZ, RZ, R7 ;  /* 0x000000ffff057224 */ /* 0x000fe400078e0007 */
        /* <DEDUP_REMOVED lines=24> */
.L_x_62:
[----:B------:R-:W-:Y:S05]  /*26d0*/  BSYNC.RECONVERGENT B1 ;  /* 0x0000000000017941 */ /* 0x000fea0003800200 */
.L_x_61:
        /* <DEDUP_REMOVED lines=27> */
.L_x_64:
[----:B------:R-:W-:Y:S05]  /*2890*/  BSYNC.RECONVERGENT B1 ;  /* 0x0000000000017941 */ /* 0x000fea0003800200 */
.L_x_63:
        /* <DEDUP_REMOVED lines=27> */
.L_x_66:
[----:B------:R-:W-:Y:S05]  /*2a50*/  BSYNC.RECONVERGENT B1 ;  /* 0x0000000000017941 */ /* 0x000fea0003800200 */
.L_x_65:
        /* <DEDUP_REMOVED lines=27> */
.L_x_68:
[----:B------:R-:W-:Y:S05]  /*2c10*/  BSYNC.RECONVERGENT B1 ;  /* 0x0000000000017941 */ /* 0x000fea0003800200 */
.L_x_67:
        /* <DEDUP_REMOVED lines=9> */
[----:B------:R-:W-:Y:S02]  /*2cb0*/  IMAD.MOV.U32 R7, RZ, RZ, R9 ;  /* 0x000000ffff077224 */ /* 0x000fe400078e0009 */
[----:B------:R-:W-:Y:S01]  /*2cc0*/  IMAD.MOV.U32 R6, RZ, RZ, R4 ;  /* 0x000000ffff067224 */ /* 0x000fe200078e0004 */
[----:B0-----:R-:W-:-:S05]  /*2cd0*/  LEA R2, R3, R2, 0x18 ;  /* 0x0000000203027211 */ /* 0x001fca00078ec0ff */
        /* <DEDUP_REMOVED lines=15> */
.L_x_70:
[----:B------:R-:W-:Y:S05]  /*2dd0*/  BSYNC.RECONVERGENT B1 ;  /* 0x0000000000017941 */ /* 0x000fea0003800200 */
.L_x_69:
[----:B------:R-:W-:Y:S01]  /*2de0*/  UISETP.GE.AND UP0, UPT, UR4, 0xe1, UPT ;  /* 0x000000e10400788c */ /* 0x000fe2000bf06270 */
[----:B------:R-:W-:Y:S02]  /*2df0*/  IMAD.MOV.U32 R2, RZ, RZ, R5 ;  /* 0x000000ffff027224 */ /* 0x000fe400078e0005 */
[----:B------:R-:W-:Y:S02]  /*2e00*/  IMAD.MOV.U32 R3, RZ, RZ, R7 ;  /* 0x000000ffff037224 */ /* 0x000fe400078e0007 */
[----:B------:R-:W-:-:S04]  /*2e10*/  IMAD.MOV.U32 R4, RZ, RZ, R6 ;  /* 0x000000ffff047224 */ /* 0x000fc800078e0006 */
[----:B------:R-:W-:Y:S05]  /*2e20*/  BRA.U !UP0, `(.L_x_34) ;  /* 0x0000003508a87547 */ /* 0x000fea000b800000 */
[----:B------:R-:W0:Y:S01]  /*2e30*/  S2R R3, SR_CgaCtaId ;  /* 0x0000000000037919 */ /* 0x000e220000008800 */
[----:B------:R-:W-:Y:S01]  /*2e40*/  MOV R0, 0x400 ;  /* 0x0000040000007802 */ /* 0x000fe20000000f00 */
        /* <DEDUP_REMOVED lines=21> */
.L_x_2:
[----:B------:R-:W1:Y:S01]  /*2fa0*/  S2R R0, SR_TID.X ;  /* 0x0000000000007919 */ /* 0x000e620000002100 */
[----:B------:R-:W1:Y:S02]  /*2fb0*/  LDC.64 R2, c[0x0][0x380] ;  /* 0x0000e000ff027b82 */ /* 0x000e640000000a00 */
[----:B-1----:R-:W-:-:S05]  /*2fc0*/  IMAD.WIDE.U32 R12, R0, 0x10, R2 ;  /* 0x00000010000c7825 */ /* 0x002fca00078e0002 */
[----:B0-----:R-:W2:Y:S04]  /*2fd0*/  LDG.E.CONSTANT R21, desc[UR10][R12.64] ;  /* 0x0000000a0c157981 */ /* 0x001ea8000c1e9900 */
[----:B------:R-:W3:Y:S04]  /*2fe0*/  LDG.E.CONSTANT R10, desc[UR10][R12.64+0x1000] ;  /* 0x0010000a0c0a7981 */ /* 0x000ee8000c1e9900 */
[----:B------:R-:W4:Y:S04]  /*2ff0*/  LDG.E.64.CONSTANT R14, desc[UR10][R12.64+0x8] ;  /* 0x0000080a0c0e7981 */ /* 0x000f28000c1e9b00 */
[----:B------:R0:W5:Y:S04]  /*3000*/  LDG.E.CONSTANT R16, desc[UR10][R12.64+0x2000] ;  /* 0x0020000a0c107981 */ /* 0x000168000c1e9900 */
[----:B------:R0:W5:Y:S04]  /*3010*/  LDG.E.CONSTANT R17, desc[UR10][R12.64+0x3000] ;  /* 0x0030000a0c117981 */ /* 0x000168000c1e9900 */
[----:B------:R0:W5:Y:S04]  /*3020*/  LDG.E.CONSTANT R11, desc[UR10][R12.64+0x4000] ;  /* 0x0040000a0c0b7981 */ /* 0x000168000c1e9900 */
[----:B------:R0:W5:Y:S04]  /*3030*/  LDG.E.64.CONSTANT R6, desc[UR10][R12.64+0x2008] ;  /* 0x0020080a0c067981 */ /* 0x000168000c1e9b00 */
[----:B------:R0:W5:Y:S04]  /*3040*/  LDG.E.64.CONSTANT R4, desc[UR10][R12.64+0x3008] ;  /* 0x0030080a0c047981 */ /* 0x000168000c1e9b00 */
[----:B------:R0:W5:Y:S01]  /*3050*/  LDG.E.64.CONSTANT R2, desc[UR10][R12.64+0x4008] ;  /* 0x0040080a0c027981 */ /* 0x000162000c1e9b00 */
[----:B------:R-:W-:Y:S01]  /*3060*/  BSSY.RECONVERGENT B1, `(.L_x_71) ;  /* 0x0000012000017945 */ /* 0x000fe20003800200 */
[----:B--2---:R-:W-:Y:S01]  /*3070*/  IMAD.MOV.U32 R19, RZ, RZ, R21 ;  /* 0x000000ffff137224 */ /* 0x004fe200078e0015 */
[----:B---3--:R-:W-:Y:S01]  /*3080*/  FSETP.GEU.AND P0, PT, R21, R10, PT ;  /* 0x0000000a1500720b */ /* 0x008fe20003f0e000 */
[----:B----4-:R-:W-:-:S02]  /*3090*/  IMAD.MOV.U32 R8, RZ, RZ, R14 ;  /* 0x000000ffff087224 */ /* 0x010fc400078e000e */
[----:B------:R-:W-:-:S10]  /*30a0*/  IMAD.MOV.U32 R9, RZ, RZ, R15 ;  /* 0x000000ffff097224 */ /* 0x000fd400078e000f */
[----:B0-----:R-:W-:Y:S05]  /*30b0*/  @!P0 BRA `(.L_x_72) ;  /* 0x0000000000308947 */ /* 0x001fea0003800000 */
[----:B------:R-:W2:Y:S01]  /*30c0*/  LDG.E.64.CONSTANT R8, desc[UR10][R12.64+0x1008] ;  /* 0x0010080a0c087981 */ /* 0x000ea2000c1e9b00 */
[----:B------:R-:W-:Y:S01]  /*30d0*/  FSETP.GEU.AND P2, PT, R10, R21, PT ;  /* 0x000000150a00720b */ /* 0x000fe20003f4e000 */
[----:B------:R-:W-:-:S12]  /*30e0*/  IMAD.MOV.U32 R19, RZ, RZ, R10 ;  /* 0x000000ffff137224 */ /* 0x000fd800078e000a */
[CC--:B--2---:R-:W-:Y:S02]  /*30f0*/  @P2 ISETP.GE.U32.AND P0, PT, R14.reuse, R8.reuse, PT ;  /* 0x000000080e00220c */ /* 0x0c4fe40003f06070 */
[C---:B------:R-:W-:Y:S02]  /*3100*/  @P2 ISETP.LT.U32.AND P1, PT, R14.reuse, R8, PT ;  /* 0x000000080e00220c */ /* 0x040fe40003f21070 */
[CC--:B------:R-:W-:Y:S02]  /*3110*/  @P2 ISETP.GE.AND.EX P0, PT, R15.reuse, R9.reuse, PT, P0 ;  /* 0x000000090f00220c */ /* 0x0c0fe40003f06300 */
[----:B------:R-:W-:Y:S02]  /*3120*/  @P2 ISETP.LT.AND.EX P1, PT, R15, R9, PT, P1 ;  /* 0x000000090f00220c */ /* 0x000fe40003f21310 */
[----:B------:R-:W-:Y:S02]  /*3130*/  @P2 FSEL R19, R21, R10, !P0 ;  /* 0x0000000a15132208 */ /* 0x000fe40004000000 */
[----:B------:R-:W-:-:S02]  /*3140*/  @P2 SEL R10, R14, R8, P1 ;  /* 0x000000080e0a2207 */ /* 0x000fc40000800000 */
[----:B------:R-:W-:-:S03]  /*3150*/  @P2 SEL R15, R15, R9, P1 ;  /* 0x000000090f0f2207 */ /* 0x000fc60000800000 */
[----:B------:R-:W-:Y:S02]  /*3160*/  @P2 IMAD.MOV.U32 R8, RZ, RZ, R10 ;  /* 0x000000ffff082224 */ /* 0x000fe400078e000a */
[----:B------:R-:W-:-:S07]  /*3170*/  @P2 IMAD.MOV.U32 R9, RZ, RZ, R15 ;  /* 0x000000ffff092224 */ /* 0x000fce00078e000f */
.L_x_72:
[----:B------:R-:W-:Y:S05]  /*3180*/  BSYNC.RECONVERGENT B1 ;  /* 0x0000000000017941 */ /* 0x000fea0003800200 */
.L_x_71:
[----:B-----5:R-:W-:Y:S01]  /*3190*/  FSETP.GEU.AND P0, PT, R19, R16, PT ;  /* 0x000000101300720b */ /* 0x020fe20003f0e000 */
[----:B------:R-:W-:Y:S01]  /*31a0*/  BSSY.RECONVERGENT B1, `(.L_x_73) ;  /* 0x0000010000017945 */ /* 0x000fe20003800200 */
[----:B------:R-:W-:Y:S02]  /*31b0*/  IMAD.MOV.U32 R10, RZ, RZ, R19 ;  /* 0x000000ffff0a7224 */ /* 0x000fe400078e0013 */
[----:B------:R-:W-:Y:S02]  /*31c0*/  IMAD.MOV.U32 R13, RZ, RZ, R8 ;  /* 0x000000ffff0d7224 */ /* 0x000fe400078e0008 */
[----:B------:R-:W-:-:S07]  /*31d0*/  IMAD.MOV.U32 R14, RZ, RZ, R9 ;  /* 0x000000ffff0e7224 */ /* 0x000fce00078e0009 */
[----:B------:R-:W-:Y:S05]  /*31e0*/  @!P0 BRA `(.L_x_74) ;  /* 0x00000000002c8947 */ /* 0x000fea0003800000 */
[----:B------:R-:W-:Y:S01]  /*31f0*/  FSETP.GEU.AND P2, PT, R16, R19, PT ;  /* 0x000000131000720b */ /* 0x000fe20003f4e000 */
[----:B------:R-:W-:Y:S02]  /*3200*/  IMAD.MOV.U32 R13, RZ, RZ, R6 ;  /* 0x000000ffff0d7224 */ /* 0x000fe400078e0006 */
[----:B------:R-:W-:Y:S02]  /*3210*/  IMAD.MOV.U32 R14, RZ, RZ, R7 ;  /* 0x000000ffff0e7224 */ /* 0x000fe400078e0007 */
[----:B------:R-:W-:-:S08]  /*3220*/  IMAD.MOV.U32 R10, RZ, RZ, R16 ;  /* 0x000000ffff0a7224 */ /* 0x000fd000078e0010 */
[CC--:B------:R-:W-:Y:S02]  /*3230*/  @P2 ISETP.GE.U32.AND P0, PT, R8.reuse, R6.reuse, PT ;  /* 0x000000060800220c */ /* 0x0c0fe40003f06070 */
[C---:B------:R-:W-:Y:S02]  /*3240*/  @P2 ISETP.LT.U32.AND P1, PT, R8.reuse, R6, PT ;  /* 0x000000060800220c */ /* 0x040fe40003f21070 */
[CC--:B------:R-:W-:Y:S02]  /*3250*/  @P2 ISETP.GE.AND.EX P0, PT, R9.reuse, R7.reuse, PT, P0 ;  /* 0x000000070900220c */ /* 0x0c0fe40003f06300 */
[----:B------:R-:W-:Y:S02]  /*3260*/  @P2 ISETP.LT.AND.EX P1, PT, R9, R7, PT, P1 ;  /* 0x000000070900220c */ /* 0x000fe40003f21310 */
[----:B------:R-:W-:Y:S02]  /*3270*/  @P2 FSEL R10, R19, R16, !P0 ;  /* 0x00000010130a2208 */ /* 0x000fe40004000000 */
[----:B------:R-:W-:-:S02]  /*3280*/  @P2 SEL R13, R8, R6, P1 ;  /* 0x00000006080d2207 */ /* 0x000fc40000800000 */
[----:B------:R-:W-:-:S07]  /*3290*/  @P2 SEL R14, R9, R7, P1 ;  /* 0x00000007090e2207 */ /* 0x000fce0000800000 */
.L_x_74:
[----:B------:R-:W-:Y:S05]  /*32a0*/  BSYNC.RECONVERGENT B1 ;  /* 0x0000000000017941 */ /* 0x000fea0003800200 */
.L_x_73:
[----:B------:R-:W-:Y:S01]  /*32b0*/  FSETP.GEU.AND P0, PT, R10, R17, PT ;  /* 0x000000110a00720b */ /* 0x000fe20003f0e000 */
        /* <DEDUP_REMOVED lines=10> */
[CC--:B------:R-:W-:Y:S02]  /*3360*/  @P2 ISETP.LT.U32.AND P1, PT, R13.reuse, R4.reuse, PT ;  /* 0x000000040d00220c */ /* 0x0c0fe40003f21070 */
[CC--:B------:R-:W-:Y:S02]  /*3370*/  @P2 ISETP.GE.AND.EX P0, PT, R14.reuse, R5.reuse, PT, P0 ;  /* 0x000000050e00220c */ /* 0x0c0fe40003f06300 */
[----:B------:R-:W-:Y:S02]  /*3380*/  @P2 ISETP.LT.AND.EX P1, PT, R14, R5, PT, P1 ;  /* 0x000000050e00220c */ /* 0x000fe40003f21310 */
[----:B------:R-:W-:Y:S02]  /*3390*/  @P2 FSEL R6, R10, R17, !P0 ;  /* 0x000000110a062208 */ /* 0x000fe40004000000 */
[----:B------:R-:W-:-:S02]  /*33a0*/  @P2 SEL R7, R13, R4, P1 ;  /* 0x000000040d072207 */ /* 0x000fc40000800000 */
[----:B------:R-:W-:-:S07]  /*33b0*/  @P2 SEL R12, R14, R5, P1 ;  /* 0x000000050e0c2207 */ /* 0x000fce0000800000 */
.L_x_76:
[----:B------:R-:W-:Y:S05]  /*33c0*/  BSYNC.RECONVERGENT B1 ;  /* 0x0000000000017941 */ /* 0x000fea0003800200 */
.L_x_75:
        /* <DEDUP_REMOVED lines=17> */
.L_x_78:
[----:B------:R-:W-:Y:S05]  /*34e0*/  BSYNC.RECONVERGENT B1 ;  /* 0x0000000000017941 */ /* 0x000fea0003800200 */
.L_x_77:
[----:B------:R-:W-:Y:S01]  /*34f0*/  UISETP.GE.U32.AND UP0, UPT, UR8, 0xa00, UPT ;  /* 0x00000a000800788c */ /* 0x000fe2000bf06070 */
[----:B------:R-:W-:Y:S02]  /*3500*/  IMAD.MOV.U32 R5, RZ, RZ, 0x500 ;  /* 0x00000500ff057424 */ /* 0x000fe400078e00ff */
[----:B------:R-:W-:-:S06]  /*3510*/  IMAD.MOV.U32 R4, RZ, RZ, RZ ;  /* 0x000000ffff047224 */ /* 0x000fcc00078e00ff */
[----:B------:R-:W-:Y:S05]  /*3520*/  BRA.U !UP0, `(.L_x_79) ;  /* 0x0000001508647547 */ /* 0x000fea000b800000 */
[----:B------:R-:W-:Y:S01]  /*3530*/  UIADD3 UR9, UP0, UPT, UR8, -0xa00, URZ ;  /* 0xfffff60008097890 */ /* 0x000fe2000ff1e0ff */
[----:B------:R-:W-:Y:S02]  /*3540*/  IMAD.MOV.U32 R5, RZ, RZ, 0x500 ;  /* 0x00000500ff057424 */ /* 0x000fe400078e00ff */
[----:B------:R-:W-:Y:S01]  /*3550*/  IMAD.MOV.U32 R4, RZ, RZ, RZ ;  /* 0x000000ffff047224 */ /* 0x000fe200078e00ff */
[----:B------:R-:W-:Y:S02]  /*3560*/  ULEA.HI.X.SX32 UR8, UR8, 0xffffffff, 0x1, UP0 ;  /* 0xffffffff08087891 */ /* 0x000fe400080f0eff */
[----:B------:R-:W-:Y:S02]  /*3570*/  UIMAD.WIDE.U32 UR12, UR9, -0x33333333, URZ ;  /* 0xcccccccd090c78a5 */ /* 0x000fe4000f8e00ff */
[----:B------:R-:W-:-:S04]  /*3580*/  UIMAD.WIDE.U32 UR4, UR8, -0x33333333, URZ ;  /* 0xcccccccd080478a5 */ /* 0x000fc8000f8e00ff */
[----:B------:R-:W-:-:S04]  /*3590*/  UIMAD.WIDE.U32 UR4, UP0, UR9, -0x33333334, UR4 ;  /* 0xcccccccc090478a5 */ /* 0x000fc8000f800004 */
[----:B------:R-:W-:Y:S02]  /*35a0*/  UIADD3.X UR7, UPT, UPT, URZ, URZ, URZ, UP0, !UPT ;  /* 0x000000ffff077290 */ /* 0x000fe400087fe4ff */
[----:B------:R-:W-:Y:S01]  /*35b0*/  UIADD3 URZ, UP0, UPT, UR13, UR4, URZ ;  /* 0x000000040dff7290 */ /* 0x000fe2000ff1e0ff */
[----:B------:R-:W-:-:S03]  /*35c0*/  UMOV UR6, UR5 ;  /* 0x0000000500067c82 */ /* 0x000fc60008000000 */
[----:B------:R-:W-:Y:S02]  /*35d0*/  UIMAD.WIDE.U32.X UR4, UR8, -0x33333334, UR6, UP0 ;  /* 0xcccccccc080478a5 */ /* 0x000fe400080e0406 */
[----:B------:R-:W-:Y:S02]  /*35e0*/  UISETP.GE.U32.AND UP0, UPT, UR9, 0x500, UPT ;  /* 0x000005000900788c */ /* 0x000fe4000bf06070 */
[----:B------:R-:W-:Y:S02]  /*35f0*/  USHF.R.U64 UR6, UR4, 0xa, UR5 ;  /* 0x0000000a04067899 */ /* 0x000fe40008001205 */
[----:B------:R-:W-:-:S09]  /*3600*/  UISETP.GE.U32.AND.EX UP0, UPT, UR8, URZ, UPT, UP0 ;  /* 0x000000ff0800728c */ /* 0x000fd2000bf06100 */
[----:B------:R-:W-:Y:S05]  /*3610*/  BRA.U !UP0, `(.L_x_80) ;  /* 0x0000000d08707547 */ /* 0x000fea000b800000 */
[----:B------:R-:W0:Y:S01]  /*3620*/  LDCU.64 UR8, c[0x0][0x380] ;  /* 0x00007000ff0877ac */ /* 0x000e220008000a00 */
[----:B------:R-:W-:Y:S02]  /*3630*/  IMAD.MOV.U32 R5, RZ, RZ, 0x500 ;  /* 0x00000500ff057424 */ /* 0x000fe400078e00ff */
[----:B------:R-:W-:Y:S01]  /*3640*/  IMAD.MOV.U32 R4, RZ, RZ, RZ ;  /* 0x000000ffff047224 */ /* 0x000fe200078e00ff */
[----:B------:R-:W-:-:S04]  /*3650*/  UIADD3 UR4, UP0, UPT, UR6, 0x1, URZ ;  /* 0x0000000106047890 */ /* 0x000fc8000ff1e0ff */
[----:B------:R-:W-:Y:S02]  /*3660*/  ULEA.HI.X UR5, UR5, URZ, URZ, 0x16, UP0 ;  /* 0x000000ff05057291 */ /* 0x000fe400080fb4ff */
[----:B------:R-:W-:Y:S02]  /*3670*/  ULOP3.LUT UR4, UR4, 0xfffffffe, URZ, 0xc0, !UPT ;  /* 0xfffffffe04047892 */ /* 0x000fe4000f8ec0ff */
[----:B------:R-:W-:Y:S01]  /*3680*/  ULOP3.LUT UR5, UR5, 0x7fffff, URZ, 0xc0, !UPT ;  /* 0x007fffff05057892 */ /* 0x000fe2000f8ec0ff */
[----:B0-----:R-:W-:-:S04]  /*3690*/  LEA R2, P0, R0, UR8, 0x4 ;  /* 0x0000000800027c11 */ /* 0x001fc8000f8020ff */
[----:B------:R-:W-:Y:S02]  /*36a0*/  IADD3 R2, P1, PT, R2, 0xe008, RZ ;  /* 0x0000e00802027810 */ /* 0x000fe40007f3e0ff */
[----:B------:R-:W-:-:S05]  /*36b0*/  LEA.HI.X R3, R0, UR9, RZ, 0x4, P0 ;  /* 0x0000000900037c11 */ /* 0x000fca00080f24ff */
[----:B------:R-:W-:-:S07]  /*36c0*/  IMAD.X R3, RZ, RZ, R3, P1 ;  /* 0x000000ffff037224 */ /* 0x000fce00008e0603 */
.L_x_101:
[----:B------:R-:W2:Y:S04]  /*36d0*/  LDG.E.CONSTANT R15, desc[UR10][R2.64+-0x9008] ;  /* 0xff6ff80a020f7981 */ /* 0x000ea8000c1e9900 */
[----:B------:R0:W5:Y:S04]  /*36e0*/  LDG.E.CONSTANT R23, desc[UR10][R2.64+-0x8008] ;  /* 0xff7ff80a02177981 */ /* 0x000168000c1e9900 */
[----:B------:R0:W5:Y:S04]  /*36f0*/  LDG.E.CONSTANT R11, desc[UR10][R2.64+-0x7008] ;  /* 0xff8ff80a020b7981 */ /* 0x000168000c1e9900 */
[----:B------:R0:W5:Y:S04]  /*3700*/  LDG.E.CONSTANT R7, desc[UR10][R2.64+-0x6008] ;  /* 0xff9ff80a02077981 */ /* 0x000168000c1e9900 */
[----:B------:R0:W5:Y:S04]  /*3710*/  LDG.E.CONSTANT R6, desc[UR10][R2.64+-0x5008] ;  /* 0xffaff80a02067981 */ /* 0x000168000c1e9900 */
[----:B------:R0:W5:Y:S04]  /*3720*/  LDG.E.CONSTANT R16, desc[UR10][R2.64+-0x4008] ;  /* 0xffbff80a02107981 */ /* 0x000168000c1e9900 */
[----:B------:R0:W5:Y:S01]  /*3730*/  LDG.E.CONSTANT R17, desc[UR10][R2.64+-0x3008] ;  /* 0xffcff80a02117981 */ /* 0x000162000c1e9900 */
[----:B------:R-:W-:Y:S01]  /*3740*/  UIADD3 UR4, UP0, UPT, UR4, -0x2, URZ ;  /* 0xfffffffe04047890 */ /* 0x000fe2000ff1e0ff */
[----:B------:R-:W-:Y:S01]  /*3750*/  BSSY.RECONVERGENT B1, `(.L_x_81) ;  /* 0x0000015000017945 */ /* 0x000fe20003800200 */
[----:B------:R-:W-:-:S02]  /*3760*/  IMAD.MOV.U32 R14, RZ, RZ, R10 ;  /* 0x000000ffff0e7224 */ /* 0x000fc400078e000a */
[----:B------:R-:W-:Y:S01]  /*3770*/  UIADD3.X UR5, UPT, UPT, UR5, -0x1, URZ, UP0, !UPT ;  /* 0xffffffff05057890 */ /* 0x000fe200087fe4ff */
[----:B------:R-:W-:Y:S01]  /*3780*/  IMAD.MOV.U32 R19, RZ, RZ, R8 ;  /* 0x000000ffff137224 */ /* 0x000fe200078e0008 */
[----:B------:R-:W-:Y:S01]  /*3790*/  UISETP.NE.U32.AND UP0, UPT, UR4, URZ, UPT ;  /* 0x000000ff0400728c */ /* 0x000fe2000bf05070 */
[----:B------:R-:W-:-:S03]  /*37a0*/  IMAD.MOV.U32 R21, RZ, RZ, R9 ;  /* 0x000000ffff157224 */ /* 0x000fc600078e0009 */
[----:B------:R-:W-:Y:S01]  /*37b0*/  UISETP.NE.AND.EX UP0, UPT, UR5, URZ, UPT, UP0 ;  /* 0x000000ff0500728c */ /* 0x000fe2000bf05300 */
[----:B--2---:R-:W-:-:S13]  /*37c0*/  FSETP.GEU.AND P0, PT, R10, R15, PT ;  /* 0x0000000f0a00720b */ /* 0x004fda0003f0e000 */
[----:B0-----:R-:W-:Y:S05]  /*37d0*/  @!P0 BRA `(.L_x_82) ;  /* 0x0000000000308947 */ /* 0x001fea0003800000 */
[----:B------:R-:W2:Y:S01]  /*37e0*/  LDG.E.64.CONSTANT R12, desc[UR10][R2.64+-0x9000] ;  /* 0xff70000a020c7981 */ /* 0x000ea2000c1e9b00 */
[----:B------:R-:W-:Y:S01]  /*37f0*/  FSETP.GEU.AND P2, PT, R15, R10, PT ;  /* 0x0000000a0f00720b */ /* 0x000fe20003f4e000 */
[----:B------:R-:W-:-:S12]  /*3800*/  IMAD.MOV.U32 R14, RZ, RZ, R15 ;  /* 0x000000ffff0e7224 */ /* 0x000fd800078e000f */
[CC--:B--2---:R-:W-:Y:S01]  /*3810*/  @P2 ISETP.GE.U32.AND P0, PT, R8.reuse, R12.reuse, PT ;  /* 0x0000000c0800220c */ /* 0x0c4fe20003f06070 */
        /* <DEDUP_REMOVED lines=8> */
.L_x_82:
[----:B------:R-:W-:Y:S05]  /*38a0*/  BSYNC.RECONVERGENT B1 ;  /* 0x0000000000017941 */ /* 0x000fea0003800200 */
.L_x_81:
[----:B------:R0:W5:Y:S02]  /*38b0*/  LDG.E.64.CONSTANT R8, desc[UR10][R2.64+-0x8000] ;  /* 0xff80000a02087981 */ /* 0x000164000c1e9b00 */
[----:B-----5:R-:W-:Y:S01]  /*38c0*/  FSETP.GEU.AND P0, PT, R14, R23, PT ;  /* 0x000000170e00720b */ /* 0x020fe20003f0e000 */
[----:B------:R-:W-:Y:S01]  /*38d0*/  BSSY.RECONVERGENT B1, `(.L_x_83) ;  /* 0x0000010000017945 */ /* 0x000fe20003800200 */
[----:B------:R-:W-:Y:S02]  /*38e0*/  IMAD.MOV.U32 R10, RZ, RZ, R14 ;  /* 0x000000ffff0a7224 */ /* 0x000fe400078e000e */
[----:B------:R-:W-:Y:S02]  /*38f0*/  IMAD.MOV.U32 R13, RZ, RZ, R19 ;  /* 0x000000ffff0d7224 */ /* 0x000fe400078e0013 */
[----:B------:R-:W-:-:S07]  /*3900*/  IMAD.MOV.U32 R15, RZ, RZ, R21 ;  /* 0x000000ffff0f7224 */ /* 0x000fce00078e0015 */
[----:B0-----:R-:W-:Y:S05]  /*3910*/  @!P0 BRA `(.L_x_84) ;  /* 0x00000000002c8947 */ /* 0x001fea0003800000 */
[----:B------:R-:W-:Y:S01]  /*3920*/  FSETP.GEU.AND P2, PT, R23, R14, PT ;  /* 0x0000000e1700720b */ /* 0x000fe20003f4e000 */
[----:B------:R-:W-:Y:S02]  /*3930*/  IMAD.MOV.U32 R13, RZ, RZ, R8 ;  /* 0x000000ffff0d7224 */ /* 0x000fe400078e0008 */
[----:B------:R-:W-:Y:S02]  /*3940*/  IMAD.MOV.U32 R15, RZ, RZ, R9 ;  /* 0x000000ffff0f7224 */ /* 0x000fe400078e0009 */
[----:B------:R-:W-:-:S08]  /*3950*/  IMAD.MOV.U32 R10, RZ, RZ, R23 ;  /* 0x000000ffff0a7224 */ /* 0x000fd000078e0017 */
[CC--:B------:R-:W-:Y:S02]  /*3960*/  @P2 ISETP.GE.U32.AND P0, PT, R19.reuse, R8.reuse, PT ;  /* 0x000000081300220c */ /* 0x0c0fe40003f06070 */
[-C--:B------:R-:W-:Y:S02]  /*3970*/  @P2 ISETP.LT.U32.AND P1, PT, R19, R8.reuse, PT ;  /* 0x000000081300220c */ /* 0x080fe40003f21070 */
[CC--:B------:R-:W-:Y:S02]  /*3980*/  @P2 ISETP.GE.AND.EX P0, PT, R21.reuse, R9.reuse, PT, P0 ;  /* 0x000000091500220c */ /* 0x0c0fe40003f06300 */
[----:B------:R-:W-:Y:S02]  /*3990*/  @P2 ISETP.LT.AND.EX P1, PT, R21, R9, PT, P1 ;  /* 0x000000091500220c */ /* 0x000fe40003f21310 */
[----:B------:R-:W-:Y:S02]  /*39a0*/  @P2 FSEL R10, R14, R23, !P0 ;  /* 0x000000170e0a2208 */ /* 0x000fe40004000000 */
[----:B------:R-:W-:-:S02]  /*39b0*/  @P2 SEL R13, R19, R8, P1 ;  /* 0x00000008130d2207 */ /* 0x000fc40000800000 */
[----:B------:R-:W-:-:S07]  /*39c0*/  @P2 SEL R15, R21, R9, P1 ;  /* 0x00000009150f2207 */ /* 0x000fce0000800000 */
.L_x_84:
[----:B------:R-:W-:Y:S05]  /*39d0*/  BSYNC.RECONVERGENT B1 ;  /* 0x0000000000017941 */ /* 0x000fea0003800200 */
.L_x_83:
[----:B------:R0:W5:Y:S01]  /*39e0*/  LDG.E.64.CONSTANT R8, desc[UR10][R2.64+-0x7000] ;  /* 0xff90000a02087981 */ /* 0x000162000c1e9b00 */
[----:B------:R-:W-:Y:S01]  /*39f0*/  FSETP.GEU.AND P0, PT, R10, R11, PT ;  /* 0x0000000b0a00720b */ /* 0x000fe20003f0e000 */
[----:B------:R-:W-:Y:S01]  /*3a00*/  BSSY.RECONVERGENT B1, `(.L_x_85) ;  /* 0x0000010000017945 */ /* 0x000fe20003800200 */
[----:B------:R-:W-:Y:S02]  /*3a10*/  IMAD.MOV.U32 R12, RZ, RZ, R10 ;  /* 0x000000ffff0c7224 */ /* 0x000fe400078e000a */
[----:B------:R-:W-:Y:S02]  /*3a20*/  IMAD.MOV.U32 R19, RZ, RZ, R13 ;  /* 0x000000ffff137224 */ /* 0x000fe400078e000d */
[----:B------:R-:W-:-:S07]  /*3a30*/  IMAD.MOV.U32 R21, RZ, RZ, R15 ;  /* 0x000000ffff157224 */ /* 0x000fce00078e000f */
[----:B0-----:R-:W-:Y:S05]  /*3a40*/  @!P0 BRA `(.L_x_86) ;  /* 0x00000000002c8947 */ /* 0x001fea0003800000 */
[----:B------:R-:W-:Y:S01]  /*3a50*/  FSETP.GEU.AND P2, PT, R11, R10, PT ;  /* 0x0000000a0b00720b */ /* 0x000fe20003f4e000 */
[----:B-----5:R-:W-:Y:S02]  /*3a60*/  IMAD.MOV.U32 R19, RZ, RZ, R8 ;  /* 0x000000ffff137224 */ /* 0x020fe400078e0008 */
        /* <DEDUP_REMOVED lines=9> */
.L_x_86:
[----:B------:R-:W-:Y:S05]  /*3b00*/  BSYNC.RECONVERGENT B1 ;  /* 0x0000000000017941 */ /* 0x000fea0003800200 */
.L_x_85:
[----:B-----5:R0:W5:Y:S01]  /*3b10*/  LDG.E.64.CONSTANT R8, desc[UR10][R2.64+-0x6000] ;  /* 0xffa0000a02087981 */ /* 0x020162000c1e9b00 */
        /* <DEDUP_REMOVED lines=17> */
.L_x_88:
[----:B------:R-:W-:Y:S05]  /*3c30*/  BSYNC.RECONVERGENT B1 ;  /* 0x0000000000017941 */ /* 0x000fea0003800200 */
.L_x_87:
        /* <DEDUP_REMOVED lines=12> */
[----:B------:R-:W-:Y:S02]  /*3d00*/  @P2 ISETP.LT.U32.AND P1, PT, R13, R8, PT ;  /* 0x000000080d00220c */ /* 0x000fe40003f21070 */
[CC--:B------:R-:W-:Y:S02]  /*3d10*/  @P2 ISETP.GE.AND.EX P0, PT, R15.reuse, R9.reuse, PT, P0 ;  /* 0x000000090f00220c */ /* 0x0c0fe40003f06300 */
[----:B------:R-:W-:Y:S02]  /*3d20*/  @P2 ISETP.LT.AND.EX P1, PT, R15, R9, PT, P1 ;  /* 0x000000090f00220c */ /* 0x000fe40003f21310 */
[----:B------:R-:W-:Y:S02]  /*3d30*/  @P2 FSEL R25, R11, R6, !P0 ;  /* 0x000000060b192208 */ /* 0x000fe40004000000 */
[----:B------:R-:W-:-:S02]  /*3d40*/  @P2 SEL R23, R13, R8, P1 ;  /* 0x000000080d172207 */ /* 0x000fc40000800000 */
[----:B------:R-:W-:-:S07]  /*3d50*/  @P2 SEL R21, R15, R9, P1 ;  /* 0x000000090f152207 */ /* 0x000fce0000800000 */
.L_x_90:
[----:B------:R-:W-:Y:S05]  /*3d60*/  BSYNC.RECONVERGENT B1 ;  /* 0x0000000000017941 */ /* 0x000fea0003800200 */
.L_x_89:
[----:B------:R0:W5:Y:S04]  /*3d70*/  LDG.E.CONSTANT R20, desc[UR10][R2.64+-0x2008] ;  /* 0xffdff80a02147981 */ /* 0x000168000c1e9900 */
[----:B------:R0:W5:Y:S04]  /*3d80*/  LDG.E.CONSTANT R19, desc[UR10][R2.64+-0x1008] ;  /* 0xffeff80a02137981 */ /* 0x000168000c1e9900 */
[----:B------:R0:W5:Y:S04]  /*3d90*/  LDG.E.CONSTANT R18, desc[UR10][R2.64+-0x8] ;  /* 0xfffff80a02127981 */ /* 0x000168000c1e9900 */
[----:B-----5:R0:W5:Y:S04]  /*3da0*/  LDG.E.64.CONSTANT R8, desc[UR10][R2.64+-0x3000] ;  /* 0xffd0000a02087981 */ /* 0x020168000c1e9b00 */
[----:B------:R0:W5:Y:S04]  /*3db0*/  LDG.E.64.CONSTANT R10, desc[UR10][R2.64+-0x2000] ;  /* 0xffe0000a020a7981 */ /* 0x000168000c1e9b00 */
[----:B------:R0:W5:Y:S04]  /*3dc0*/  LDG.E.64.CONSTANT R12, desc[UR10][R2.64+-0x1000] ;  /* 0xfff0000a020c7981 */ /* 0x000168000c1e9b00 */
[----:B------:R0:W5:Y:S01]  /*3dd0*/  LDG.E.64.CONSTANT R6, desc[UR10][R2.64] ;  /* 0x0000000a02067981 */ /* 0x000162000c1e9b00 */
[----:B------:R-:W-:Y:S01]  /*3de0*/  FSETP.GEU.AND P0, PT, R25, R16, PT ;  /* 0x000000101900720b */ /* 0x000fe20003f0e000 */
[----:B------:R-:W-:Y:S01]  /*3df0*/  BSSY.RECONVERGENT B1, `(.L_x_91) ;  /* 0x0000011000017945 */ /* 0x000fe20003800200 */
[----:B------:R-:W-:-:S02]  /*3e00*/  IMAD.MOV.U32 R14, RZ, RZ, R25 ;  /* 0x000000ffff0e7224 */ /* 0x000fc400078e0019 */
[----:B------:R-:W-:Y:S02]  /*3e10*/  IMAD.MOV.U32 R27, RZ, RZ, R23 ;  /* 0x000000ffff1b7224 */ /* 0x000fe400078e0017 */
[----:B------:R-:W-:-:S07]  /*3e20*/  IMAD.MOV.U32 R29, RZ, RZ, R21 ;  /* 0x000000ffff1d7224 */ /* 0x000fce00078e0015 */
[----:B0-----:R-:W-:Y:S05]  /*3e30*/  @!P0 BRA `(.L_x_92) ;  /* 0x0000000000308947 */ /* 0x001fea0003800000 */
[----:B------:R-:W2:Y:S01]  /*3e40*/  LDG.E.64.CONSTANT R14, desc[UR10][R2.64+-0x4000] ;  /* 0xffc0000a020e7981 */ /* 0x000ea2000c1e9b00 */
[----:B------:R-:W-:-:S13]  /*3e50*/  FSETP.GEU.AND P2, PT, R16, R25, PT ;  /* 0x000000191000720b */ /* 0x000fda0003f4e000 */
[CC--:B--2---:R-:W-:Y:S01]  /*3e60*/  @P2 ISETP.LT.U32.AND P1, PT, R23.reuse, R14.reuse, PT ;  /* 0x0000000e1700220c */ /* 0x0c4fe20003f21070 */
[----:B------:R-:W-:Y:S01]  /*3e70*/  IMAD.MOV.U32 R27, RZ, RZ, R14 ;  /* 0x000000ffff1b7224 */ /* 0x000fe200078e000e */
[-C--:B------:R-:W-:Y:S01]  /*3e80*/  @P2 ISETP.GE.U32.AND P0, PT, R23, R14.reuse, PT ;  /* 0x0000000e1700220c */ /* 0x080fe20003f06070 */
[----:B------:R-:W-:Y:S01]  /*3e90*/  IMAD.MOV.U32 R29, RZ, RZ, R15 ;  /* 0x000000ffff1d7224 */ /* 0x000fe200078e000f */
[CC--:B------:R-:W-:Y:S02]  /*3ea0*/  @P2 ISETP.LT.AND.EX P1, PT, R21.reuse, R15.reuse, PT, P1 ;  /* 0x0000000f1500220c */ /* 0x0c0fe40003f21310 */
[-C--:B------:R-:W-:Y:S02]  /*3eb0*/  @P2 ISETP.GE.AND.EX P0, PT, R21, R15.reuse, PT, P0 ;  /* 0x0000000f1500220c */ /* 0x080fe40003f06300 */
[----:B------:R-:W-:Y:S01]  /*3ec0*/  @P2 SEL R27, R23, R14, P1 ;  /* 0x0000000e171b2207 */ /* 0x000fe20000800000 */
[----:B------:R-:W-:Y:S01]  /*3ed0*/  IMAD.MOV.U32 R14, RZ, RZ, R16 ;  /* 0x000000ffff0e7224 */ /* 0x000fe200078e0010 */
[----:B------:R-:W-:-:S02]  /*3ee0*/  @P2 SEL R29, R21, R15, P1 ;  /* 0x0000000f151d2207 */ /* 0x000fc40000800000 */
[----:B------:R-:W-:-:S07]  /*3ef0*/  @P2 FSEL R14, R25, R16, !P0 ;  /* 0x00000010190e2208 */ /* 0x000fce0004000000 */
.L_x_92:
[----:B------:R-:W-:Y:S05]  /*3f00*/  BSYNC.RECONVERGENT B1 ;  /* 0x0000000000017941 */ /* 0x000fea0003800200 */
.L_x_91:
[----:B------:R-:W-:Y:S01]  /*3f10*/  FSETP.GEU.AND P0, PT, R14, R17, PT ;  /* 0x000000110e00720b */ /* 0x000fe20003f0e000 */
[----:B------:R-:W-:Y:S01]  /*3f20*/  BSSY.RECONVERGENT B1, `(.L_x_93) ;  /* 0x0000010000017945 */ /* 0x000fe20003800200 */
[----:B------:R-:W-:Y:S02]  /*3f30*/  IMAD.MOV.U32 R15, RZ, RZ, R14 ;  /* 0x000000ffff0f7224 */ /* 0x000fe400078e000e */
[----:B------:R-:W-:Y:S02]  /*3f40*/  IMAD.MOV.U32 R23, RZ, RZ, R27 ;  /* 0x000000ffff177224 */ /* 0x000fe400078e001b */
[----:B------:R-:W-:-:S07]  /*3f50*/  IMAD.MOV.U32 R25, RZ, RZ, R29 ;  /* 0x000000ffff197224 */ /* 0x000fce00078e001d */
[----:B------:R-:W-:Y:S05]  /*3f60*/  @!P0 BRA `(.L_x_94) ;  /* 0x00000000002c8947 */ /* 0x000fea0003800000 */
        /* <DEDUP_REMOVED lines=11> */
.L_x_94:
[----:B------:R-:W-:Y:S05]  /*4020*/  BSYNC.RECONVERGENT B1 ;  /* 0x0000000000017941 */ /* 0x000fea0003800200 */
.L_x_93:
[----:B------:R-:W-:Y:S01]  /*4030*/  FSETP.GEU.AND P0, PT, R15, R20, PT ;  /* 0x000000140f00720b */ /* 0x000fe20003f0e000 */
[----:B------:R-:W-:Y:S01]  /*4040*/  BSSY.RECONVERGENT B1, `(.L_x_95) ;  /* 0x0000010000017945 */ /* 0x000fe20003800200 */
[----:B-----5:R-:W-:Y:S02]  /*4050*/  IMAD.MOV.U32 R8, RZ, RZ, R15 ;  /* 0x000000ffff087224 */ /* 0x020fe400078e000f */
        /* <DEDUP_REMOVED lines=14> */
.L_x_96:
[----:B------:R-:W-:Y:S05]  /*4140*/  BSYNC.RECONVERGENT B1 ;  /* 0x0000000000017941 */ /* 0x000fea0003800200 */
.L_x_95:
        /* <DEDUP_REMOVED lines=17> */
.L_x_98:
[----:B------:R-:W-:Y:S05]  /*4260*/  BSYNC.RECONVERGENT B1 ;  /* 0x0000000000017941 */ /* 0x000fea0003800200 */
.L_x_97:
        /* <DEDUP_REMOVED lines=17> */
.L_x_100:
[----:B------:R-:W-:Y:S05]  /*4380*/  BSYNC.RECONVERGENT B1 ;  /* 0x0000000000017941 */ /* 0x000fea0003800200 */
.L_x_99:
[----:B------:R-:W-:Y:S02]  /*4390*/  IADD3 R5, P0, PT, R5, 0xa00, RZ ;  /* 0x00000a0005057810 */ /* 0x000fe40007f1e0ff */
[----:B------:R-:W-:-:S03]  /*43a0*/  IADD3 R2, P1, PT, R2, 0xa000, RZ ;  /* 0x0000a00002027810 */ /* 0x000fc60007f3e0ff */
[----:B------:R-:W-:Y:S02]  /*43b0*/  IMAD.X R4, RZ, RZ, R4, P0 ;  /* 0x000000ffff047224 */ /* 0x000fe400000e0604 */
[----:B------:R-:W-:Y:S01]  /*43c0*/  IMAD.X R3, RZ, RZ, R3, P1 ;  /* 0x000000ffff037224 */ /* 0x000fe200008e0603 */
[----:B------:R-:W-:Y:S07]  /*43d0*/  BRA.U UP0, `(.L_x_101) ;  /* 0xfffffff100bc7547 */ /* 0x000fee000b83ffff */
.L_x_80:
[----:B------:R-:W-:-:S04]  /*43e0*/  ULOP3.LUT UR4, UR6, 0x1, URZ, 0xc0, !UPT ;  /* 0x0000000106047892 */ /* 0x000fc8000f8ec0ff */
[----:B------:R-:W-:-:S04]  /*43f0*/  UISETP.NE.U32.AND UP0, UPT, UR4, 0x1, UPT ;  /* 0x000000010400788c */ /* 0x000fc8000bf05070 */
[----:B------:R-:W-:-:S09]  /*4400*/  UISETP.NE.U32.AND.EX UP0, UPT, URZ, URZ, UPT, UP0 ;  /* 0x000000ffff00728c */ /* 0x000fd2000bf05100 */
[----:B------:R-:W-:Y:S05]  /*4410*/  BRA.U !UP0, `(.L_x_79) ;  /* 0x0000000508a87547 */ /* 0x000fea000b800000 */
[----:B------:R-:W0:Y:S02]  /*4420*/  LDC.64 R2, c[0x0][0x380] ;  /* 0x0000e000ff027b82 */ /* 0x000e240000000a00 */
[----:B0-----:R-:W-:-:S03]  /*4430*/  IMAD.WIDE.U32 R2, R0, 0x10, R2 ;  /* 0x0000001000027825 */ /* 0x001fc600078e0002 */
[----:B------:R-:W-:-:S04]  /*4440*/  LEA R16, P0, R5, R2, 0x4 ;  /* 0x0000000205107211 */ /* 0x000fc800078020ff */
[----:B------:R-:W-:-:S05]  /*4450*/  LEA.HI.X R17, R5, R3, R4, 0x4, P0 ;  /* 0x0000000305117211 */ /* 0x000fca00000f2404 */
[----:B------:R-:W2:Y:S04]  /*4460*/  LDG.E.CONSTANT R23, desc[UR10][R16.64] ;  /* 0x0000000a10177981 */ /* 0x000ea8000c1e9900 */
[----:B------:R0:W5:Y:S04]  /*4470*/  LDG.E.CONSTANT R27, desc[UR10][R16.64+0x1000] ;  /* 0x0010000a101b7981 */ /* 0x000168000c1e9900 */
[----:B------:R0:W5:Y:S04]  /*4480*/  LDG.E.CONSTANT R19, desc[UR10][R16.64+0x2000] ;  /* 0x0020000a10137981 */ /* 0x000168000c1e9900 */
[----:B------:R0:W5:Y:S04]  /*4490*/  LDG.E.CONSTANT R18, desc[UR10][R16.64+0x3000] ;  /* 0x0030000a10127981 */ /* 0x000168000c1e9900 */
[----:B------:R0:W5:Y:S04]  /*44a0*/  LDG.E.CONSTANT R11, desc[UR10][R16.64+0x4000] ;  /* 0x0040000a100b7981 */ /* 0x000168000c1e9900 */
[----:B------:R0:W5:Y:S04]  /*44b0*/  LDG.E.64.CONSTANT R2, desc[UR10][R16.64+0x1008] ;  /* 0x0010080a10027981 */ /* 0x000168000c1e9b00 */
[----:B------:R0:W5:Y:S04]  /*44c0*/  LDG.E.64.CONSTANT R6, desc[UR10][R16.64+0x2008] ;  /* 0x0020080a10067981 */ /* 0x000168000c1e9b00 */
[----:B------:R0:W5:Y:S04]  /*44d0*/  LDG.E.64.CONSTANT R12, desc[UR10][R16.64+0x3008] ;  /* 0x0030080a100c7981 */ /* 0x000168000c1e9b00 */
[----:B------:R0:W5:Y:S01]  /*44e0*/  LDG.E.64.CONSTANT R14, desc[UR10][R16.64+0x4008] ;  /* 0x0040080a100e7981 */ /* 0x000162000c1e9b00 */
        /* <DEDUP_REMOVED lines=18> */
.L_x_103:
[----:B------:R-:W-:Y:S05]  /*4610*/  BSYNC.RECONVERGENT B1 ;  /* 0x0000000000017941 */ /* 0x000fea0003800200 */
.L_x_102:
        /* <DEDUP_REMOVED lines=17> */
.L_x_105:
[----:B------:R-:W-:Y:S05]  /*4730*/  BSYNC.RECONVERGENT B1 ;  /* 0x0000000000017941 */ /* 0x000fea0003800200 */
.L_x_104:
        /* <DEDUP_REMOVED lines=17> */
.L_x_107:
[----:B------:R-:W-:Y:S05]  /*4850*/  BSYNC.RECONVERGENT B1 ;  /* 0x0000000000017941 */ /* 0x000fea0003800200 */
.L_x_106:
        /* <DEDUP_REMOVED lines=17> */
.L_x_109:
[----:B------:R-:W-:Y:S05]  /*4970*/  BSYNC.RECONVERGENT B1 ;  /* 0x0000000000017941 */ /* 0x000fea0003800200 */
.L_x_108:
[----:B------:R-:W-:Y:S01]  /*4980*/  FSETP.GEU.AND P0, PT, R2, R11, PT ;  /* 0x0000000b0200720b */ /* 0x000fe20003f0e000 */
[----:B------:R-:W-:Y:S01]  /*4990*/  BSSY.RECONVERGENT B1, `(.L_x_110) ;  /* 0x0000011000017945 */ /* 0x000fe20003800200 */
[----:B------:R-:W-:Y:S01]  /*49a0*/  IADD3 R5, P2, PT, R5, 0x500, RZ ;  /* 0x0000050005057810 */ /* 0x000fe20007f5e0ff */
[----:B------:R-:W-:Y:S02]  /*49b0*/  IMAD.MOV.U32 R10, RZ, RZ, R2 ;  /* 0x000000ffff0a7224 */ /* 0x000fe400078e0002 */
[----:B------:R-:W-:Y:S02]  /*49c0*/  IMAD.MOV.U32 R8, RZ, RZ, R7 ;  /* 0x000000ffff087224 */ /* 0x000fe400078e0007 */
[----:B------:R-:W-:-:S06]  /*49d0*/  IMAD.MOV.U32 R9, RZ, RZ, R17 ;  /* 0x000000ffff097224 */ /* 0x000fcc00078e0011 */
        /* <DEDUP_REMOVED lines=12> */
.L_x_111:
[----:B------:R-:W-:Y:S05]  /*4aa0*/  BSYNC.RECONVERGENT B1 ;  /* 0x0000000000017941 */ /* 0x000fea0003800200 */
.L_x_110:
[----:B------:R-:W-:-:S07]  /*4ab0*/  IMAD.X R4, RZ, RZ, R4, P2 ;  /* 0x000000ffff047224 */ /* 0x000fce00010e0604 */
.L_x_79:
[----:B------:R-:W0:Y:S02]  /*4ac0*/  LDCU UR4, c[0x0][0x390] ;  /* 0x00007200ff0477ac */ /* 0x000e240008000800 */
[----:B0-----:R-:W-:Y:S02]  /*4ad0*/  USHF.R.S32.HI UR5, URZ, 0x1f, UR4 ;  /* 0x0000001fff057899 */ /* 0x001fe40008011404 */
[----:B------:R-:W-:-:S04]  /*4ae0*/  ISETP.GE.U32.AND P0, PT, R5, UR4, PT ;  /* 0x0000000405007c0c */ /* 0x000fc8000bf06070 */
[----:B------:R-:W-:-:S13]  /*4af0*/  ISETP.GE.AND.EX P0, PT, R4, UR5, PT, P0 ;  /* 0x0000000504007c0c */ /* 0x000fda000bf06300 */
[----:B------:R-:W-:Y:S05]  /*4b00*/  @P0 BRA `(.L_x_112) ;  /* 0x00000008003c0947 */ /* 0x000fea0003800000 */
[----:B------:R-:W-:Y:S01]  /*4b10*/  IADD3 R3, PT, PT, -R5, UR4, RZ ;  /* 0x0000000405037c10 */ /* 0x000fe2000fffe1ff */
[----:B------:R-:W-:Y:S03]  /*4b20*/  BSSY.RECONVERGENT B1, `(.L_x_112) ;  /* 0x000008d000017945 */ /* 0x000fe60003800200 */
[----:B------:R-:W-:-:S13]  /*4b30*/  ISETP.GE.AND P0, PT, R0, R3, PT ;  /* 0x000000030000720c */ /* 0x000fda0003f06270 */
[----:B------:R-:W-:Y:S05]  /*4b40*/  @P0 BRA `(.L_x_113) ;  /* 0x0000000800280947 */ /* 0x000fea0003800000 */
[----:B------:R-:W-:Y:S01]  /*4b50*/  LOP3.LUT R2, RZ, R0, RZ, 0x33, !PT ;  /* 0x00000000ff027212 */ /* 0x000fe200078e33ff */
[----:B------:R-:W-:Y:S03]  /*4b60*/  BSSY.RECONVERGENT B2, `(.L_x_114) ;  /* 0x000002a000027945 */ /* 0x000fe60003800200 */
[----:B------:R-:W-:-:S04]  /*4b70*/  IADD3 R18, PT, PT, -R5, UR4, R2 ;  /* 0x0000000405127c10 */ /* 0x000fc8000fffe102 */
[----:B------:R-:W-:-:S04]  /*4b80*/  LOP3.LUT R2, R18, 0x300, RZ, 0xc0, !PT ;  /* 0x0000030012027812 */ /* 0x000fc800078ec0ff */
[----:B------:R-:W-:Y:S01]  /*4b90*/  ISETP.NE.AND P0, PT, R2, 0x300, PT ;  /* 0x000003000200780c */ /* 0x000fe20003f05270 */
[----:B------:R-:W-:-:S12]  /*4ba0*/  IMAD.MOV.U32 R2, RZ, RZ, R0 ;  /* 0x000000ffff027224 */ /* 0x000fd800078e0000 */
[----:B------:R-:W-:Y:S05]  /*4bb0*/  @!P0 BRA `(.L_x_115) ;  /* 0x0000000000908947 */ /* 0x000fea0003800000 */
[----:B------:R-:W0:Y:S01]  /*4bc0*/  LDCU.64 UR6, c[0x0][0x380] ;  /* 0x00007000ff0677ac */ /* 0x000e220008000a00 */
[----:B------:R-:W-:Y:S02]  /*4bd0*/  IADD3 R7, P0, PT, R0, R5, RZ ;  /* 0x0000000500077210 */ /* 0x000fe40007f1e0ff */
[----:B------:R-:W-:-:S03]  /*4be0*/  LEA.HI R2, R18, 0x1, RZ, 0x18 ;  /* 0x0000000112027811 */ /* 0x000fc600078fc0ff */
[----:B------:R-:W-:Y:S01]  /*4bf0*/  IMAD.X R12, RZ, RZ, R4, P0 ;  /* 0x000000ffff0c7224 */ /* 0x000fe200000e0604 */
[----:B------:R-:W-:Y:S01]  /*4c00*/  LOP3.LUT R6, R2, 0x3, RZ, 0xc0, !PT ;  /* 0x0000000302067812 */ /* 0x000fe200078ec0ff */
[----:B------:R-:W-:-:S04]  /*4c10*/  IMAD.MOV.U32 R2, RZ, RZ, R0 ;  /* 0x000000ffff027224 */ /* 0x000fc800078e0000 */
[----:B------:R-:W-:Y:S01]  /*4c20*/  IMAD.MOV R11, RZ, RZ, -R6 ;  /* 0x000000ffff0b7224 */ /* 0x000fe200078e0a06 */
[----:B0-----:R-:W-:-:S04]  /*4c30*/  LEA R16, P1, R7, UR6, 0x4 ;  /* 0x0000000607107c11 */ /* 0x001fc8000f8220ff */
[----:B------:R-:W-:-:S09]  /*4c40*/  LEA.HI.X R7, R7, UR7, R12, 0x4, P1 ;  /* 0x0000000707077c11 */ /* 0x000fd200088f240c */
.L_x_118:
[----:B------:R-:W-:-:S05]  /*4c50*/  IMAD.MOV.U32 R6, RZ, RZ, R16 ;  /* 0x000000ffff067224 */ /* 0x000fca00078e0010 */
[----:B------:R-:W2:Y:S01]  /*4c60*/  LDG.E.CONSTANT R19, desc[UR10][R6.64] ;  /* 0x0000000a06137981 */ /* 0x000ea2000c1e9900 */
[----:B------:R-:W-:Y:S01]  /*4c70*/  VIADD R11, R11, 0x1 ;  /* 0x000000010b0b7836 */ /* 0x000fe20000000000 */
[----:B------:R-:W-:Y:S01]  /*4c80*/  BSSY.RECONVERGENT B3, `(.L_x_116) ;  /* 0x0000014000037945 */ /* 0x000fe20003800200 */
[----:B------:R-:W-:-:S03]  /*4c90*/  IADD3 R16, P3, PT, R6, 0x1000, RZ ;  /* 0x0000100006107810 */ /* 0x000fc60007f7e0ff */
[----:B------:R-:W-:Y:S02]  /*4ca0*/  ISETP.NE.AND P2, PT, R11, RZ, PT ;  /* 0x000000ff0b00720c */ /* 0x000fe40003f45270 */
[----:B--2---:R-:W-:-:S13]  /*4cb0*/  FSETP.GEU.AND P0, PT, R10, R19, PT ;  /* 0x000000130a00720b */ /* 0x004fda0003f0e000 */
[----:B------:R-:W-:Y:S05]  /*4cc0*/  @!P0 BRA `(.L_x_117) ;  /* 0x00000000003c8947 */ /* 0x000fea0003800000 */
[----:B------:R-:W2:Y:S01]  /*4cd0*/  LDG.E.64.CONSTANT R12, desc[UR10][R6.64+0x8] ;  /* 0x0000080a060c7981 */ /* 0x000ea2000c1e9b00 */
[----:B------:R-:W-:Y:S01]  /*4ce0*/  FSETP.GEU.AND P4, PT, R19, R10, PT ;  /* 0x0000000a1300720b */ /* 0x000fe20003f8e000 */
[----:B------:R-:W-:Y:S02]  /*4cf0*/  IMAD.MOV.U32 R15, RZ, RZ, R8 ;  /* 0x000000ffff0f7224 */ /* 0x000fe400078e0008 */
[----:B------:R-:W-:Y:S02]  /*4d00*/  IMAD.MOV.U32 R17, RZ, RZ, R9 ;  /* 0x000000ffff117224 */ /* 0x000fe400078e0009 */
[----:B------:R-:W-:Y:S02]  /*4d10*/  IMAD.MOV.U32 R14, RZ, RZ, R10 ;  /* 0x000000ffff0e7224 */ /* 0x000fe400078e000a */
[----:B------:R-:W-:-:S06]  /*4d20*/  IMAD.MOV.U32 R10, RZ, RZ, R19 ;  /* 0x000000ffff0a7224 */ /* 0x000fcc00078e0013 */
        /* <DEDUP_REMOVED lines=9> */
.L_x_117:
[----:B------:R-:W-:Y:S05]  /*4dc0*/  BSYNC.RECONVERGENT B3 ;  /* 0x0000000000037941 */ /* 0x000fea0003800200 */
.L_x_116:
[----:B------:R-:W-:Y:S02]  /*4dd0*/  IMAD.X R7, RZ, RZ, R7, P3 ;  /* 0x000000ffff077224 */ /* 0x000fe400018e0607 */
[----:B------:R-:W-:Y:S01]  /*4de0*/  VIADD R2, R2, 0x100 ;  /* 0x0000010002027836 */ /* 0x000fe20000000000 */
[----:B------:R-:W-:Y:S06]  /*4df0*/  @P2 BRA `(.L_x_118) ;  /* 0xfffffffc00942947 */ /* 0x000fec000383ffff */
.L_x_115:
[----:B------:R-:W-:Y:S05]  /*4e00*/  BSYNC.RECONVERGENT B2 ;  /* 0x0000000000027941 */ /* 0x000fea0003800200 */
.L_x_114:
[----:B------:R-:W-:-:S13]  /*4e10*/  ISETP.GE.U32.AND P0, PT, R18, 0x300, PT ;  /* 0x000003001200780c */ /* 0x000fda0003f06070 */
[----:B------:R-:W-:Y:S05]  /*4e20*/  @!P0 BRA `(.L_x_113) ;  /* 0x0000000400708947 */ /* 0x000fea0003800000 */
[----:B------:R-:W0:Y:S01]  /*4e30*/  LDCU.64 UR6, c[0x0][0x380] ;  /* 0x00007000ff0677ac */ /* 0x000e220008000a00 */
[----:B------:R-:W-:-:S05]  /*4e40*/  IADD3 R6, P0, PT, R2, R5, RZ ;  /* 0x0000000502067210 */ /* 0x000fca0007f1e0ff */
[----:B------:R-:W-:Y:S01]  /*4e50*/  IMAD.X R7, RZ, RZ, R4, P0 ;  /* 0x000000ffff077224 */ /* 0x000fe200000e0604 */
[----:B0-----:R-:W-:-:S04]  /*4e60*/  LEA R5, P1, R6, UR6, 0x4 ;  /* 0x0000000606057c11 */ /* 0x001fc8000f8220ff */
[----:B------:R-:W-:Y:S02]  /*4e70*/  IADD3 R4, P0, PT, R5, 0x3008, RZ ;  /* 0x0000300805047810 */ /* 0x000fe40007f1e0ff */
[----:B------:R-:W-:-:S05]  /*4e80*/  LEA.HI.X R5, R6, UR7, R7, 0x4, P1 ;  /* 0x0000000706057c11 */ /* 0x000fca00088f2407 */
[----:B------:R-:W-:-:S07]  /*4e90*/  IMAD.X R5, RZ, RZ, R5, P0 ;  /* 0x000000ffff057224 */ /* 0x000fce00000e0605 */
.L_x_127:
[----:B------:R-:W2:Y:S04]  /*4ea0*/  LDG.E.CONSTANT R17, desc[UR10][R4.64+-0x3008] ;  /* 0xffcff80a04117981 */ /* 0x000ea8000c1e9900 */
[----:B------:R0:W5:Y:S04]  /*4eb0*/  LDG.E.CONSTANT R12, desc[UR10][R4.64+-0x2008] ;  /* 0xffdff80a040c7981 */ /* 0x000168000c1e9900 */
        /* <DEDUP_REMOVED lines=20> */
.L_x_120:
[----:B------:R-:W-:Y:S05]  /*5000*/  BSYNC.RECONVERGENT B2 ;  /* 0x0000000000027941 */ /* 0x000fea0003800200 */
.L_x_119:
        /* <DEDUP_REMOVED lines=18> */
.L_x_122:
[----:B------:R-:W-:Y:S05]  /*5130*/  BSYNC.RECONVERGENT B2 ;  /* 0x0000000000027941 */ /* 0x000fea0003800200 */
.L_x_121:
        /* <DEDUP_REMOVED lines=18> */
.L_x_124:
[----:B------:R-:W-:Y:S05]  /*5260*/  BSYNC.RECONVERGENT B2 ;  /* 0x0000000000027941 */ /* 0x000fea0003800200 */
.L_x_123:
        /* <DEDUP_REMOVED lines=18> */
.L_x_126:
[----:B------:R-:W-:Y:S05]  /*5390*/  BSYNC.RECONVERGENT B2 ;  /* 0x0000000000027941 */ /* 0x000fea0003800200 */
.L_x_125:
[----:B------:R-:W-:Y:S01]  /*53a0*/  VIADD R2, R2, 0x400 ;  /* 0x0000040002027836 */ /* 0x000fe20000000000 */
[----:B------:R-:W-:-:S04]  /*53b0*/  IADD3 R4, P1, PT, R4, 0x4000, RZ ;  /* 0x0000400004047810 */ /* 0x000fc80007f3e0ff */
[----:B------:R-:W-:Y:S01]  /*53c0*/  ISETP.GE.AND P0, PT, R2, R3, PT ;  /* 0x000000030200720c */ /* 0x000fe20003f06270 */
[----:B------:R-:W-:-:S12]  /*53d0*/  IMAD.X R5, RZ, RZ, R5, P1 ;  /* 0x000000ffff057224 */ /* 0x000fd800008e0605 */
[----:B------:R-:W-:Y:S05]  /*53e0*/  @!P0 BRA `(.L_x_127) ;  /* 0xfffffff800ac8947 */ /* 0x000fea000383ffff */
.L_x_113:
[----:B------:R-:W-:Y:S05]  /*53f0*/  BSYNC.RECONVERGENT B1 ;  /* 0x0000000000017941 */ /* 0x000fea0003800200 */
.L_x_112:
[----:B------:R-:W0:Y:S01]  /*5400*/  S2R R13, SR_LANEID ;  /* 0x00000000000d7919 */ /* 0x000e220000000000 */
[----:B------:R-:W-:Y:S01]  /*5410*/  BSSY.RECONVERGENT B1, `(.L_x_128) ;  /* 0x0000015000017945 */ /* 0x000fe20003800200 */
[----:B------:R-:W-:Y:S01]  /*5420*/  IMAD.MOV.U32 R2, RZ, RZ, R10 ;  /* 0x000000ffff027224 */ /* 0x000fe200078e000a */
[----:B------:R-:W1:Y:S01]  /*5430*/  SHFL.DOWN PT, R3, R10, 0x1, 0x1f ;  /* 0x08201f000a037f89 */ /* 0x000e6200000e0000 */
[----:B------:R-:W-:Y:S02]  /*5440*/  IMAD.MOV.U32 R4, RZ, RZ, R8 ;  /* 0x000000ffff047224 */ /* 0x000fe400078e0008 */
[----:B------:R-:W-:Y:S01]  /*5450*/  IMAD.MOV.U32 R7, RZ, RZ, R9 ;  /* 0x000000ffff077224 */ /* 0x000fe200078e0009 */
[----:B------:R2:W3:Y:S04]  /*5460*/  SHFL.DOWN PT, R5, R8, 0x1, 0x1f ;  /* 0x08201f0008057f89 */ /* 0x0004e800000e0000 */
[----:B------:R2:W4:Y:S01]  /*5470*/  SHFL.DOWN PT, R6, R9, 0x1, 0x1f ;  /* 0x08201f0009067f89 */ /* 0x00052200000e0000 */
[----:B-1----:R-:W-:-:S04]  /*5480*/  FSETP.GEU.AND P0, PT, R10, R3, PT ;  /* 0x000000030a00720b */ /* 0x002fc80003f0e000 */
[----:B0-----:R-:W-:-:S13]  /*5490*/  ISETP.GT.OR P0, PT, R13, 0x1e, !P0 ;  /* 0x0000001e0d00780c */ /* 0x001fda0004704670 */
[----:B--234-:R-:W-:Y:S05]  /*54a0*/  @P0 BRA `(.L_x_129) ;  /* 0x00000000002c0947 */ /* 0x01cfea0003800000 */
        /* <DEDUP_REMOVED lines=11> */
.L_x_129:
[----:B------:R-:W-:Y:S05]  /*5560*/  BSYNC.RECONVERGENT B1 ;  /* 0x0000000000017941 */ /* 0x000fea0003800200 */
.L_x_128:
        /* <DEDUP_REMOVED lines=21> */
.L_x_131:
[----:B------:R-:W-:Y:S05]  /*56c0*/  BSYNC.RECONVERGENT B1 ;  /* 0x0000000000017941 */ /* 0x000fea0003800200 */
.L_x_130:
        /* <DEDUP_REMOVED lines=21> */
.L_x_133:
[----:B------:R-:W-:Y:S05]  /*5820*/  BSYNC.RECONVERGENT B1 ;  /* 0x0000000000017941 */ /* 0x000fea0003800200 */
.L_x_132:
        /* <DEDUP_REMOVED lines=21> */
.L_x_135:
[----:B------:R-:W-:Y:S05]  /*5980*/  BSYNC.RECONVERGENT B1 ;  /* 0x0000000000017941 */ /* 0x000fea0003800200 */
.L_x_134:
        /* <DEDUP_REMOVED lines=22> */
.L_x_137:
[----:B------:R-:W-:Y:S05]  /*5af0*/  BSYNC.RECONVERGENT B1 ;  /* 0x0000000000017941 */ /* 0x000fea0003800200 */
.L_x_136:
        /* <DEDUP_REMOVED lines=12> */
.L_x_139:
[----:B------:R-:W-:Y:S05]  /*5bc0*/  BSYNC.RECONVERGENT B1 ;  /* 0x0000000000017941 */ /* 0x000fea0003800200 */
.L_x_138:
        /* <DEDUP_REMOVED lines=31> */
.L_x_141:
[----:B------:R-:W-:Y:S05]  /*5dc0*/  BSYNC.RECONVERGENT B1 ;  /* 0x0000000000017941 */ /* 0x000fea0003800200 */
.L_x_140:
        /* <DEDUP_REMOVED lines=18> */
.L_x_143:
[----:B------:R-:W-:Y:S05]  /*5ef0*/  BSYNC.RECONVERGENT B1 ;  /* 0x0000000000017941 */ /* 0x000fea0003800200 */
.L_x_142:
        /* <DEDUP_REMOVED lines=18> */
.L_x_145:
[----:B------:R-:W-:Y:S05]  /*6020*/  BSYNC.RECONVERGENT B1 ;  /* 0x0000000000017941 */ /* 0x000fea0003800200 */
.L_x_144:
        /* <DEDUP_REMOVED lines=18> */
.L_x_147:
[----:B------:R-:W-:Y:S05]  /*6150*/  BSYNC.RECONVERGENT B1 ;  /* 0x0000000000017941 */ /* 0x000fea0003800200 */
.L_x_146:
        /* <DEDUP_REMOVED lines=18> */
.L_x_149:
[----:B------:R-:W-:Y:S05]  /*6280*/  BSYNC.RECONVERGENT B1 ;  /* 0x0000000000017941 */ /* 0x000fea0003800200 */
.L_x_148:
        /* <DEDUP_REMOVED lines=18> */
.L_x_151:
[----:B------:R-:W-:Y:S05]  /*63b0*/  BSYNC.RECONVERGENT B1 ;  /* 0x0000000000017941 */ /* 0x000fea0003800200 */
.L_x_150:
[----:B------:R-:W-:Y:S01]  /*63c0*/  FSETP.GEU.AND P0, PT, R7, R0, PT ;  /* 0x000000000700720b */ /* 0x000fe20003f0e000 */
[----:B------:R-:W-:Y:S02]  /*63d0*/  IMAD.MOV.U32 R2, RZ, RZ, R7 ;  /* 0x000000ffff027224 */ /* 0x000fe400078e0007 */
[----:B------:R-:W-:Y:S02]  /*63e0*/  IMAD.MOV.U32 R3, RZ, RZ, R9 ;  /* 0x000000ffff037224 */ /* 0x000fe400078e0009 */
[----:B------:R-:W-:-:S08]  /*63f0*/  IMAD.MOV.U32 R4, RZ, RZ, R8 ;  /* 0x000000ffff047224 */ /* 0x000fd000078e0008 */
        /* <DEDUP_REMOVED lines=13> */
.L_x_34:
[----:B------:R-:W-:Y:S05]  /*64d0*/  BSYNC.RECONVERGENT B0 ;  /* 0x0000000000007941 */ /* 0x000fea0003800200 */
.L_x_1:
[----:B------:R-:W-:Y:S05]  /*64e0*/  @P1 EXIT ;  /* 0x000000000000194d */ /* 0x000fea0003800000 */
[----:B0-----:R-:W0:Y:S01]  /*64f0*/  LDC.64 R6, c[0x0][0x388] ;  /* 0x0000e200ff067b82 */ /* 0x001e220000000a00 */
[----:B------:R-:W-:Y:S02]  /*6500*/  IMAD.MOV.U32 R5, RZ, RZ, R4 ;  /* 0x000000ffff057224 */ /* 0x000fe400078e0004 */
[----:B------:R-:W-:-:S05]  /*6510*/  IMAD.MOV.U32 R4, RZ, RZ, R3 ;  /* 0x000000ffff047224 */ /* 0x000fca00078e0003 */
[----:B0-----:R-:W-:Y:S04]  /*6520*/  STG.E.64 desc[UR10][R6.64+0x8], R4 ;  /* 0x0000080406007986 */ /* 0x001fe8000c101b0a */
[----:B------:R-:W-:Y:S01]  /*6530*/  STG.E desc[UR10][R6.64], R2 ;  /* 0x0000000206007986 */ /* 0x000fe2000c10190a */
[----:B------:R-:W-:Y:S05]  /*6540*/  EXIT ;  /* 0x000000000000794d */ /* 0x000fea0003800000 */
.L_x_152:
        /* <DEDUP_REMOVED lines=11> */
.L_x_1535:


//--------------------- .text._ZN6thrust24THRUST_300001_SM_1000_NS8cuda_cub4core6detail13_kernel_agentINS1_8__reduce11ReduceAgentINS0_12zip_iteratorIN4cuda3std3__45tupleIJNS0_10device_ptrIfEENS0_17counting_iteratorIlNS0_11use_defaultESF_SF_EEEEEEEPNSB_IJflEEESJ_lNS1_9__extrema9arg_min_fIfl10comparatorEEEEJSI_SK_lN3cub18CUB_300001_SM_100013GridEvenShareIlEENSR_9GridQueueIyEESO_EEEvDpT0_ --------------------------
	.section	.text._ZN6thrust24THRUST_300001_SM_1000_NS8cuda_cub4core6detail13_kernel_agentINS1_8__reduce11ReduceAgentINS0_12zip_iteratorIN4cuda3std3__45tupleIJNS0_10device_ptrIfEENS0_17counting_iteratorIlNS0_11use_defaultESF_SF_EEEEEEEPNSB_IJflEEESJ_lNS1_9__extrema9arg_min_fIfl10comparatorEEEEJSI_SK_lN3cub18CUB_300001_SM_100013GridEvenShareIlEENSR_9GridQueueIyEESO_EEEvDpT0_,"ax",@progbits
	.align	128
        .global         _ZN6thrust24THRUST_300001_SM_1000_NS8cuda_cub4core6detail13_kernel_agentINS1_8__reduce11ReduceAgentINS0_12zip_iteratorIN4cuda3std3__45tupleIJNS0_10device_ptrIfEENS0_17counting_iteratorIlNS0_11use_defaultESF_SF_EEEEEEEPNSB_IJflEEESJ_lNS1_9__extrema9arg_min_fIfl10comparatorEEEEJSI_SK_lN3cub18CUB_300001_SM_100013GridEvenShareIlEENSR_9GridQueueIyEESO_EEEvDpT0_
        .type           _ZN6thrust24THRUST_300001_SM_1000_NS8cuda_cub4core6detail13_kernel_agentINS1_8__reduce11ReduceAgentINS0_12zip_iteratorIN4cuda3std3__45tupleIJNS0_10device_ptrIfEENS0_17counting_iteratorIlNS0_11use_defaultESF_SF_EEEEEEEPNSB_IJflEEESJ_lNS1_9__extrema9arg_min_fIfl10comparatorEEEEJSI_SK_lN3cub18CUB_300001_SM_100013GridEvenShareIlEENSR_9GridQueueIyEESO_EEEvDpT0_,@function
        .size           _ZN6thrust24THRUST_300001_SM_1000_NS8cuda_cub4core6detail13_kernel_agentINS1_8__reduce11ReduceAgentINS0_12zip_iteratorIN4cuda3std3__45tupleIJNS0_10device_ptrIfEENS0_17counting_iteratorIlNS0_11use_defaultESF_SF_EEEEEEEPNSB_IJflEEESJ_lNS1_9__extrema9arg_min_fIfl10comparatorEEEEJSI_SK_lN3cub18CUB_300001_SM_100013GridEvenShareIlEENSR_9GridQueueIyEESO_EEEvDpT0_,(.L_x_1536 - _ZN6thrust24THRUST_300001_SM_1000_NS8cuda_cub4core6detail13_kernel_agentINS1_8__reduce11ReduceAgentINS0_12zip_iteratorIN4cuda3std3__45tupleIJNS0_10device_ptrIfEENS0_17counting_iteratorIlNS0_11use_defaultESF_SF_EEEEEEEPNSB_IJflEEESJ_lNS1_9__extrema9arg_min_fIfl10comparatorEEEEJSI_SK_lN3cub18CUB_300001_SM_100013GridEvenShareIlEENSR_9GridQueueIyEESO_EEEvDpT0_)
        .other          _ZN6thrust24THRUST_300001_SM_1000_NS8cuda_cub4core6detail13_kernel_agentINS1_8__reduce11ReduceAgentINS0_12zip_iteratorIN4cuda3std3__45tupleIJNS0_10device_ptrIfEENS0_17counting_iteratorIlNS0_11use_defaultESF_SF_EEEEEEEPNSB_IJflEEESJ_lNS1_9__extrema9arg_min_fIfl10comparatorEEEEJSI_SK_lN3cub18CUB_300001_SM_100013GridEvenShareIlEENSR_9GridQueueIyEESO_EEEvDpT0_,@"STO_CUDA_ENTRY STV_DEFAULT"
_ZN6thrust24THRUST_300001_SM_1000_NS8cuda_cub4core6detail13_kernel_agentINS1_8__reduce11ReduceAgentINS0_12zip_iteratorIN4cuda3std3__45tupleIJNS0_10device_ptrIfEENS0_17counting_iteratorIlNS0_11use_defaultESF_SF_EEEEEEEPNSB_IJflEEESJ_lNS1_9__extrema9arg_min_fIfl10comparatorEEEEJSI_SK_lN3cub18CUB_300001_SM_100013GridEvenShareIlEENSR_9GridQueueIyEESO_EEEvDpT0_:
.text._ZN6thrust24THRUST_300001_SM_1000_NS8cuda_cub4core6detail13_kernel_agentINS1_8__reduce11ReduceAgentINS0_12zip_iteratorIN4cuda3std3__45tupleIJNS0_10device_ptrIfEENS0_17counting_iteratorIlNS0_11use_defaultESF_SF_EEEEEEEPNSB_IJflEEESJ_lNS1_9__extrema9arg_min_fIfl10comparatorEEEEJSI_SK_lN3cub18CUB_300001_SM_100013GridEvenShareIlEENSR_9GridQueueIyEESO_EEEvDpT0_:
[----:B------:R-:W-:Y:S01]  /*0000*/  LDC R1, c[0x0][0x37c] ;  /* 0x0000df00ff017b82 */ /* 0x000fe20000000800 */
[----:B------:R-:W0:Y:S01]  /*0010*/  S2R R0, SR_CTAID.X ;  /* 0x0000000000007919 */ /* 0x000e220000002500 */
[----:B------:R-:W1:Y:S01]  /*0020*/  LDCU.64 UR4, c[0x0][0x398] ;  /* 0x00007300ff0477ac */ /* 0x000e620008000a00 */
[----:B------:R-:W-:Y:S01]  /*0030*/  BSSY.RECONVERGENT B0, `(.L_x_153) ;  /* 0x00005a6000007945 */ /* 0x000fe20003800200 */
[----:B------:R-:W2:Y:S01]  /*0040*/  LDCU UR6, c[0x0][0x370] ;  /* 0x00006e00ff0677ac */ /* 0x000ea20008000800 */
[----:B------:R-:W3:Y:S01]  /*0050*/  LDCU.64 UR10, c[0x0][0x358] ;  /* 0x00006b00ff0a77ac */ /* 0x000ee20008000a00 */
[----:B-1----:R-:W-:Y:S02]  /*0060*/  IMAD.U32 R15, RZ, RZ, UR4 ;  /* 0x00000004ff0f7e24 */ /* 0x002fe4000f8e00ff */
[----:B------:R-:W-:Y:S01]  /*0070*/  IMAD.U32 R12, RZ, RZ, UR5 ;  /* 0x00000005ff0c7e24 */ /* 0x000fe2000f8e00ff */
[----:B--2---:R-:W-:Y:S01]  /*0080*/  UIMAD UR6, UR6, 0x500, URZ ;  /* 0x00000500060678a4 */ /* 0x004fe2000f8e02ff */
[----:B0-----:R-:W-:-:S05]  /*0090*/  IMAD R7, R0, 0x500, RZ ;  /* 0x0000050000077824 */ /* 0x001fca00078e02ff */
[----:B------:R-:W-:-:S04]  /*00a0*/  IADD3 R2, P1, PT, R7, 0x500, RZ ;  /* 0x0000050007027810 */ /* 0x000fc80007f3e0ff */
[----:B------:R-:W-:Y:S01]  /*00b0*/  ISETP.GT.U32.AND P0, PT, R2, R15, PT ;  /* 0x0000000f0200720c */ /* 0x000fe20003f04070 */
[----:B------:R-:W-:-:S05]  /*00c0*/  IMAD.X R3, RZ, RZ, RZ, P1 ;  /* 0x000000ffff037224 */ /* 0x000fca00008e06ff */
[----:B------:R-:W-:-:S13]  /*00d0*/  ISETP.GT.AND.EX P0, PT, R3, R12, PT, P0 ;  /* 0x0000000c0300720c */ /* 0x000fda0003f04300 */
[----:B---3--:R-:W-:Y:S05]  /*00e0*/  @!P0 BRA `(.L_x_154) ;  /* 0x0000003000288947 */ /* 0x008fea0003800000 */
[----:B------:R-:W0:Y:S01]  /*00f0*/  S2R R6, SR_TID.X ;  /* 0x0000000000067919 */ /* 0x000e220000002100 */
[----:B------:R-:W-:Y:S01]  /*0100*/  IMAD.IADD R9, R15, 0x1, -R7 ;  /* 0x000000010f097824 */ /* 0x000fe200078e0a07 */
[----:B------:R-:W-:Y:S01]  /*0110*/  BSSY.RECONVERGENT B1, `(.L_x_155) ;  /* 0x000000f000017945 */ /* 0x000fe20003800200 */
[----:B------:R-:W-:Y:S01]  /*0120*/  IMAD.MOV.U32 R8, RZ, RZ, RZ ;  /* 0x000000ffff087224 */ /* 0x000fe200078e00ff */
[----:B------:R-:W-:Y:S02]  /*0130*/  CS2R R10, SRZ ;  /* 0x00000000000a7805 */ /* 0x000fe4000001ff00 */
[----:B0-----:R-:W-:Y:S01]  /*0140*/  ISETP.GE.AND P0, PT, R6, R9, PT ;  /* 0x000000090600720c */ /* 0x001fe20003f06270 */
[----:B------:R-:W-:-:S12]  /*0150*/  IMAD.MOV.U32 R12, RZ, RZ, R6 ;  /* 0x000000ffff0c7224 */ /* 0x000fd800078e0006 */
[----:B------:R-:W-:Y:S05]  /*0160*/  @P0 BRA `(.L_x_156) ;  /* 0x0000000000240947 */ /* 0x000fea0003800000 */
[----:B------:R-:W0:Y:S01]  /*0170*/  LDCU.128 UR4, c[0x0][0x380] ;  /* 0x00007000ff0477ac */ /* 0x000e220008000c00 */
[----:B------:R-:W-:-:S05]  /*0180*/  IADD3 R10, P0, PT, R7, R6, RZ ;  /* 0x00000006070a7210 */ /* 0x000fca0007f1e0ff */
[----:B------:R-:W-:Y:S01]  /*0190*/  IMAD.X R11, RZ, RZ, RZ, P0 ;  /* 0x000000ffff0b7224 */ /* 0x000fe200000e06ff */
[----:B0-----:R-:W-:-:S04]  /*01a0*/  LEA R2, P1, R10, UR4, 0x2 ;  /* 0x000000040a027c11 */ /* 0x001fc8000f8210ff */
[----:B------:R-:W-:-:S05]  /*01b0*/  LEA.HI.X R3, R10, UR5, R11, 0x2, P1 ;  /* 0x000000050a037c11 */ /* 0x000fca00088f140b */
[----:B------:R0:W5:Y:S01]  /*01c0*/  LDG.E R8, desc[UR10][R2.64] ;  /* 0x0000000a02087981 */ /* 0x000162000c1e1900 */
[----:B------:R-:W-:Y:S01]  /*01d0*/  IADD3 R10, P0, PT, R10, UR6, RZ ;  /* 0x000000060a0a7c10 */ /* 0x000fe2000ff1e0ff */
[----:B------:R-:W-:-:S03]  /*01e0*/  VIADD R12, R6, 0x100 ;  /* 0x00000100060c7836 */ /* 0x000fc60000000000 */
[----:B------:R-:W-:-:S09]  /*01f0*/  IADD3.X R11, PT, PT, R11, UR7, RZ, P0, !PT ;  /* 0x000000070b0b7c10 */ /* 0x000fd200087fe4ff */
.L_x_156:
[----:B------:R-:W-:Y:S05]  /*0200*/  BSYNC.RECONVERGENT B1 ;  /* 0x0000000000017941 */ /* 0x000fea0003800200 */
.L_x_155:
[----:B------:R-:W-:Y:S01]  /*0210*/  ISETP.GE.AND P0, PT, R12, R9, PT ;  /* 0x000000090c00720c */ /* 0x000fe20003f06270 */
[----:B------:R-:W-:-:S12]  /*0220*/  BSSY.RECONVERGENT B1, `(.L_x_157) ;  /* 0x0000097000017945 */ /* 0x000fd80003800200 */
[----:B------:R-:W-:Y:S05]  /*0230*/  @P0 BRA `(.L_x_158) ;  /* 0x0000000800540947 */ /* 0x000fea0003800000 */
[----:B0-----:R-:W-:Y:S01]  /*0240*/  LOP3.LUT R2, RZ, R12, RZ, 0x33, !PT ;  /* 0x0000000cff027212 */ /* 0x001fe200078e33ff */
[----:B------:R-:W-:Y:S03]  /*0250*/  BSSY.RECONVERGENT B2, `(.L_x_159) ;  /* 0x000002c000027945 */ /* 0x000fe60003800200 */
[----:B------:R-:W-:-:S04]  /*0260*/  IADD3 R15, PT, PT, -R7, R15, R2 ;  /* 0x0000000f070f7210 */ /* 0x000fc80007ffe102 */
[----:B------:R-:W-:-:S04]  /*0270*/  LOP3.LUT R2, R15, 0x300, RZ, 0xc0, !PT ;  /* 0x000003000f027812 */ /* 0x000fc800078ec0ff */
[----:B------:R-:W-:-:S13]  /*0280*/  ISETP.NE.AND P0, PT, R2, 0x300, PT ;  /* 0x000003000200780c */ /* 0x000fda0003f05270 */
[----:B------:R-:W-:Y:S05]  /*0290*/  @!P0 BRA `(.L_x_160) ;  /* 0x00000000009c8947 */ /* 0x000fea0003800000 */
[----:B------:R-:W0:Y:S01]  /*02a0*/  LDCU.128 UR4, c[0x0][0x380] ;  /* 0x00007000ff0477ac */ /* 0x000e220008000c00 */
[----:B------:R-:W-:Y:S02]  /*02b0*/  IADD3 R14, P0, PT, R7, R12, RZ ;  /* 0x0000000c070e7210 */ /* 0x000fe40007f1e0ff */
[----:B------:R-:W-:-:S03]  /*02c0*/  LEA.HI R2, R15, 0x1, RZ, 0x18 ;  /* 0x000000010f027811 */ /* 0x000fc600078fc0ff */
[----:B------:R-:W-:Y:S01]  /*02d0*/  IMAD.X R3, RZ, RZ, RZ, P0 ;  /* 0x000000ffff037224 */ /* 0x000fe200000e06ff */
[----:B------:R-:W-:-:S05]  /*02e0*/  LOP3.LUT R2, R2, 0x3, RZ, 0xc0, !PT ;  /* 0x0000000302027812 */ /* 0x000fca00078ec0ff */
[----:B------:R-:W-:Y:S01]  /*02f0*/  IMAD.MOV R4, RZ, RZ, -R2 ;  /* 0x000000ffff047224 */ /* 0x000fe200078e0a02 */
[C---:B0-----:R-:W-:Y:S02]  /*0300*/  IADD3 R16, P1, PT, R14.reuse, UR6, RZ ;  /* 0x000000060e107c10 */ /* 0x041fe4000ff3e0ff */
[C---:B------:R-:W-:Y:S02]  /*0310*/  LEA R13, P2, R14.reuse, UR4, 0x2 ;  /* 0x000000040e0d7c11 */ /* 0x040fe4000f8410ff */
[----:B------:R-:W-:Y:S02]  /*0320*/  IADD3.X R18, PT, PT, R3, UR7, RZ, P1, !PT ;  /* 0x0000000703127c10 */ /* 0x000fe40008ffe4ff */
[----:B------:R-:W-:-:S09]  /*0330*/  LEA.HI.X R14, R14, UR5, R3, 0x2, P2 ;  /* 0x000000050e0e7c11 */ /* 0x000fd200090f1403 */
.L_x_163:
[----:B------:R-:W-:Y:S02]  /*0340*/  IMAD.MOV.U32 R2, RZ, RZ, R13 ;  /* 0x000000ffff027224 */ /* 0x000fe400078e000d */
[----:B------:R-:W-:-:S05]  /*0350*/  IMAD.MOV.U32 R3, RZ, RZ, R14 ;  /* 0x000000ffff037224 */ /* 0x000fca00078e000e */
[----:B------:R-:W2:Y:S01]  /*0360*/  LDG.E R17, desc[UR10][R2.64] ;  /* 0x0000000a02117981 */ /* 0x000ea2000c1e1900 */
[----:B------:R-:W-:Y:S01]  /*0370*/  VIADD R4, R4, 0x1 ;  /* 0x0000000104047836 */ /* 0x000fe20000000000 */
[----:B------:R-:W-:Y:S01]  /*0380*/  BSSY.RECONVERGENT B3, `(.L_x_161) ;  /* 0x0000013000037945 */ /* 0x000fe20003800200 */
[----:B------:R-:W-:-:S03]  /*0390*/  IADD3 R13, P3, PT, R13, 0x400, RZ ;  /* 0x000004000d0d7810 */ /* 0x000fc60007f7e0ff */
[----:B------:R-:W-:Y:S02]  /*03a0*/  ISETP.NE.AND P2, PT, R4, RZ, PT ;  /* 0x000000ff0400720c */ /* 0x000fe40003f45270 */
[----:B--2--5:R-:W-:-:S13]  /*03b0*/  FSETP.GEU.AND P0, PT, R8, R17, PT ;  /* 0x000000110800720b */ /* 0x024fda0003f0e000 */
[----:B------:R-:W-:Y:S05]  /*03c0*/  @!P0 BRA `(.L_x_162) ;  /* 0x0000000000388947 */ /* 0x000fea0003800000 */
[----:B------:R-:W-:Y:S01]  /*03d0*/  FSETP.GEU.AND P4, PT, R17, R8, PT ;  /* 0x000000081100720b */ /* 0x000fe20003f8e000 */
[----:B------:R-:W-:Y:S02]  /*03e0*/  IMAD.MOV.U32 R3, RZ, RZ, R10 ;  /* 0x000000ffff037224 */ /* 0x000fe400078e000a */
[----:B------:R-:W-:Y:S02]  /*03f0*/  IMAD.MOV.U32 R5, RZ, RZ, R11 ;  /* 0x000000ffff057224 */ /* 0x000fe400078e000b */
[----:B------:R-:W-:Y:S02]  /*0400*/  IMAD.MOV.U32 R2, RZ, RZ, R8 ;  /* 0x000000ffff027224 */ /* 0x000fe400078e0008 */
[----:B------:R-:W-:Y:S02]  /*0410*/  IMAD.MOV.U32 R8, RZ, RZ, R17 ;  /* 0x000000ffff087224 */ /* 0x000fe400078e0011 */
[----:B------:R-:W-:Y:S02]  /*0420*/  IMAD.MOV.U32 R10, RZ, RZ, R16 ;  /* 0x000000ffff0a7224 */ /* 0x000fe400078e0010 */
[----:B------:R-:W-:-:S02]  /*0430*/  IMAD.MOV.U32 R11, RZ, RZ, R18 ;  /* 0x000000ffff0b7224 */ /* 0x000fc400078e0012 */
[CC--:B------:R-:W-:Y:S02]  /*0440*/  @P4 ISETP.GE.U32.AND P0, PT, R3.reuse, R16.reuse, PT ;  /* 0x000000100300420c */ /* 0x0c0fe40003f06070 */
[----:B------:R-:W-:Y:S02]  /*0450*/  @P4 ISETP.LT.U32.AND P1, PT, R3, R16, PT ;  /* 0x000000100300420c */ /* 0x000fe40003f21070 */
[CC--:B------:R-:W-:Y:S02]  /*0460*/  @P4 ISETP.GE.AND.EX P0, PT, R5.reuse, R18.reuse, PT, P0 ;  /* 0x000000120500420c */ /* 0x0c0fe40003f06300 */
[----:B------:R-:W-:Y:S02]  /*0470*/  @P4 ISETP.LT.AND.EX P1, PT, R5, R18, PT, P1 ;  /* 0x000000120500420c */ /* 0x000fe40003f21310 */
[----:B------:R-:W-:Y:S02]  /*0480*/  @P4 FSEL R8, R2, R17, !P0 ;  /* 0x0000001102084208 */ /* 0x000fe40004000000 */
[----:B------:R-:W-:-:S02]  /*0490*/  @P4 SEL R10, R3, R16, P1 ;  /* 0x00000010030a4207 */ /* 0x000fc40000800000 */
[----:B------:R-:W-:-:S07]  /*04a0*/  @P4 SEL R11, R5, R18, P1 ;  /* 0x00000012050b4207 */ /* 0x000fce0000800000 */
.L_x_162:
[----:B------:R-:W-:Y:S05]  /*04b0*/  BSYNC.RECONVERGENT B3 ;  /* 0x0000000000037941 */ /* 0x000fea0003800200 */
.L_x_161:
[----:B------:R-:W-:Y:S01]  /*04c0*/  IADD3 R16, P0, PT, R16, 0x100, RZ ;  /* 0x0000010010107810 */ /* 0x000fe20007f1e0ff */
[----:B------:R-:W-:Y:S02]  /*04d0*/  VIADD R12, R12, 0x100 ;  /* 0x000001000c0c7836 */ /* 0x000fe40000000000 */
[----:B------:R-:W-:Y:S02]  /*04e0*/  IMAD.X R14, RZ, RZ, R14, P3 ;  /* 0x000000ffff0e7224 */ /* 0x000fe400018e060e */
[----:B------:R-:W-:Y:S01]  /*04f0*/  IMAD.X R18, RZ, RZ, R18, P0 ;  /* 0x000000ffff127224 */ /* 0x000fe200000e0612 */
[----:B------:R-:W-:Y:S07]  /*0500*/  @P2 BRA `(.L_x_163) ;  /* 0xfffffffc008c2947 */ /* 0x000fee000383ffff */
.L_x_160:
[----:B------:R-:W-:Y:S05]  /*0510*/  BSYNC.RECONVERGENT B2 ;  /* 0x0000000000027941 */ /* 0x000fea0003800200 */
.L_x_159:
[----:B------:R-:W-:-:S13]  /*0520*/  ISETP.GE.U32.AND P0, PT, R15, 0x300, PT ;  /* 0x000003000f00780c */ /* 0x000fda0003f06070 */
[----:B------:R-:W-:Y:S05]  /*0530*/  @!P0 BRA `(.L_x_158) ;  /* 0x0000000400948947 */ /* 0x000fea0003800000 */
[----:B------:R-:W0:Y:S01]  /*0540*/  LDC.64 R4, c[0x0][0x380] ;  /* 0x0000e000ff047b82 */ /* 0x000e220000000a00 */
[----:B------:R-:W-:-:S07]  /*0550*/  VIADD R12, R12, 0x200 ;  /* 0x000002000c0c7836 */ /* 0x000fce0000000000 */
[----:B------:R-:W1:Y:S02]  /*0560*/  LDC.64 R2, c[0x0][0x388] ;  /* 0x0000e200ff027b82 */ /* 0x000e640000000a00 */
.L_x_172:
[----:B------:R-:W-:-:S05]  /*0570*/  VIADD R14, R12, 0xfffffe00 ;  /* 0xfffffe000c0e7836 */ /* 0x000fca0000000000 */
[----:B------:R-:W-:-:S04]  /*0580*/  IADD3 R19, P0, PT, R7, R14, RZ ;  /* 0x0000000e07137210 */ /* 0x000fc80007f1e0ff */
[----:B------:R-:W-:Y:S02]  /*0590*/  LEA.HI.X.SX32 R22, R14, RZ, 0x1, P0 ;  /* 0x000000ff0e167211 */ /* 0x000fe400000f0eff */
[----:B0-----:R-:W-:-:S04]  /*05a0*/  LEA R16, P0, R19, R4, 0x2 ;  /* 0x0000000413107211 */ /* 0x001fc800078010ff */
[----:B------:R-:W-:-:S05]  /*05b0*/  LEA.HI.X R17, R19, R5, R22, 0x2, P0 ;  /* 0x0000000513117211 */ /* 0x000fca00000f1416 */
[----:B------:R-:W2:Y:S04]  /*05c0*/  LDG.E R25, desc[UR10][R16.64] ;  /* 0x0000000a10197981 */ /* 0x000ea8000c1e1900 */
[----:B-----5:R0:W5:Y:S04]  /*05d0*/  LDG.E R15, desc[UR10][R16.64+0x400] ;  /* 0x0004000a100f7981 */ /* 0x020168000c1e1900 */
[----:B------:R0:W5:Y:S04]  /*05e0*/  LDG.E R13, desc[UR10][R16.64+0x800] ;  /* 0x0008000a100d7981 */ /* 0x000168000c1e1900 */
[----:B------:R0:W5:Y:S01]  /*05f0*/  LDG.E R14, desc[UR10][R16.64+0xc00] ;  /* 0x000c000a100e7981 */ /* 0x000162000c1e1900 */
[----:B-1----:R-:W-:Y:S01]  /*0600*/  IADD3 R23, P1, PT, R19, R2, RZ ;  /* 0x0000000213177210 */ /* 0x002fe20007f3e0ff */
[----:B------:R-:W-:Y:S01]  /*0610*/  BSSY.RECONVERGENT B2, `(.L_x_164) ;  /* 0x0000013000027945 */ /* 0x000fe20003800200 */
[----:B------:R-:W-:-:S02]  /*0620*/  IMAD.MOV.U32 R18, RZ, RZ, R10 ;  /* 0x000000ffff127224 */ /* 0x000fc400078e000a */
[----:B------:R-:W-:Y:S02]  /*0630*/  IMAD.MOV.U32 R21, RZ, RZ, R11 ;  /* 0x000000ffff157224 */ /* 0x000fe400078e000b */
[----:B------:R-:W-:Y:S02]  /*0640*/  IMAD.MOV.U32 R20, RZ, RZ, R8 ;  /* 0x000000ffff147224 */ /* 0x000fe400078e0008 */
[----:B------:R-:W-:Y:S02]  /*0650*/  VIADD R19, R12, 0xffffff00 ;  /* 0xffffff000c137836 */ /* 0x000fe40000000000 */
[----:B------:R-:W-:Y:S01]  /*0660*/  IMAD.X R22, R22, 0x1, R3, P1 ;  /* 0x0000000116167824 */ /* 0x000fe200008e0603 */
[----:B--2---:R-:W-:-:S13]  /*0670*/  FSETP.GEU.AND P0, PT, R8, R25, PT ;  /* 0x000000190800720b */ /* 0x004fda0003f0e000 */
[----:B0-----:R-:W-:Y:S05]  /*0680*/  @!P0 BRA `(.L_x_165) ;  /* 0x00000000002c8947 */ /* 0x001fea0003800000 */
        /* <DEDUP_REMOVED lines=11> */
.L_x_165:
[----:B------:R-:W-:Y:S05]  /*0740*/  BSYNC.RECONVERGENT B2 ;  /* 0x0000000000027941 */ /* 0x000fea0003800200 */
.L_x_164:
[----:B-----5:R-:W-:Y:S01]  /*0750*/  FSETP.GEU.AND P0, PT, R20, R15, PT ;  /* 0x0000000f1400720b */ /* 0x020fe20003f0e000 */
[----:B------:R-:W-:Y:S01]  /*0760*/  BSSY.RECONVERGENT B2, `(.L_x_166) ;  /* 0x0000013000027945 */ /* 0x000fe20003800200 */
[----:B------:R-:W-:Y:S01]  /*0770*/  SHF.R.S32.HI R8, RZ, 0x1f, R19 ;  /* 0x0000001fff087819 */ /* 0x000fe20000011413 */
[----:B------:R-:W-:Y:S01]  /*0780*/  IMAD.MOV.U32 R11, RZ, RZ, R18 ;  /* 0x000000ffff0b7224 */ /* 0x000fe200078e0012 */
[----:B------:R-:W-:Y:S01]  /*0790*/  IADD3 R17, P1, P2, R19, R2, R7 ;  /* 0x0000000213117210 */ /* 0x000fe20007a3e007 */
[----:B------:R-:W-:-:S03]  /*07a0*/  IMAD.MOV.U32 R19, RZ, RZ, R21 ;  /* 0x000000ffff137224 */ /* 0x000fc600078e0015 */
[----:B------:R-:W-:Y:S01]  /*07b0*/  IADD3.X R10, PT, PT, R8, R3, RZ, P1, P2 ;  /* 0x00000003080a7210 */ /* 0x000fe20000fe44ff */
[----:B------:R-:W-:-:S04]  /*07c0*/  IMAD.MOV.U32 R8, RZ, RZ, R20 ;  /* 0x000000ffff087224 */ /* 0x000fc800078e0014 */
        /* <DEDUP_REMOVED lines=12> */
.L_x_167:
[----:B------:R-:W-:Y:S05]  /*0890*/  BSYNC.RECONVERGENT B2 ;  /* 0x0000000000027941 */ /* 0x000fea0003800200 */
.L_x_166:
[----:B------:R-:W-:Y:S01]  /*08a0*/  FSETP.GEU.AND P0, PT, R8, R13, PT ;  /* 0x0000000d0800720b */ /* 0x000fe20003f0e000 */
[C---:B------:R-:W-:Y:S01]  /*08b0*/  VIADD R10, R12.reuse, 0x100 ;  /* 0x000001000c0a7836 */ /* 0x040fe20000000000 */
[----:B------:R-:W-:Y:S01]  /*08c0*/  SHF.R.S32.HI R16, RZ, 0x1f, R12 ;  /* 0x0000001fff107819 */ /* 0x000fe2000001140c */
[----:B------:R-:W-:Y:S01]  /*08d0*/  BSSY.RECONVERGENT B2, `(.L_x_168) ;  /* 0x0000013000027945 */ /* 0x000fe20003800200 */
[----:B------:R-:W-:Y:S01]  /*08e0*/  IADD3 R20, P1, P2, R12, R2, R7 ;  /* 0x000000020c147210 */ /* 0x000fe20007a3e007 */
[----:B------:R-:W-:Y:S02]  /*08f0*/  IMAD.MOV.U32 R17, RZ, RZ, R11 ;  /* 0x000000ffff117224 */ /* 0x000fe400078e000b */
[----:B------:R-:W-:Y:S01]  /*0900*/  IMAD.MOV.U32 R18, RZ, RZ, R19 ;  /* 0x000000ffff127224 */ /* 0x000fe200078e0013 */
[----:B------:R-:W-:Y:S01]  /*0910*/  IADD3.X R22, PT, PT, R16, R3, RZ, P1, P2 ;  /* 0x0000000310167210 */ /* 0x000fe20000fe44ff */
[----:B------:R-:W-:Y:S01]  /*0920*/  IMAD.MOV.U32 R15, RZ, RZ, R8 ;  /* 0x000000ffff0f7224 */ /* 0x000fe200078e0008 */
[----:B------:R-:W-:-:S03]  /*0930*/  SHF.R.S32.HI R16, RZ, 0x1f, R10 ;  /* 0x0000001fff107819 */ /* 0x000fc6000001140a */
        /* <DEDUP_REMOVED lines=12> */
.L_x_169:
[----:B------:R-:W-:Y:S05]  /*0a00*/  BSYNC.RECONVERGENT B2 ;  /* 0x0000000000027941 */ /* 0x000fea0003800200 */
.L_x_168:
[----:B------:R-:W-:Y:S01]  /*0a10*/  FSETP.GEU.AND P0, PT, R15, R14, PT ;  /* 0x0000000e0f00720b */ /* 0x000fe20003f0e000 */
[----:B------:R-:W-:Y:S01]  /*0a20*/  BSSY.RECONVERGENT B2, `(.L_x_170) ;  /* 0x0000012000027945 */ /* 0x000fe20003800200 */
[----:B------:R-:W-:Y:S01]  /*0a30*/  IADD3 R20, P1, P2, R10, R2, R7 ;  /* 0x000000020a147210 */ /* 0x000fe20007a3e007 */
[----:B------:R-:W-:Y:S02]  /*0a40*/  IMAD.MOV.U32 R10, RZ, RZ, R17 ;  /* 0x000000ffff0a7224 */ /* 0x000fe400078e0011 */
[----:B------:R-:W-:Y:S01]  /*0a50*/  IMAD.MOV.U32 R11, RZ, RZ, R18 ;  /* 0x000000ffff0b7224 */ /* 0x000fe200078e0012 */
[----:B------:R-:W-:Y:S01]  /*0a60*/  IADD3.X R13, PT, PT, R16, R3, RZ, P1, P2 ;  /* 0x00000003100d7210 */ /* 0x000fe20000fe44ff */
[----:B------:R-:W-:-:S06]  /*0a70*/  IMAD.MOV.U32 R8, RZ, RZ, R15 ;  /* 0x000000ffff087224 */ /* 0x000fcc00078e000f */
        /* <DEDUP_REMOVED lines=12> */
.L_x_171:
[----:B------:R-:W-:Y:S05]  /*0b40*/  BSYNC.RECONVERGENT B2 ;  /* 0x0000000000027941 */ /* 0x000fea0003800200 */
.L_x_170:
[C---:B------:R-:W-:Y:S02]  /*0b50*/  VIADD R14, R12.reuse, 0x200 ;  /* 0x000002000c0e7836 */ /* 0x040fe40000000000 */
[----:B------:R-:W-:-:S03]  /*0b60*/  VIADD R12, R12, 0x400 ;  /* 0x000004000c0c7836 */ /* 0x000fc60000000000 */
[----:B------:R-:W-:-:S13]  /*0b70*/  ISETP.GE.AND P0, PT, R14, R9, PT ;  /* 0x000000090e00720c */ /* 0x000fda0003f06270 */
[----:B------:R-:W-:Y:S05]  /*0b80*/  @!P0 BRA `(.L_x_172) ;  /* 0xfffffff800788947 */ /* 0x000fea000383ffff */
.L_x_158:
[----:B------:R-:W-:Y:S05]  /*0b90*/  BSYNC.RECONVERGENT B1 ;  /* 0x0000000000017941 */ /* 0x000fea0003800200 */
.L_x_157:
[----:B------:R-:W-:-:S13]  /*0ba0*/  ISETP.GE.AND P0, PT, R9, 0x100, PT ;  /* 0x000001000900780c */ /* 0x000fda0003f06270 */
[----:B------:R-:W-:Y:S05]  /*0bb0*/  @!P0 BRA `(.L_x_173) ;  /* 0x00000010003c8947 */ /* 0x000fea0003800000 */
[----:B------:R-:W1:Y:S01]  /*0bc0*/  S2R R14, SR_LANEID ;  /* 0x00000000000e7919 */ /* 0x000e620000000000 */
[----:B------:R-:W-:Y:S01]  /*0bd0*/  BSSY.RECONVERGENT B1, `(.L_x_174) ;  /* 0x0000015000017945 */ /* 0x000fe20003800200 */
[----:B------:R-:W-:Y:S01]  /*0be0*/  IMAD.MOV.U32 R4, RZ, RZ, R10 ;  /* 0x000000ffff047224 */ /* 0x000fe200078e000a */
[----:B0----5:R-:W0:Y:S01]  /*0bf0*/  SHFL.DOWN PT, R3, R8, 0x1, 0x1f ;  /* 0x08201f0008037f89 */ /* 0x021e2200000e0000 */
[----:B------:R-:W-:Y:S02]  /*0c00*/  IMAD.MOV.U32 R9, RZ, RZ, R11 ;  /* 0x000000ffff097224 */ /* 0x000fe400078e000b */
[----:B------:R-:W-:Y:S01]  /*0c10*/  IMAD.MOV.U32 R2, RZ, RZ, R8 ;  /* 0x000000ffff027224 */ /* 0x000fe200078e0008 */
[----:B------:R2:W3:Y:S04]  /*0c20*/  SHFL.DOWN PT, R5, R10, 0x1, 0x1f ;  /* 0x08201f000a057f89 */ /* 0x0004e800000e0000 */
[----:B------:R2:W4:Y:S01]  /*0c30*/  SHFL.DOWN PT, R12, R11, 0x1, 0x1f ;  /* 0x08201f000b0c7f89 */ /* 0x00052200000e0000 */
[----:B0-----:R-:W-:-:S04]  /*0c40*/  FSETP.GEU.AND P0, PT, R8, R3, PT ;  /* 0x000000030800720b */ /* 0x001fc80003f0e000 */
[----:B-1----:R-:W-:-:S13]  /*0c50*/  ISETP.GT.OR P0, PT, R14, 0x1e, !P0 ;  /* 0x0000001e0e00780c */ /* 0x002fda0004704670 */
        /* <DEDUP_REMOVED lines=12> */
.L_x_175:
[----:B------:R-:W-:Y:S05]  /*0d20*/  BSYNC.RECONVERGENT B1 ;  /* 0x0000000000017941 */ /* 0x000fea0003800200 */
.L_x_174:
        /* <DEDUP_REMOVED lines=21> */
.L_x_177:
[----:B------:R-:W-:Y:S05]  /*0e80*/  BSYNC.RECONVERGENT B1 ;  /* 0x0000000000017941 */ /* 0x000fea0003800200 */
.L_x_176:
        /* <DEDUP_REMOVED lines=21> */
.L_x_179:
[----:B------:R-:W-:Y:S05]  /*0fe0*/  BSYNC.RECONVERGENT B1 ;  /* 0x0000000000017941 */ /* 0x000fea0003800200 */
.L_x_178:
        /* <DEDUP_REMOVED lines=21> */
.L_x_181:
[----:B------:R-:W-:Y:S05]  /*1140*/  BSYNC.RECONVERGENT B1 ;  /* 0x0000000000017941 */ /* 0x000fea0003800200 */
.L_x_180:
        /* <DEDUP_REMOVED lines=22> */
.L_x_183:
[----:B------:R-:W-:Y:S05]  /*12b0*/  BSYNC.RECONVERGENT B1 ;  /* 0x0000000000017941 */ /* 0x000fea0003800200 */
.L_x_182:
[----:B------:R-:W-:Y:S04]  /*12c0*/  BSSY.RECONVERGENT B1, `(.L_x_184) ;  /* 0x000000c000017945 */ /* 0x000fe80003800200 */
[----:B------:R-:W-:Y:S05]  /*12d0*/  @P3 BRA `(.L_x_185) ;  /* 0x0000000000283947 */ /* 0x000fea0003800000 */
[----:B------:R-:W0:Y:S01]  /*12e0*/  S2R R8, SR_CgaCtaId ;  /* 0x0000000000087919 */ /* 0x000e220000008800 */
[----:B------:R-:W-:Y:S01]  /*12f0*/  MOV R7, 0x400 ;  /* 0x0000040000077802 */ /* 0x000fe20000000f00 */
[----:B------:R-:W-:Y:S01]  /*1300*/  IMAD.MOV.U32 R9, RZ, RZ, R2 ;  /* 0x000000ffff097224 */ /* 0x000fe200078e0002 */
[----:B------:R-:W-:-:S04]  /*1310*/  SHF.R.U32.HI R5, RZ, 0x1, R6 ;  /* 0x00000001ff057819 */ /* 0x000fc80000011606 */
[----:B------:R-:W-:Y:S02]  /*1320*/  LOP3.LUT R5, R5, 0x1f0, RZ, 0xc0, !PT ;  /* 0x000001f005057812 */ /* 0x000fe400078ec0ff */
[----:B0-----:R-:W-:-:S05]  /*1330*/  LEA R8, R8, R7, 0x18 ;  /* 0x0000000708087211 */ /* 0x001fca00078ec0ff */
[----:B------:R-:W-:Y:S02]  /*1340*/  IMAD.IADD R5, R5, 0x1, R8 ;  /* 0x0000000105057824 */ /* 0x000fe400078e0208 */
[----:B------:R-:W-:-:S03]  /*1350*/  IMAD.MOV.U32 R8, RZ, RZ, R3 ;  /* 0x000000ffff087224 */ /* 0x000fc600078e0003 */
[----:B------:R0:W-:Y:S04]  /*1360*/  STS [R5+0x8], R4 ;  /* 0x0000080405007388 */ /* 0x0001e80000000800 */
[----:B------:R0:W-:Y:S02]  /*1370*/  STS.64 [R5+0x10], R8 ;  /* 0x0000100805007388 */ /* 0x0001e40000000a00 */
.L_x_185:
[----:B------:R-:W-:Y:S05]  /*1380*/  BSYNC.RECONVERGENT B1 ;  /* 0x0000000000017941 */ /* 0x000fea0003800200 */
.L_x_184:
[----:B------:R-:W-:Y:S01]  /*1390*/  BAR.SYNC.DEFER_BLOCKING 0x0 ;  /* 0x0000000000007b1d */ /* 0x000fe20000010000 */
[----:B------:R-:W-:-:S13]  /*13a0*/  ISETP.NE.AND P2, PT, R6, RZ, PT ;  /* 0x000000ff0600720c */ /* 0x000fda0003f45270 */
[----:B------:R-:W-:Y:S05]  /*13b0*/  @P2 BRA `(.L_x_186) ;  /* 0x0000004400b42947 */ /* 0x000fea0003800000 */
[----:B------:R-:W1:Y:S01]  /*13c0*/  S2R R6, SR_CgaCtaId ;  /* 0x0000000000067919 */ /* 0x000e620000008800 */
[----:B0-----:R-:W-:Y:S01]  /*13d0*/  MOV R9, 0x400 ;  /* 0x0000040000097802 */ /* 0x001fe20000000f00 */
[----:B------:R-:W-:Y:S01]  /*13e0*/  BSSY.RECONVERGENT B1, `(.L_x_187) ;  /* 0x000001a000017945 */ /* 0x000fe20003800200 */
[----:B------:R-:W-:Y:S02]  /*13f0*/  IMAD.MOV.U32 R12, RZ, RZ, R4 ;  /* 0x000000ffff0c7224 */ /* 0x000fe400078e0004 */
[----:B------:R-:W-:Y:S01]  /*1400*/  IMAD.MOV.U32 R7, RZ, RZ, R2 ;  /* 0x000000ffff077224 */ /* 0x000fe200078e0002 */
[----:B-1----:R-:W-:Y:S01]  /*1410*/  LEA R9, R6, R9, 0x18 ;  /* 0x0000000906097211 */ /* 0x002fe200078ec0ff */
[----:B------:R-:W-:-:S04]  /*1420*/  IMAD.MOV.U32 R6, RZ, RZ, R3 ;  /* 0x000000ffff067224 */ /* 0x000fc800078e0003 */
        /* <DEDUP_REMOVED lines=21> */
.L_x_188:
[----:B------:R-:W-:Y:S05]  /*1580*/  BSYNC.RECONVERGENT B1 ;  /* 0x0000000000017941 */ /* 0x000fea0003800200 */
.L_x_187:
        /* <DEDUP_REMOVED lines=18> */
.L_x_190:
[----:B------:R-:W-:Y:S05]  /*16b0*/  BSYNC.RECONVERGENT B1 ;  /* 0x0000000000017941 */ /* 0x000fea0003800200 */
.L_x_189:
        /* <DEDUP_REMOVED lines=18> */
.L_x_192:
[----:B------:R-:W-:Y:S05]  /*17e0*/  BSYNC.RECONVERGENT B1 ;  /* 0x0000000000017941 */ /* 0x000fea0003800200 */
.L_x_191:
        /* <DEDUP_REMOVED lines=18> */
.L_x_194:
[----:B------:R-:W-:Y:S05]  /*1910*/  BSYNC.RECONVERGENT B1 ;  /* 0x0000000000017941 */ /* 0x000fea0003800200 */
.L_x_193:
        /* <DEDUP_REMOVED lines=18> */
.L_x_196:
[----:B------:R-:W-:Y:S05]  /*1a40*/  BSYNC.RECONVERGENT B1 ;  /* 0x0000000000017941 */ /* 0x000fea0003800200 */
.L_x_195:
        /* <DEDUP_REMOVED lines=18> */
.L_x_198:
[----:B------:R-:W-:Y:S05]  /*1b70*/  BSYNC.RECONVERGENT B1 ;  /* 0x0000000000017941 */ /* 0x000fea0003800200 */
.L_x_197:
        /* <DEDUP_REMOVED lines=12> */
[CC--:B------:R-:W-:Y:S02]  /*1c40*/  ISETP.LT.U32.AND P1, PT, R11.reuse, R8.reuse, PT ;  /* 0x000000080b00720c */ /* 0x0c0fe40003f21070 */
[CC--:B------:R-:W-:Y:S02]  /*1c50*/  ISETP.GE.AND.EX P0, PT, R10.reuse, R9.reuse, PT, P0 ;  /* 0x000000090a00720c */ /* 0x0c0fe40003f06300 */
[----:B------:R-:W-:Y:S02]  /*1c60*/  ISETP.LT.AND.EX P1, PT, R10, R9, PT, P1 ;  /* 0x000000090a00720c */ /* 0x000fe40003f21310 */
[----:B------:R-:W-:Y:S02]  /*1c70*/  FSEL R4, R6, R5, !P0 ;  /* 0x0000000506047208 */ /* 0x000fe40004000000 */
[----:B------:R-:W-:-:S02]  /*1c80*/  SEL R3, R11, R8, P1 ;  /* 0x000000080b037207 */ /* 0x000fc40000800000 */
[----:B------:R-:W-:Y:S01]  /*1c90*/  SEL R2, R10, R9, P1 ;  /* 0x000000090a027207 */ /* 0x000fe20000800000 */
[----:B------:R-:W-:Y:S06]  /*1ca0*/  BRA `(.L_x_186) ;  /* 0x0000003c00787947 */ /* 0x000fec0003800000 */
.L_x_173:
[----:B0-----:R-:W-:Y:S01]  /*1cb0*/  LOP3.LUT R2, R6, 0x3e0, RZ, 0xc0, !PT ;  /* 0x000003e006027812 */ /* 0x001fe200078ec0ff */
[----:B------:R-:W-:Y:S01]  /*1cc0*/  BSSY.RECONVERGENT B1, `(.L_x_199) ;  /* 0x000001b000017945 */ /* 0x000fe20003800200 */
[----:B------:R-:W-:Y:S02]  /*1cd0*/  IMAD.MOV.U32 R14, RZ, RZ, R10 ;  /* 0x000000ffff0e7224 */ /* 0x000fe400078e000a */
[----:B------:R-:W-:Y:S02]  /*1ce0*/  IMAD.MOV.U32 R16, RZ, RZ, R11 ;  /* 0x000000ffff107224 */ /* 0x000fe400078e000b */
[----:B------:R-:W-:Y:S01]  /*1cf0*/  VIADD R4, R2, 0x20 ;  /* 0x0000002002047836 */ /* 0x000fe20000000000 */
[----:B------:R-:W-:-:S04]  /*1d00*/  LOP3.LUT R2, RZ, R2, RZ, 0x33, !PT ;  /* 0x00000002ff027212 */ /* 0x000fc800078e33ff */
[----:B------:R-:W-:Y:S01]  /*1d10*/  ISETP.GT.AND P0, PT, R4, R9, PT ;  /* 0x000000090400720c */ /* 0x000fe20003f04270 */
[----:B------:R-:W-:Y:S02]  /*1d20*/  IMAD.IADD R2, R9, 0x1, R2 ;  /* 0x0000000109027824 */ /* 0x000fe400078e0202 */
[----:B-----5:R-:W-:-:S03]  /*1d30*/  IMAD.MOV.U32 R4, RZ, RZ, R8 ;  /* 0x000000ffff047224 */ /* 0x020fc600078e0008 */
        /* <DEDUP_REMOVED lines=19> */
.L_x_200:
[----:B------:R-:W-:Y:S05]  /*1e70*/  BSYNC.RECONVERGENT B1 ;  /* 0x0000000000017941 */ /* 0x000fea0003800200 */
.L_x_199:
        /* <DEDUP_REMOVED lines=22> */
.L_x_202:
[----:B------:R-:W-:Y:S05]  /*1fe0*/  BSYNC.RECONVERGENT B1 ;  /* 0x0000000000017941 */ /* 0x000fea0003800200 */
.L_x_201:
        /* <DEDUP_REMOVED lines=22> */
.L_x_204:
[----:B------:R-:W-:Y:S05]  /*2150*/  BSYNC.RECONVERGENT B1 ;  /* 0x0000000000017941 */ /* 0x000fea0003800200 */
.L_x_203:
        /* <DEDUP_REMOVED lines=22> */
.L_x_206:
[----:B------:R-:W-:Y:S05]  /*22c0*/  BSYNC.RECONVERGENT B1 ;  /* 0x0000000000017941 */ /* 0x000fea0003800200 */
.L_x_205:
        /* <DEDUP_REMOVED lines=23> */
.L_x_208:
[----:B------:R-:W-:Y:S05]  /*2440*/  BSYNC.RECONVERGENT B1 ;  /* 0x0000000000017941 */ /* 0x000fea0003800200 */
.L_x_207:
[----:B------:R-:W-:Y:S04]  /*2450*/  BSSY.RECONVERGENT B1, `(.L_x_209) ;  /* 0x000000c000017945 */ /* 0x000fe80003800200 */
[----:B------:R-:W-:Y:S05]  /*2460*/  @P3 BRA `(.L_x_210) ;  /* 0x0000000000283947 */ /* 0x000fea0003800000 */
[----:B------:R-:W0:Y:S01]  /*2470*/  S2R R8, SR_CgaCtaId ;  /* 0x0000000000087919 */ /* 0x000e220000008800 */
[----:B------:R-:W-:Y:S01]  /*2480*/  MOV R7, 0x400 ;  /* 0x0000040000077802 */ /* 0x000fe20000000f00 */
[----:B------:R-:W-:Y:S01]  /*2490*/  IMAD.MOV.U32 R10, RZ, RZ, R3 ;  /* 0x000000ffff0a7224 */ /* 0x000fe200078e0003 */
[----:B------:R-:W-:Y:S01]  /*24a0*/  SHF.R.U32.HI R5, RZ, 0x1, R6 ;  /* 0x00000001ff057819 */ /* 0x000fe20000011606 */
[----:B------:R-:W-:-:S03]  /*24b0*/  IMAD.MOV.U32 R11, RZ, RZ, R2 ;  /* 0x000000ffff0b7224 */ /* 0x000fc600078e0002 */
[----:B------:R-:W-:Y:S02]  /*24c0*/  LOP3.LUT R5, R5, 0x1f0, RZ, 0xc0, !PT ;  /* 0x000001f005057812 */ /* 0x000fe400078ec0ff */
[----:B0-----:R-:W-:-:S05]  /*24d0*/  LEA R8, R8, R7, 0x18 ;  /* 0x0000000708087211 */ /* 0x001fca00078ec0ff */
[----:B------:R-:W-:-:S05]  /*24e0*/  IMAD.IADD R5, R5, 0x1, R8 ;  /* 0x0000000105057824 */ /* 0x000fca00078e0208 */
[----:B------:R0:W-:Y:S04]  /*24f0*/  STS.64 [R5+0x10], R10 ;  /* 0x0000100a05007388 */ /* 0x0001e80000000a00 */
[----:B------:R0:W-:Y:S02]  /*2500*/  STS [R5+0x8], R4 ;  /* 0x0000080405007388 */ /* 0x0001e40000000800 */
.L_x_210:
[----:B------:R-:W-:Y:S05]  /*2510*/  BSYNC.RECONVERGENT B1 ;  /* 0x0000000000017941 */ /* 0x000fea0003800200 */
.L_x_209:
[----:B------:R-:W-:Y:S01]  /*2520*/  BAR.SYNC.DEFER_BLOCKING 0x0 ;  /* 0x0000000000007b1d */ /* 0x000fe20000010000 */
[----:B------:R-:W-:-:S13]  /*2530*/  ISETP.NE.AND P2, PT, R6, RZ, PT ;  /* 0x000000ff0600720c */ /* 0x000fda0003f45270 */
[----:B------:R-:W-:Y:S05]  /*2540*/  @P2 BRA `(.L_x_186) ;  /* 0x0000003400502947 */ /* 0x000fea0003800000 */
[C---:B------:R-:W-:Y:S01]  /*2550*/  ISETP.GE.AND P0, PT, R9.reuse, 0x21, PT ;  /* 0x000000210900780c */ /* 0x040fe20003f06270 */
[----:B0-----:R-:W-:Y:S01]  /*2560*/  IMAD.MOV.U32 R5, RZ, RZ, R4 ;  /* 0x000000ffff057224 */ /* 0x001fe200078e0004 */
[C---:B------:R-:W-:Y:S01]  /*2570*/  ISETP.GE.AND P5, PT, R9.reuse, 0x41, PT ;  /* 0x000000410900780c */ /* 0x040fe20003fa6270 */
[----:B------:R-:W-:Y:S01]  /*2580*/  IMAD.MOV.U32 R11, RZ, RZ, R3 ;  /* 0x000000ffff0b7224 */ /* 0x000fe200078e0003 */
[C---:B------:R-:W-:Y:S01]  /*2590*/  ISETP.GE.AND P4, PT, R9.reuse, 0x61, PT ;  /* 0x000000610900780c */ /* 0x040fe20003f86270 */
[----:B------:R-:W-:Y:S01]  /*25a0*/  IMAD.MOV.U32 R8, RZ, RZ, R2 ;  /* 0x000000ffff087224 */ /* 0x000fe200078e0002 */
[----:B------:R-:W-:-:S07]  /*25b0*/  ISETP.GE.AND P3, PT, R9, 0x81, PT ;  /* 0x000000810900780c */ /* 0x000fce0003f66270 */
[----:B------:R-:W-:Y:S06]  /*25c0*/  @!P0 BRA `(.L_x_211) ;  /* 0x00000000005c8947 */ /* 0x000fec0003800000 */
        /* <DEDUP_REMOVED lines=22> */
.L_x_212:
[----:B------:R-:W-:Y:S05]  /*2730*/  BSYNC.RECONVERGENT B1 ;  /* 0x0000000000017941 */ /* 0x000fea0003800200 */
.L_x_211:
[----:B------:R-:W-:Y:S02]  /*2740*/  IMAD.MOV.U32 R2, RZ, RZ, R5 ;  /* 0x000000ffff027224 */ /* 0x000fe400078e0005 */
[----:B------:R-:W-:Y:S02]  /*2750*/  IMAD.MOV.U32 R7, RZ, RZ, R11 ;  /* 0x000000ffff077224 */ /* 0x000fe400078e000b */
[----:B------:R-:W-:Y:S01]  /*2760*/  IMAD.MOV.U32 R6, RZ, RZ, R8 ;  /* 0x000000ffff067224 */ /* 0x000fe200078e0008 */
        /* <DEDUP_REMOVED lines=23> */
.L_x_214:
[----:B------:R-:W-:Y:S05]  /*28e0*/  BSYNC.RECONVERGENT B1 ;  /* 0x0000000000017941 */ /* 0x000fea0003800200 */
.L_x_213:
[C---:B------:R-:W-:Y:S01]  /*28f0*/  ISETP.GE.AND P1, PT, R9.reuse, 0xa1, PT ;  /* 0x000000a10900780c */ /* 0x040fe20003f26270 */
[----:B------:R-:W-:Y:S01]  /*2900*/  IMAD.MOV.U32 R3, RZ, RZ, R2 ;  /* 0x000000ffff037224 */ /* 0x000fe200078e0002 */
[C---:B------:R-:W-:Y:S01]  /*2910*/  ISETP.GE.AND P5, PT, R9.reuse, 0xc1, PT ;  /* 0x000000c10900780c */ /* 0x040fe20003fa6270 */
[----:B------:R-:W-:Y:S01]  /*2920*/  IMAD.MOV.U32 R8, RZ, RZ, R6 ;  /* 0x000000ffff087224 */ /* 0x000fe200078e0006 */
[----:B------:R-:W-:Y:S01]  /*2930*/  ISETP.GE.AND P6, PT, R9, 0xe1, PT ;  /* 0x000000e10900780c */ /* 0x000fe20003fc6270 */
[----:B------:R-:W-:Y:S01]  /*2940*/  IMAD.MOV.U32 R9, RZ, RZ, R7 ;  /* 0x000000ffff097224 */ /* 0x000fe200078e0007 */
[----:B------:R-:W-:Y:S11]  /*2950*/  @!P4 BRA `(.L_x_215) ;  /* 0x00000000005cc947 */ /* 0x000ff60003800000 */
        /* <DEDUP_REMOVED lines=13> */
[----:B0-----:R-:W-:Y:S01]  /*2a30*/  @P4 ISETP.GE.U32.AND P0, PT, R7, R10, PT ;  /* 0x0000000a0700420c */ /* 0x001fe20003f06070 */
[----:B------:R-:W-:Y:S02]  /*2a40*/  IMAD.MOV.U32 R9, RZ, RZ, R10 ;  /* 0x000000ffff097224 */ /* 0x000fe400078e000a */
[----:B------:R-:W-:Y:S01]  /*2a50*/  IMAD.MOV.U32 R8, RZ, RZ, R11 ;  /* 0x000000ffff087224 */ /* 0x000fe200078e000b */
[----:B------:R-:W-:-:S04]  /*2a60*/  @P4 ISETP.GE.AND.EX P0, PT, R6, R11, PT, P0 ;  /* 0x0000000b0600420c */ /* 0x000fc80003f06300 */
[----:B------:R-:W-:Y:S02]  /*2a70*/  @P4 FSEL R3, R2, R5, !P0 ;  /* 0x0000000502034208 */ /* 0x000fe40004000000 */
[----:B------:R-:W-:-:S04]  /*2a80*/  @P4 ISETP.LT.U32.AND P0, PT, R7, R10, PT ;  /* 0x0000000a0700420c */ /* 0x000fc80003f01070 */
[----:B------:R-:W-:-:S04]  /*2a90*/  @P4 ISETP.LT.AND.EX P0, PT, R6, R11, PT, P0 ;  /* 0x0000000b0600420c */ /* 0x000fc80003f01300 */
[----:B------:R-:W-:Y:S02]  /*2aa0*/  @P4 SEL R9, R7, R10, P0 ;  /* 0x0000000a07094207 */ /* 0x000fe40000000000 */
[----:B------:R-:W-:-:S07]  /*2ab0*/  @P4 SEL R8, R6, R11, P0 ;  /* 0x0000000b06084207 */ /* 0x000fce0000000000 */
.L_x_216:
[----:B------:R-:W-:Y:S05]  /*2ac0*/  BSYNC.RECONVERGENT B1 ;  /* 0x0000000000017941 */ /* 0x000fea0003800200 */
.L_x_215:
        /* <DEDUP_REMOVED lines=26> */
.L_x_218:
[----:B------:R-:W-:Y:S05]  /*2c70*/  BSYNC.RECONVERGENT B1 ;  /* 0x0000000000017941 */ /* 0x000fea0003800200 */
.L_x_217:
        /* <DEDUP_REMOVED lines=8> */
[----:B0-----:R-:W-:Y:S01]  /*2d00*/  LEA R8, R4, R3, 0x18 ;  /* 0x0000000304087211 */ /* 0x001fe200078ec0ff */
[----:B------:R-:W-:Y:S02]  /*2d10*/  IMAD.MOV.U32 R3, RZ, RZ, R2 ;  /* 0x000000ffff037224 */ /* 0x000fe400078e0002 */
[----:B------:R-:W-:Y:S02]  /*2d20*/  IMAD.MOV.U32 R4, RZ, RZ, R6 ;  /* 0x000000ffff047224 */ /* 0x000fe400078e0006 */
        /* <DEDUP_REMOVED lines=15> */
.L_x_220:
[----:B------:R-:W-:Y:S05]  /*2e20*/  BSYNC.RECONVERGENT B1 ;  /* 0x0000000000017941 */ /* 0x000fea0003800200 */
.L_x_219:
        /* <DEDUP_REMOVED lines=26> */
.L_x_222:
[----:B------:R-:W-:Y:S05]  /*2fd0*/  BSYNC.RECONVERGENT B1 ;  /* 0x0000000000017941 */ /* 0x000fea0003800200 */
.L_x_221:
[----:B------:R-:W-:Y:S02]  /*2fe0*/  IMAD.MOV.U32 R4, RZ, RZ, R5 ;  /* 0x000000ffff047224 */ /* 0x000fe400078e0005 */
[----:B------:R-:W-:Y:S02]  /*2ff0*/  IMAD.MOV.U32 R3, RZ, RZ, R7 ;  /* 0x000000ffff037224 */ /* 0x000fe400078e0007 */
[----:B------:R-:W-:Y:S01]  /*3000*/  IMAD.MOV.U32 R2, RZ, RZ, R8 ;  /* 0x000000ffff027224 */ /* 0x000fe200078e0008 */
[----:B------:R-:W-:Y:S06]  /*3010*/  @!P6 BRA `(.L_x_186) ;  /* 0x00000028009ce947 */ /* 0x000fec0003800000 */
[----:B------:R-:W0:Y:S01]  /*3020*/  S2R R3, SR_CgaCtaId ;  /* 0x0000000000037919 */ /* 0x000e220000008800 */
[----:B------:R-:W-:Y:S01]  /*3030*/  MOV R2, 0x400 ;  /* 0x0000040000027802 */ /* 0x000fe20000000f00 */
[----:B------:R-:W-:-:S03]  /*3040*/  IMAD.MOV.U32 R4, RZ, RZ, R5 ;  /* 0x000000ffff047224 */ /* 0x000fc600078e0005 */
        /* <DEDUP_REMOVED lines=20> */
.L_x_154:
[----:B------:R-:W0:Y:S01]  /*3190*/  S2R R5, SR_TID.X ;  /* 0x0000000000057919 */ /* 0x000e220000002100 */
[----:B------:R-:W1:Y:S02]  /*31a0*/  LDCU.128 UR12, c[0x0][0x380] ;  /* 0x00007000ff0c77ac */ /* 0x000e640008000c00 */
[----:B-1----:R-:W-:Y:S02]  /*31b0*/  IMAD.U32 R10, RZ, RZ, UR12 ;  /* 0x0000000cff0a7e24 */ /* 0x002fe4000f8e00ff */
[----:B------:R-:W-:Y:S01]  /*31c0*/  IMAD.U32 R11, RZ, RZ, UR13 ;  /* 0x0000000dff0b7e24 */ /* 0x000fe2000f8e00ff */
[----:B0-----:R-:W-:-:S05]  /*31d0*/  IADD3 R2, P0, PT, R7, R5, RZ ;  /* 0x0000000507027210 */ /* 0x001fca0007f1e0ff */
[----:B------:R-:W-:Y:S01]  /*31e0*/  IMAD.X R3, RZ, RZ, RZ, P0 ;  /* 0x000000ffff037224 */ /* 0x000fe200000e06ff */
[----:B------:R-:W-:-:S04]  /*31f0*/  LEA R8, P0, R2, R10, 0x2 ;  /* 0x0000000a02087211 */ /* 0x000fc800078010ff */
[----:B------:R-:W-:-:S05]  /*3200*/  LEA.HI.X R9, R2, R11, R3, 0x2, P0 ;  /* 0x0000000b02097211 */ /* 0x000fca00000f1403 */
[----:B------:R-:W2:Y:S04]  /*3210*/  LDG.E R3, desc[UR10][R8.64] ;  /* 0x0000000a08037981 */ /* 0x000ea8000c1e1900 */
[----:B------:R-:W2:Y:S04]  /*3220*/  LDG.E R4, desc[UR10][R8.64+0x400] ;  /* 0x0004000a08047981 */ /* 0x000ea8000c1e1900 */
[----:B------:R-:W3:Y:S04]  /*3230*/  LDG.E R6, desc[UR10][R8.64+0x800] ;  /* 0x0008000a08067981 */ /* 0x000ee8000c1e1900 */
[----:B------:R-:W4:Y:S04]  /*3240*/  LDG.E R16, desc[UR10][R8.64+0xc00] ;  /* 0x000c000a08107981 */ /* 0x000f28000c1e1900 */
[----:B------:R0:W5:Y:S01]  /*3250*/  LDG.E R2, desc[UR10][R8.64+0x1000] ;  /* 0x0010000a08027981 */ /* 0x000162000c1e1900 */
[----:B------:R-:W-:Y:S01]  /*3260*/  IMAD.U32 R13, RZ, RZ, UR14 ;  /* 0x0000000eff0d7e24 */ /* 0x000fe2000f8e00ff */
[----:B------:R-:W-:Y:S01]  /*3270*/  UMOV UR4, URZ ;  /* 0x000000ff00047c82 */ /* 0x000fe20008000000 */
[----:B------:R-:W-:Y:S01]  /*3280*/  IMAD.U32 R14, RZ, RZ, UR15 ;  /* 0x0000000fff0e7e24 */ /* 0x000fe2000f8e00ff */
[----:B------:R-:W-:Y:S01]  /*3290*/  BSSY.RECONVERGENT B1, `(.L_x_223) ;  /* 0x0000013000017945 */ /* 0x000fe20003800200 */
[----:B------:R-:W-:-:S02]  /*32a0*/  ISETP.LE.U32.AND P0, PT, R15, UR6, PT ;  /* 0x000000060f007c0c */ /* 0x000fc4000bf03070 */
[----:B------:R-:W-:Y:S02]  /*32b0*/  IADD3 R17, P4, PT, R7, R13, RZ ;  /* 0x0000000d07117210 */ /* 0x000fe40007f9e0ff */
[----:B--2---:R-:W-:-:S04]  /*32c0*/  FSETP.GEU.AND P1, PT, R4, R3, PT ;  /* 0x000000030400720b */ /* 0x004fc80003f2e000 */
[----:B------:R-:W-:Y:S01]  /*32d0*/  FSEL R3, R4, R3, !P1 ;  /* 0x0000000304037208 */ /* 0x000fe20004800000 */
[----:B------:R-:W-:-:S03]  /*32e0*/  VIADD R4, R5, 0x200 ;  /* 0x0000020005047836 */ /* 0x000fc60000000000 */
[----:B---3--:R-:W-:-:S04]  /*32f0*/  FSETP.GEU.AND P2, PT, R6, R3, PT ;  /* 0x000000030600720b */ /* 0x008fc80003f4e000 */
[----:B------:R-:W-:Y:S01]  /*3300*/  FSEL R3, R6, R3, !P2 ;  /* 0x0000000306037208 */ /* 0x000fe20005000000 */
[----:B------:R-:W-:-:S03]  /*3310*/  VIADD R6, R5, 0x100 ;  /* 0x0000010005067836 */ /* 0x000fc60000000000 */
[----:B----4-:R-:W-:Y:S01]  /*3320*/  FSETP.GEU.AND P3, PT, R3, R16, PT ;  /* 0x000000100300720b */ /* 0x010fe20003f6e000 */
[----:B------:R-:W-:-:S04]  /*3330*/  IMAD.MOV.U32 R7, RZ, RZ, R3 ;  /* 0x000000ffff077224 */ /* 0x000fc800078e0003 */
[----:B------:R-:W-:-:S05]  /*3340*/  @P2 SEL R4, R6, R5, !P1 ;  /* 0x0000000506042207 */ /* 0x000fca0004800000 */
[----:B------:R-:W-:-:S03]  /*3350*/  IMAD.MOV.U32 R6, RZ, RZ, R4 ;  /* 0x000000ffff067224 */ /* 0x000fc600078e0004 */
[----:B0-----:R-:W-:Y:S05]  /*3360*/  @!P3 BRA `(.L_x_224) ;  /* 0x000000000014b947 */ /* 0x001fea0003800000 */
[----:B------:R-:W-:Y:S01]  /*3370*/  FSETP.GEU.AND P1, PT, R16, R3, PT ;  /* 0x000000031000720b */ /* 0x000fe20003f2e000 */
[----:B------:R-:W-:Y:S02]  /*3380*/  IMAD.MOV.U32 R7, RZ, RZ, R16 ;  /* 0x000000ffff077224 */ /* 0x000fe400078e0010 */
[----:B------:R-:W-:-:S10]  /*3390*/  VIADD R6, R5, 0x300 ;  /* 0x0000030005067836 */ /* 0x000fd40000000000 */
[----:B------:R-:W-:Y:S02]  /*33a0*/  @P1 IMAD.MOV.U32 R7, RZ, RZ, R3 ;  /* 0x000000ffff071224 */ /* 0x000fe400078e0003 */
[----:B------:R-:W-:-:S07]  /*33b0*/  @P1 IMAD.MOV.U32 R6, RZ, RZ, R4 ;  /* 0x000000ffff061224 */ /* 0x000fce00078e0004 */
.L_x_224:
[----:B------:R-:W-:Y:S05]  /*33c0*/  BSYNC.RECONVERGENT B1 ;  /* 0x0000000000017941 */ /* 0x000fea0003800200 */
.L_x_223:
[----:B-----5:R-:W-:Y:S01]  /*33d0*/  FSETP.GEU.AND P1, PT, R7, R2, PT ;  /* 0x000000020700720b */ /* 0x020fe20003f2e000 */
[----:B------:R-:W-:Y:S01]  /*33e0*/  IMAD.X R4, RZ, RZ, R14, P4 ;  /* 0x000000ffff047224 */ /* 0x000fe200020e060e */
[----:B------:R-:W-:Y:S01]  /*33f0*/  LOP3.LUT R3, R5, 0x400, RZ, 0xfc, !PT ;  /* 0x0000040005037812 */ /* 0x000fe200078efcff */
[----:B------:R-:W-:Y:S01]  /*3400*/  BSSY.RECONVERGENT B1, `(.L_x_225) ;  /* 0x0000014000017945 */ /* 0x000fe20003800200 */
[-C--:B------:R-:W-:Y:S01]  /*3410*/  IADD3 R19, P3, PT, R6, R17.reuse, RZ ;  /* 0x0000001106137210 */ /* 0x080fe20007f7e0ff */
[----:B------:R-:W-:Y:S01]  /*3420*/  IMAD.MOV.U32 R9, RZ, RZ, R7 ;  /* 0x000000ffff097224 */ /* 0x000fe200078e0007 */
[----:B------:R-:W-:Y:S02]  /*3430*/  IADD3 R16, P2, PT, R3, R17, RZ ;  /* 0x0000001103107210 */ /* 0x000fe40007f5e0ff */
[----:B------:R-:W-:Y:S01]  /*3440*/  IADD3.X R18, PT, PT, R4, UR4, RZ, P3, !PT ;  /* 0x0000000404127c10 */ /* 0x000fe20009ffe4ff */
[----:B------:R-:W-:Y:S01]  /*3450*/  IMAD.MOV.U32 R8, RZ, RZ, R19 ;  /* 0x000000ffff087224 */ /* 0x000fe200078e0013 */
[----:B------:R-:W-:Y:S01]  /*3460*/  ISETP.GE.U32.AND.EX P0, PT, RZ, R12, PT, P0 ;  /* 0x0000000cff00720c */ /* 0x000fe20003f06100 */
[----:B------:R-:W-:-:S02]  /*3470*/  IMAD.X R17, RZ, RZ, R4, P2 ;  /* 0x000000ffff117224 */ /* 0x000fc400010e0604 */
[----:B------:R-:W-:Y:S01]  /*3480*/  IMAD.MOV.U32 R4, RZ, RZ, R18 ;  /* 0x000000ffff047224 */ /* 0x000fe200078e0012 */
[----:B------:R-:W-:Y:S09]  /*3490*/  @!P1 BRA `(.L_x_226) ;  /* 0x0000000000289947 */ /* 0x000ff20003800000 */
[----:B------:R-:W-:Y:S01]  /*34a0*/  FSETP.GEU.AND P2, PT, R2, R7, PT ;  /* 0x000000070200720b */ /* 0x000fe20003f4e000 */
[----:B------:R-:W-:Y:S02]  /*34b0*/  IMAD.U32 R4, RZ, RZ, UR4 ;  /* 0x00000004ff047e24 */ /* 0x000fe4000f8e00ff */
[----:B------:R-:W-:Y:S02]  /*34c0*/  IMAD.MOV.U32 R9, RZ, RZ, R2 ;  /* 0x000000ffff097224 */ /* 0x000fe400078e0002 */
[----:B------:R-:W-:-:S08]  /*34d0*/  IMAD.MOV.U32 R8, RZ, RZ, R16 ;  /* 0x000000ffff087224 */ /* 0x000fd000078e0010 */
[----:B------:R-:W-:-:S04]  /*34e0*/  @P2 ISETP.GE.U32.AND P1, PT, R6, R3, PT ;  /* 0x000000030600220c */ /* 0x000fc80003f26070 */
[----:B------:R-:W-:Y:S01]  /*34f0*/  @P2 ISETP.GE.AND.EX P1, PT, R4, RZ, PT, P1 ;  /* 0x000000ff0400220c */ /* 0x000fe20003f26310 */
[----:B------:R-:W-:-:S03]  /*3500*/  IMAD.MOV.U32 R4, RZ, RZ, R17 ;  /* 0x000000ffff047224 */ /* 0x000fc600078e0011 */
[----:B------:R-:W-:Y:S02]  /*3510*/  @P2 FSEL R9, R7, R2, !P1 ;  /* 0x0000000207092208 */ /* 0x000fe40004800000 */
[----:B------:R-:W-:Y:S02]  /*3520*/  @P2 SEL R8, R19, R16, !P1 ;  /* 0x0000001013082207 */ /* 0x000fe40004800000 */
[----:B------:R-:W-:-:S07]  /*3530*/  @P2 SEL R4, R18, R17, !P1 ;  /* 0x0000001112042207 */ /* 0x000fce0004800000 */
.L_x_226:
[----:B------:R-:W-:Y:S05]  /*3540*/  BSYNC.RECONVERGENT B1 ;  /* 0x0000000000017941 */ /* 0x000fea0003800200 */
.L_x_225:
[----:B------:R-:W-:Y:S05]  /*3550*/  @P0 BRA `(.L_x_227) ;  /* 0x0000001400200947 */ /* 0x000fea0003800000 */
[----:B------:R-:W0:Y:S01]  /*3560*/  LDCU.64 UR8, c[0x0][0x3e8] ;  /* 0x00007d00ff0877ac */ /* 0x000e220008000a00 */
[----:B------:R-:W-:Y:S01]  /*3570*/  ISETP.NE.AND P0, PT, R5, RZ, PT ;  /* 0x000000ff0500720c */ /* 0x000fe20003f05270 */
[----:B------:R-:W-:Y:S01]  /*3580*/  BSSY.RECONVERGENT B1, `(.L_x_228) ;  /* 0x0000012000017945 */ /* 0x000fe20003800200 */
[----:B------:R-:W-:Y:S01]  /*3590*/  UMOV UR4, 0x8 ;  /* 0x0000000800047882 */ /* 0x000fe20000000000 */
[----:B------:R-:W-:Y:S02]  /*35a0*/  UMOV UR5, 0x0 ;  /* 0x0000000000057882 */ /* 0x000fe40000000000 */
[----:B0-----:R-:W-:-:S04]  /*35b0*/  UIMAD.WIDE.U32 UR4, UR8, 0x1, UR4 ;  /* 0x00000001080478a5 */ /* 0x001fc8000f8e0004 */
[----:B------:R-:W-:Y:S02]  /*35c0*/  UIADD3 UR7, UPT, UPT, UR5, UR9, URZ ;  /* 0x0000000905077290 */ /* 0x000fe4000fffe0ff */
[----:B------:R-:W-:Y:S02]  /*35d0*/  IMAD.U32 R7, RZ, RZ, UR5 ;  /* 0x00000005ff077e24 */ /* 0x000fe4000f8e00ff */
[----:B------:R-:W-:Y:S02]  /*35e0*/  IMAD.U32 R6, RZ, RZ, UR4 ;  /* 0x00000004ff067e24 */ /* 0x000fe4000f8e00ff */
[----:B------:R-:W-:Y:S01]  /*35f0*/  IMAD.U32 R7, RZ, RZ, UR7 ;  /* 0x00000007ff077e24 */ /* 0x000fe2000f8e00ff */
[----:B------:R-:W-:Y:S06]  /*3600*/  @P0 BRA `(.L_x_229) ;  /* 0x0000000000240947 */ /* 0x000fec0003800000 */
[----:B------:R-:W-:Y:S02]  /*3610*/  IMAD.MOV.U32 R16, RZ, RZ, 0x500 ;  /* 0x00000500ff107424 */ /* 0x000fe400078e00ff */
[----:B------:R-:W-:-:S05]  /*3620*/  IMAD.MOV.U32 R17, RZ, RZ, 0x0 ;  /* 0x00000000ff117424 */ /* 0x000fca00078e00ff */
[----:B------:R-:W2:Y:S01]  /*3630*/  ATOMG.E.ADD.64.STRONG.GPU PT, R2, desc[UR10][R6.64], R16 ;  /* 0x80000010060279a8 */ /* 0x000ea200081ef50a */
[----:B------:R-:W0:Y:S01]  /*3640*/  S2UR UR5, SR_CgaCtaId ;  /* 0x00000000000579c3 */ /* 0x000e220000008800 */
[----:B------:R-:W-:Y:S02]  /*3650*/  UMOV UR4, 0x400 ;  /* 0x0000040000047882 */ /* 0x000fe40000000000 */
[----:B0-----:R-:W-:Y:S01]  /*3660*/  ULEA UR4, UR5, UR4, 0x18 ;  /* 0x0000000405047291 */ /* 0x001fe2000f8ec0ff */
[----:B--2---:R-:W-:-:S05]  /*3670*/  IADD3 R2, P0, PT, R2, UR6, RZ ;  /* 0x0000000602027c10 */ /* 0x004fca000ff1e0ff */
[----:B------:R-:W-:-:S05]  /*3680*/  IMAD.X R3, RZ, RZ, R3, P0 ;  /* 0x000000ffff037224 */ /* 0x000fca00000e0603 */
[----:B------:R0:W-:Y:S03]  /*3690*/  STS.64 [UR4+0x98], R2 ;  /* 0x00009802ff007988 */ /* 0x0001e60008000a04 */
.L_x_229:
[----:B------:R-:W-:Y:S05]  /*36a0*/  BSYNC.RECONVERGENT B1 ;  /* 0x0000000000017941 */ /* 0x000fea0003800200 */
.L_x_228:
[----:B------:R-:W1:Y:S08]  /*36b0*/  S2UR UR5, SR_CgaCtaId ;  /* 0x00000000000579c3 */ /* 0x000e700000008800 */
[----:B------:R-:W-:Y:S06]  /*36c0*/  BAR.SYNC.DEFER_BLOCKING 0x0 ;  /* 0x0000000000007b1d */ /* 0x000fec0000010000 */
[----:B------:R-:W-:-:S02]  /*36d0*/  UMOV UR4, 0x400 ;  /* 0x0000040000047882 */ /* 0x000fc40000000000 */
[----:B-1----:R-:W-:-:S06]  /*36e0*/  ULEA UR4, UR5, UR4, 0x18 ;  /* 0x0000000405047291 */ /* 0x002fcc000f8ec0ff */
[----:B------:R-:W-:-:S05]  /*36f0*/  IMAD.U32 R16, RZ, RZ, UR4 ;  /* 0x00000004ff107e24 */ /* 0x000fca000f8e00ff */
[----:B0-----:R-:W0:Y:S02]  /*3700*/  LDS.64 R2, [R16+0x98] ;  /* 0x0000980010027984 */ /* 0x001e240000000a00 */
[----:B0-----:R-:W-:-:S04]  /*3710*/  IADD3 R18, P1, PT, R2, 0x500, RZ ;  /* 0x0000050002127810 */ /* 0x001fc80007f3e0ff */
[----:B------:R-:W-:Y:S01]  /*3720*/  ISETP.GT.U32.AND P0, PT, R18, R15, PT ;  /* 0x0000000f1200720c */ /* 0x000fe20003f04070 */
[----:B------:R-:W-:-:S05]  /*3730*/  IMAD.X R17, RZ, RZ, R3, P1 ;  /* 0x000000ffff117224 */ /* 0x000fca00008e0603 */
[----:B------:R-:W-:-:S13]  /*3740*/  ISETP.GT.AND.EX P0, PT, R17, R12, PT, P0 ;  /* 0x0000000c1100720c */ /* 0x000fda0003f04300 */
[----:B------:R-:W-:Y:S05]  /*3750*/  @P0 BRA `(.L_x_230) ;  /* 0x0000000800340947 */ /* 0x000fea0003800000 */
[----:B------:R-:W-:Y:S01]  /*3760*/  BSSY.RECONVERGENT B1, `(.L_x_230) ;  /* 0x000008c000017945 */ /* 0x000fe20003800200 */
[----:B------:R-:W0:Y:S01]  /*3770*/  LDCU.64 UR8, c[0x0][0x398] ;  /* 0x00007300ff0877ac */ /* 0x000e220008000a00 */
[----:B------:R-:W1:Y:S02]  /*3780*/  LDCU.128 UR12, c[0x0][0x380] ;  /* 0x00007000ff0c77ac */ /* 0x000e640008000c00 */
.L_x_243:
[----:B------:R-:W-:Y:S01]  /*3790*/  IADD3 R22, P0, PT, R5, R2, RZ ;  /* 0x0000000205167210 */ /* 0x000fe20007f1e0ff */
[----:B-1----:R-:W-:Y:S02]  /*37a0*/  IMAD.U32 R10, RZ, RZ, UR12 ;  /* 0x0000000cff0a7e24 */ /* 0x002fe4000f8e00ff */
[----:B------:R-:W-:Y:S02]  /*37b0*/  IMAD.U32 R11, RZ, RZ, UR13 ;  /* 0x0000000dff0b7e24 */ /* 0x000fe4000f8e00ff */
[----:B------:R-:W-:Y:S01]  /*37c0*/  IMAD.X R15, RZ, RZ, R3, P0 ;  /* 0x000000ffff0f7224 */ /* 0x000fe200000e0603 */
[----:B------:R-:W-:-:S04]  /*37d0*/  LEA R18, P0, R22, R10, 0x2 ;  /* 0x0000000a16127211 */ /* 0x000fc800078010ff */
[----:B------:R-:W-:-:S05]  /*37e0*/  LEA.HI.X R19, R22, R11, R15, 0x2, P0 ;  /* 0x0000000b16137211 */ /* 0x000fca00000f140f */
[----:B------:R-:W2:Y:S04]  /*37f0*/  LDG.E R24, desc[UR10][R18.64] ;  /* 0x0000000a12187981 */ /* 0x000ea8000c1e1900 */
[----:B------:R1:W5:Y:S04]  /*3800*/  LDG.E R20, desc[UR10][R18.64+0x400] ;  /* 0x0004000a12147981 */ /* 0x000368000c1e1900 */
[----:B------:R1:W5:Y:S04]  /*3810*/  LDG.E R17, desc[UR10][R18.64+0x800] ;  /* 0x0008000a12117981 */ /* 0x000368000c1e1900 */
[----:B------:R1:W5:Y:S04]  /*3820*/  LDG.E R2, desc[UR10][R18.64+0xc00] ;  /* 0x000c000a12027981 */ /* 0x000368000c1e1900 */
[----:B------:R1:W5:Y:S01]  /*3830*/  LDG.E R12, desc[UR10][R18.64+0x1000] ;  /* 0x0010000a120c7981 */ /* 0x000362000c1e1900 */
[----:B------:R-:W-:Y:S01]  /*3840*/  IMAD.U32 R13, RZ, RZ, UR14 ;  /* 0x0000000eff0d7e24 */ /* 0x000fe2000f8e00ff */
[----:B------:R-:W-:Y:S01]  /*3850*/  BSSY.RECONVERGENT B2, `(.L_x_231) ;  /* 0x0000014000027945 */ /* 0x000fe20003800200 */
[----:B------:R-:W-:-:S02]  /*3860*/  IMAD.U32 R14, RZ, RZ, UR15 ;  /* 0x0000000fff0e7e24 */ /* 0x000fc4000f8e00ff */
[----:B------:R-:W-:Y:S01]  /*3870*/  IMAD.MOV.U32 R21, RZ, RZ, R9 ;  /* 0x000000ffff157224 */ /* 0x000fe200078e0009 */
[----:B------:R-:W-:Y:S01]  /*3880*/  IADD3 R3, P1, PT, R22, R13, RZ ;  /* 0x0000000d16037210 */ /* 0x000fe20007f3e0ff */
[----:B------:R-:W-:Y:S02]  /*3890*/  IMAD.MOV.U32 R22, RZ, RZ, R8 ;  /* 0x000000ffff167224 */ /* 0x000fe400078e0008 */
[----:B------:R-:W-:Y:S02]  /*38a0*/  IMAD.MOV.U32 R23, RZ, RZ, R4 ;  /* 0x000000ffff177224 */ /* 0x000fe400078e0004 */
[----:B------:R-:W-:Y:S01]  /*38b0*/  IMAD.X R15, R15, 0x1, R14, P1 ;  /* 0x000000010f0f7824 */ /* 0x000fe200008e060e */
[----:B--2---:R-:W-:-:S13]  /*38c0*/  FSETP.GEU.AND P0, PT, R9, R24, PT ;  /* 0x000000180900720b */ /* 0x004fda0003f0e000 */
[----:B-1----:R-:W-:Y:S05]  /*38d0*/  @!P0 BRA `(.L_x_232) ;  /* 0x00000000002c8947 */ /* 0x002fea0003800000 */
        /* <DEDUP_REMOVED lines=11> */
.L_x_232:
[----:B0-----:R-:W-:Y:S05]  /*3990*/  BSYNC.RECONVERGENT B2 ;  /* 0x0000000000027941 */ /* 0x001fea0003800200 */
.L_x_231:
[----:B-----5:R-:W-:Y:S01]  /*39a0*/  FSETP.GEU.AND P0, PT, R21, R20, PT ;  /* 0x000000141500720b */ /* 0x020fe20003f0e000 */
[----:B------:R-:W-:Y:S01]  /*39b0*/  BSSY.RECONVERGENT B2, `(.L_x_233) ;  /* 0x0000012000027945 */ /* 0x000fe20003800200 */
[----:B------:R-:W-:Y:S01]  /*39c0*/  IADD3 R9, P1, PT, R3, 0x100, RZ ;  /* 0x0000010003097810 */ /* 0x000fe20007f3e0ff */
[----:B------:R-:W-:Y:S02]  /*39d0*/  IMAD.MOV.U32 R4, RZ, RZ, R21 ;  /* 0x000000ffff047224 */ /* 0x000fe400078e0015 */
[----:B------:R-:W-:Y:S02]  /*39e0*/  IMAD.MOV.U32 R18, RZ, RZ, R22 ;  /* 0x000000ffff127224 */ /* 0x000fe400078e0016 */
[----:B------:R-:W-:Y:S02]  /*39f0*/  IMAD.X R8, RZ, RZ, R15, P1 ;  /* 0x000000ffff087224 */ /* 0x000fe400008e060f */
[----:B------:R-:W-:-:S04]  /*3a00*/  IMAD.MOV.U32 R19, RZ, RZ, R23 ;  /* 0x000000ffff137224 */ /* 0x000fc800078e0017 */
        /* <DEDUP_REMOVED lines=12> */
.L_x_234:
[----:B------:R-:W-:Y:S05]  /*3ad0*/  BSYNC.RECONVERGENT B2 ;  /* 0x0000000000027941 */ /* 0x000fea0003800200 */
.L_x_233:
[----:B------:R-:W-:Y:S01]  /*3ae0*/  FSETP.GEU.AND P0, PT, R4, R17, PT ;  /* 0x000000110400720b */ /* 0x000fe20003f0e000 */
        /* <DEDUP_REMOVED lines=18> */
.L_x_236:
[----:B------:R-:W-:Y:S05]  /*3c10*/  BSYNC.RECONVERGENT B2 ;  /* 0x0000000000027941 */ /* 0x000fea0003800200 */
.L_x_235:
        /* <DEDUP_REMOVED lines=19> */
.L_x_238:
[----:B------:R-:W-:Y:S05]  /*3d50*/  BSYNC.RECONVERGENT B2 ;  /* 0x0000000000027941 */ /* 0x000fea0003800200 */
.L_x_237:
        /* <DEDUP_REMOVED lines=19> */
.L_x_240:
[----:B------:R-:W-:Y:S05]  /*3e90*/  BSYNC.RECONVERGENT B2 ;  /* 0x0000000000027941 */ /* 0x000fea0003800200 */
.L_x_239:
[----:B------:R-:W-:Y:S01]  /*3ea0*/  BAR.SYNC.DEFER_BLOCKING 0x0 ;  /* 0x0000000000007b1d */ /* 0x000fe20000010000 */
[----:B------:R-:W-:-:S05]  /*3eb0*/  ISETP.NE.AND P0, PT, R5, RZ, PT ;  /* 0x000000ff0500720c */ /* 0x000fca0003f05270 */
[----:B------:R-:W-:Y:S08]  /*3ec0*/  BSSY.RECONVERGENT B2, `(.L_x_241) ;  /* 0x000000c000027945 */ /* 0x000ff00003800200 */
[----:B------:R-:W-:Y:S05]  /*3ed0*/  @P0 BRA `(.L_x_242) ;  /* 0x0000000000280947 */ /* 0x000fea0003800000 */
[----:B------:R-:W-:Y:S02]  /*3ee0*/  IMAD.MOV.U32 R18, RZ, RZ, 0x500 ;  /* 0x00000500ff127424 */ /* 0x000fe400078e00ff */
[----:B------:R-:W-:-:S05]  /*3ef0*/  IMAD.MOV.U32 R19, RZ, RZ, 0x0 ;  /* 0x00000000ff137424 */ /* 0x000fca00078e00ff */
[----:B------:R-:W2:Y:S01]  /*3f00*/  ATOMG.E.ADD.64.STRONG.GPU PT, R2, desc[UR10][R6.64], R18 ;  /* 0x80000012060279a8 */ /* 0x000ea200081ef50a */
[----:B------:R-:W0:Y:S01]  /*3f10*/  S2UR UR5, SR_CgaCtaId ;  /* 0x00000000000579c3 */ /* 0x000e220000008800 */
[----:B------:R-:W-:Y:S02]  /*3f20*/  UMOV UR4, 0x400 ;  /* 0x0000040000047882 */ /* 0x000fe40000000000 */
[----:B0-----:R-:W-:-:S06]  /*3f30*/  ULEA UR4, UR5, UR4, 0x18 ;  /* 0x0000000405047291 */ /* 0x001fcc000f8ec0ff */
[----:B------:R-:W-:Y:S01]  /*3f40*/  IMAD.U32 R16, RZ, RZ, UR4 ;  /* 0x00000004ff107e24 */ /* 0x000fe2000f8e00ff */
[----:B--2---:R-:W-:-:S05]  /*3f50*/  IADD3 R2, P0, PT, R2, UR6, RZ ;  /* 0x0000000602027c10 */ /* 0x004fca000ff1e0ff */
[----:B------:R-:W-:-:S05]  /*3f60*/  IMAD.X R3, RZ, RZ, R3, P0 ;  /* 0x000000ffff037224 */ /* 0x000fca00000e0603 */
[----:B------:R0:W-:Y:S03]  /*3f70*/  STS.64 [R16+0x98], R2 ;  /* 0x0000980210007388 */ /* 0x0001e60000000a00 */
.L_x_242:
[----:B------:R-:W-:Y:S05]  /*3f80*/  BSYNC.RECONVERGENT B2 ;  /* 0x0000000000027941 */ /* 0x000fea0003800200 */
.L_x_241:
[----:B------:R-:W-:Y:S01]  /*3f90*/  BAR.SYNC.DEFER_BLOCKING 0x0 ;  /* 0x0000000000007b1d */ /* 0x000fe20000010000 */
[----:B------:R-:W-:Y:S02]  /*3fa0*/  IMAD.U32 R15, RZ, RZ, UR8 ;  /* 0x00000008ff0f7e24 */ /* 0x000fe4000f8e00ff */
[----:B------:R-:W-:-:S03]  /*3fb0*/  IMAD.U32 R12, RZ, RZ, UR9 ;  /* 0x00000009ff0c7e24 */ /* 0x000fc6000f8e00ff */
[----:B0-----:R-:W0:Y:S02]  /*3fc0*/  LDS.64 R2, [R16+0x98] ;  /* 0x0000980010027984 */ /* 0x001e240000000a00 */
[----:B0-----:R-:W-:-:S04]  /*3fd0*/  IADD3 R18, P1, PT, R2, 0x500, RZ ;  /* 0x0000050002127810 */ /* 0x001fc80007f3e0ff */
[----:B------:R-:W-:Y:S01]  /*3fe0*/  ISETP.GT.U32.AND P0, PT, R18, R15, PT ;  /* 0x0000000f1200720c */ /* 0x000fe20003f04070 */
[----:B------:R-:W-:-:S05]  /*3ff0*/  IMAD.X R17, RZ, RZ, R3, P1 ;  /* 0x000000ffff117224 */ /* 0x000fca00008e0603 */
[----:B------:R-:W-:-:S13]  /*4000*/  ISETP.GT.AND.EX P0, PT, R17, R12, PT, P0 ;  /* 0x0000000c1100720c */ /* 0x000fda0003f04300 */
[----:B------:R-:W-:Y:S05]  /*4010*/  @!P0 BRA `(.L_x_243) ;  /* 0xfffffff400dc8947 */ /* 0x000fea000383ffff */
[----:B------:R-:W-:Y:S05]  /*4020*/  BSYNC.RECONVERGENT B1 ;  /* 0x0000000000017941 */ /* 0x000fea0003800200 */
.L_x_230:
[----:B------:R-:W-:Y:S01]  /*4030*/  ISETP.GE.U32.AND P0, PT, R2, R15, PT ;  /* 0x0000000f0200720c */ /* 0x000fe20003f06070 */
[----:B------:R-:W-:Y:S03]  /*4040*/  BSSY.RECONVERGENT B1, `(.L_x_227) ;  /* 0x0000099000017945 */ /* 0x000fe60003800200 */
[----:B------:R-:W-:-:S13]  /*4050*/  ISETP.GE.AND.EX P0, PT, R3, R12, PT, P0 ;  /* 0x0000000c0300720c */ /* 0x000fda0003f06300 */
[----:B------:R-:W-:Y:S05]  /*4060*/  @P0 BRA `(.L_x_244) ;  /* 0x0000000800580947 */ /* 0x000fea0003800000 */
[----:B------:R-:W-:-:S05]  /*4070*/  IMAD.IADD R12, R15, 0x1, -R2 ;  /* 0x000000010f0c7824 */ /* 0x000fca00078e0a02 */
[----:B------:R-:W-:-:S13]  /*4080*/  ISETP.GE.AND P0, PT, R5, R12, PT ;  /* 0x0000000c0500720c */ /* 0x000fda0003f06270 */
[----:B------:R-:W-:Y:S05]  /*4090*/  @P0 BRA `(.L_x_244) ;  /* 0x00000008004c0947 */ /* 0x000fea0003800000 */
[----:B------:R-:W-:Y:S01]  /*40a0*/  LOP3.LUT R16, RZ, R5, RZ, 0x33, !PT ;  /* 0x00000005ff107212 */ /* 0x000fe200078e33ff */
[----:B------:R-:W-:Y:S03]  /*40b0*/  BSSY.RECONVERGENT B2, `(.L_x_245) ;  /* 0x000002d000027945 */ /* 0x000fe60003800200 */
[----:B------:R-:W-:Y:S01]  /*40c0*/  IADD3 R16, PT, PT, -R2, R15, R16 ;  /* 0x0000000f02107210 */ /* 0x000fe20007ffe110 */
[----:B------:R-:W-:-:S03]  /*40d0*/  IMAD.MOV.U32 R15, RZ, RZ, R5 ;  /* 0x000000ffff0f7224 */ /* 0x000fc600078e0005 */
[----:B------:R-:W-:-:S04]  /*40e0*/  LOP3.LUT R6, R16, 0x300, RZ, 0xc0, !PT ;  /* 0x0000030010067812 */ /* 0x000fc800078ec0ff */
[----:B------:R-:W-:-:S13]  /*40f0*/  ISETP.NE.AND P0, PT, R6, 0x300, PT ;  /* 0x000003000600780c */ /* 0x000fda0003f05270 */
[----:B------:R-:W-:Y:S05]  /*4100*/  @!P0 BRA `(.L_x_246) ;  /* 0x00000000009c8947 */ /* 0x000fea0003800000 */
[----:B------:R-:W-:Y:S01]  /*4110*/  IADD3 R18, P0, PT, R5, R2, RZ ;  /* 0x0000000205127210 */ /* 0x000fe20007f1e0ff */
[----:B------:R-:W-:Y:S01]  /*4120*/  IMAD.MOV.U32 R15, RZ, RZ, R5 ;  /* 0x000000ffff0f7224 */ /* 0x000fe200078e0005 */
[----:B------:R-:W-:Y:S02]  /*4130*/  LEA.HI R6, R16, 0x1, RZ, 0x18 ;  /* 0x0000000110067811 */ /* 0x000fe400078fc0ff */
[C---:B------:R-:W-:Y:S01]  /*4140*/  LEA R17, P1, R18.reuse, R10, 0x2 ;  /* 0x0000000a12117211 */ /* 0x040fe200078210ff */
[----:B------:R-:W-:Y:S01]  /*4150*/  IMAD.X R7, RZ, RZ, R3, P0 ;  /* 0x000000ffff077224 */ /* 0x000fe200000e0603 */
[----:B------:R-:W-:Y:S02]  /*4160*/  IADD3 R20, P0, PT, R18, R13, RZ ;  /* 0x0000000d12147210 */ /* 0x000fe40007f1e0ff */
[----:B------:R-:W-:Y:S02]  /*4170*/  LOP3.LUT R6, R6, 0x3, RZ, 0xc0, !PT ;  /* 0x0000000306067812 */ /* 0x000fe400078ec0ff */
[----:B------:R-:W-:Y:S01]  /*4180*/  LEA.HI.X R18, R18, R11, R7, 0x2, P1 ;  /* 0x0000000b12127211 */ /* 0x000fe200008f1407 */
[----:B------:R-:W-:-:S02]  /*4190*/  IMAD.X R14, R7, 0x1, R14, P0 ;  /* 0x00000001070e7824 */ /* 0x000fc400000e060e */
[----:B------:R-:W-:-:S07]  /*41a0*/  IMAD.MOV R10, RZ, RZ, -R6 ;  /* 0x000000ffff0a7224 */ /* 0x000fce00078e0a06 */
.L_x_249:
[----:B------:R-:W-:Y:S02]  /*41b0*/  IMAD.MOV.U32 R6, RZ, RZ, R17 ;  /* 0x000000ffff067224 */ /* 0x000fe400078e0011 */
[----:B------:R-:W-:-:S05]  /*41c0*/  IMAD.MOV.U32 R7, RZ, RZ, R18 ;  /* 0x000000ffff077224 */ /* 0x000fca00078e0012 */
[----:B------:R-:W2:Y:S01]  /*41d0*/  LDG.E R22, desc[UR10][R6.64] ;  /* 0x0000000a06167981 */ /* 0x000ea2000c1e1900 */
[----:B------:R-:W-:Y:S01]  /*41e0*/  VIADD R10, R10, 0x1 ;  /* 0x000000010a0a7836 */ /* 0x000fe20000000000 */
[----:B------:R-:W-:Y:S01]  /*41f0*/  BSSY.RECONVERGENT B3, `(.L_x_247) ;  /* 0x0000013000037945 */ /* 0x000fe20003800200 */
[----:B------:R-:W-:-:S03]  /*4200*/  IADD3 R17, P3, PT, R17, 0x400, RZ ;  /* 0x0000040011117810 */ /* 0x000fc60007f7e0ff */
[----:B------:R-:W-:Y:S02]  /*4210*/  ISETP.NE.AND P2, PT, R10, RZ, PT ;  /* 0x000000ff0a00720c */ /* 0x000fe40003f45270 */
[----:B--2---:R-:W-:-:S13]  /*4220*/  FSETP.GEU.AND P0, PT, R9, R22, PT ;  /* 0x000000160900720b */ /* 0x004fda0003f0e000 */
        /* <DEDUP_REMOVED lines=15> */
.L_x_248:
[----:B------:R-:W-:Y:S05]  /*4320*/  BSYNC.RECONVERGENT B3 ;  /* 0x0000000000037941 */ /* 0x000fea0003800200 */
.L_x_247:
[----:B------:R-:W-:Y:S01]  /*4330*/  IADD3 R20, P0, PT, R20, 0x100, RZ ;  /* 0x0000010014147810 */ /* 0x000fe20007f1e0ff */
[----:B------:R-:W-:Y:S02]  /*4340*/  VIADD R15, R15, 0x100 ;  /* 0x000001000f0f7836 */ /* 0x000fe40000000000 */
[----:B------:R-:W-:Y:S02]  /*4350*/  IMAD.X R18, RZ, RZ, R18, P3 ;  /* 0x000000ffff127224 */ /* 0x000fe400018e0612 */
[----:B------:R-:W-:Y:S01]  /*4360*/  IMAD.X R14, RZ, RZ, R14, P0 ;  /* 0x000000ffff0e7224 */ /* 0x000fe200000e060e */
[----:B------:R-:W-:Y:S07]  /*4370*/  @P2 BRA `(.L_x_249) ;  /* 0xfffffffc008c2947 */ /* 0x000fee000383ffff */
.L_x_246:
[----:B------:R-:W-:Y:S05]  /*4380*/  BSYNC.RECONVERGENT B2 ;  /* 0x0000000000027941 */ /* 0x000fea0003800200 */
.L_x_245:
[----:B------:R-:W-:-:S13]  /*4390*/  ISETP.GE.U32.AND P0, PT, R16, 0x300, PT ;  /* 0x000003001000780c */ /* 0x000fda0003f06070 */
[----:B------:R-:W-:Y:S05]  /*43a0*/  @!P0 BRA `(.L_x_244) ;  /* 0x0000000400888947 */ /* 0x000fea0003800000 */
[----:B------:R-:W0:Y:S01]  /*43b0*/  LDC.64 R10, c[0x0][0x380] ;  /* 0x0000e000ff0a7b82 */ /* 0x000e220000000a00 */
[----:B------:R-:W-:-:S07]  /*43c0*/  VIADD R13, R15, 0x200 ;  /* 0x000002000f0d7836 */ /* 0x000fce0000000000 */
[----:B------:R-:W1:Y:S02]  /*43d0*/  LDC.64 R6, c[0x0][0x388] ;  /* 0x0000e200ff067b82 */ /* 0x000e640000000a00 */
.L_x_258:
[----:B------:R-:W-:-:S05]  /*43e0*/  VIADD R15, R13, 0xfffffe00 ;  /* 0xfffffe000d0f7836 */ /* 0x000fca0000000000 */
[----:B------:R-:W-:-:S05]  /*43f0*/  IADD3 R21, P0, PT, R15, R2, RZ ;  /* 0x000000020f157210 */ /* 0x000fca0007f1e0ff */
[----:B------:R-:W-:Y:S01]  /*4400*/  IMAD.X R22, RZ, RZ, R3, P0 ;  /* 0x000000ffff167224 */ /* 0x000fe200000e0603 */
[----:B0-----:R-:W-:-:S04]  /*4410*/  LEA R16, P0, R21, R10, 0x2 ;  /* 0x0000000a15107211 */ /* 0x001fc800078010ff */
[----:B------:R-:W-:-:S05]  /*4420*/  LEA.HI.X R17, R21, R11, R22, 0x2, P0 ;  /* 0x0000000b15117211 */ /* 0x000fca00000f1416 */
[----:B------:R-:W2:Y:S04]  /*4430*/  LDG.E R24, desc[UR10][R16.64] ;  /* 0x0000000a10187981 */ /* 0x000ea8000c1e1900 */
[----:B------:R0:W5:Y:S04]  /*4440*/  LDG.E R18, desc[UR10][R16.64+0x400] ;  /* 0x0004000a10127981 */ /* 0x000168000c1e1900 */
        /* <DEDUP_REMOVED lines=22> */
.L_x_251:
[----:B------:R-:W-:Y:S05]  /*45b0*/  BSYNC.RECONVERGENT B2 ;  /* 0x0000000000027941 */ /* 0x000fea0003800200 */
.L_x_250:
[----:B-----5:R-:W-:Y:S01]  /*45c0*/  FSETP.GEU.AND P0, PT, R19, R18, PT ;  /* 0x000000121300720b */ /* 0x020fe20003f0e000 */
[----:B------:R-:W-:Y:S01]  /*45d0*/  BSSY.RECONVERGENT B2, `(.L_x_252) ;  /* 0x0000013000027945 */ /* 0x000fe20003800200 */
[----:B------:R-:W-:Y:S01]  /*45e0*/  IADD3 R16, P1, P2, R2, R6, R23 ;  /* 0x0000000602107210 */ /* 0x000fe20007a3e017 */
[----:B------:R-:W-:Y:S02]  /*45f0*/  VIADD R17, R13, 0x100 ;  /* 0x000001000d117836 */ /* 0x000fe40000000000 */
[----:B------:R-:W-:Y:S01]  /*4600*/  IMAD.MOV.U32 R9, RZ, RZ, R19 ;  /* 0x000000ffff097224 */ /* 0x000fe200078e0013 */
[----:B------:R-:W-:Y:S01]  /*4610*/  IADD3.X R23, PT, PT, R3, R7, RZ, P1, P2 ;  /* 0x0000000703177210 */ /* 0x000fe20000fe44ff */
[----:B------:R-:W-:Y:S02]  /*4620*/  IMAD.MOV.U32 R4, RZ, RZ, R21 ;  /* 0x000000ffff047224 */ /* 0x000fe400078e0015 */
        /* <DEDUP_REMOVED lines=13> */
.L_x_253:
[----:B------:R-:W-:Y:S05]  /*4700*/  BSYNC.RECONVERGENT B2 ;  /* 0x0000000000027941 */ /* 0x000fea0003800200 */
.L_x_252:
[----:B------:R-:W-:Y:S01]  /*4710*/  FSETP.GEU.AND P0, PT, R9, R14, PT ;  /* 0x0000000e0900720b */ /* 0x000fe20003f0e000 */
[----:B------:R-:W-:Y:S01]  /*4720*/  BSSY.RECONVERGENT B2, `(.L_x_254) ;  /* 0x0000013000027945 */ /* 0x000fe20003800200 */
[CC--:B------:R-:W-:Y:S01]  /*4730*/  IADD3 R19, P1, P4, R2.reuse, R6.reuse, R13 ;  /* 0x0000000602137210 */ /* 0x0c0fe20007c3e00d */
[----:B------:R-:W-:Y:S01]  /*4740*/  IMAD.MOV.U32 R16, RZ, RZ, R9 ;  /* 0x000000ffff107224 */ /* 0x000fe200078e0009 */
[----:B------:R-:W-:Y:S01]  /*4750*/  IADD3 R20, P2, P3, R2, R6, R17 ;  /* 0x0000000602147210 */ /* 0x000fe20007b5e011 */
        /* <DEDUP_REMOVED lines=15> */
.L_x_255:
[----:B------:R-:W-:Y:S05]  /*4850*/  BSYNC.RECONVERGENT B2 ;  /* 0x0000000000027941 */ /* 0x000fea0003800200 */
.L_x_254:
[----:B------:R-:W-:Y:S01]  /*4860*/  FSETP.GEU.AND P0, PT, R16, R15, PT ;  /* 0x0000000f1000720b */ /* 0x000fe20003f0e000 */
[----:B------:R-:W-:Y:S01]  /*4870*/  BSSY.RECONVERGENT B2, `(.L_x_256) ;  /* 0x0000011000027945 */ /* 0x000fe20003800200 */
[----:B------:R-:W-:Y:S01]  /*4880*/  IADD3.X R19, PT, PT, R3, R7, RZ, P2, P3 ;  /* 0x0000000703137210 */ /* 0x000fe200017e64ff */
        /* <DEDUP_REMOVED lines=15> */
.L_x_257:
[----:B------:R-:W-:Y:S05]  /*4980*/  BSYNC.RECONVERGENT B2 ;  /* 0x0000000000027941 */ /* 0x000fea0003800200 */
.L_x_256:
[C---:B------:R-:W-:Y:S02]  /*4990*/  VIADD R15, R13.reuse, 0x200 ;  /* 0x000002000d0f7836 */ /* 0x040fe40000000000 */
[----:B------:R-:W-:-:S03]  /*49a0*/  VIADD R13, R13, 0x400 ;  /* 0x000004000d0d7836 */ /* 0x000fc60000000000 */
[----:B------:R-:W-:-:S13]  /*49b0*/  ISETP.GE.AND P0, PT, R15, R12, PT ;  /* 0x0000000c0f00720c */ /* 0x000fda0003f06270 */
[----:B------:R-:W-:Y:S05]  /*49c0*/  @!P0 BRA `(.L_x_258) ;  /* 0xfffffff800848947 */ /* 0x000fea000383ffff */
.L_x_244:
[----:B------:R-:W-:Y:S05]  /*49d0*/  BSYNC.RECONVERGENT B1 ;  /* 0x0000000000017941 */ /* 0x000fea0003800200 */
.L_x_227:
        /* <DEDUP_REMOVED lines=22> */
.L_x_260:
[----:B------:R-:W-:Y:S05]  /*4b40*/  BSYNC.RECONVERGENT B1 ;  /* 0x0000000000017941 */ /* 0x000fea0003800200 */
.L_x_259:
        /* <DEDUP_REMOVED lines=21> */
.L_x_262:
[----:B------:R-:W-:Y:S05]  /*4ca0*/  BSYNC.RECONVERGENT B1 ;  /* 0x0000000000017941 */ /* 0x000fea0003800200 */
.L_x_261:
        /* <DEDUP_REMOVED lines=21> */
.L_x_264:
[----:B------:R-:W-:Y:S05]  /*4e00*/  BSYNC.RECONVERGENT B1 ;  /* 0x0000000000017941 */ /* 0x000fea0003800200 */
.L_x_263:
        /* <DEDUP_REMOVED lines=21> */
.L_x_266:
[----:B------:R-:W-:Y:S05]  /*4f60*/  BSYNC.RECONVERGENT B1 ;  /* 0x0000000000017941 */ /* 0x000fea0003800200 */
.L_x_265:
        /* <DEDUP_REMOVED lines=22> */
.L_x_268:
[----:B------:R-:W-:Y:S05]  /*50d0*/  BSYNC.RECONVERGENT B1 ;  /* 0x0000000000017941 */ /* 0x000fea0003800200 */
.L_x_267:
[----:B------:R-:W-:Y:S04]  /*50e0*/  BSSY.RECONVERGENT B1, `(.L_x_269) ;  /* 0x000000c000017945 */ /* 0x000fe80003800200 */
[----:B------:R-:W-:Y:S05]  /*50f0*/  @P3 BRA `(.L_x_270) ;  /* 0x0000000000283947 */ /* 0x000fea0003800000 */
[----:B------:R-:W0:Y:S01]  /*5100*/  S2R R8, SR_CgaCtaId ;  /* 0x0000000000087919 */ /* 0x000e220000008800 */
[----:B------:R-:W-:Y:S02]  /*5110*/  MOV R7, 0x400 ;  /* 0x0000040000077802 */ /* 0x000fe40000000f00 */
[----:B------:R-:W-:-:S04]  /*5120*/  SHF.R.U32.HI R6, RZ, 0x1, R5 ;  /* 0x00000001ff067819 */ /* 0x000fc80000011605 */
[----:B------:R-:W-:Y:S02]  /*5130*/  LOP3.LUT R6, R6, 0x1f0, RZ, 0xc0, !PT ;  /* 0x000001f006067812 */ /* 0x000fe400078ec0ff */
[----:B0-----:R-:W-:-:S05]  /*5140*/  LEA R7, R8, R7, 0x18 ;  /* 0x0000000708077211 */ /* 0x001fca00078ec0ff */
[----:B------:R-:W-:Y:S02]  /*5150*/  IMAD.IADD R9, R6, 0x1, R7 ;  /* 0x0000000106097824 */ /* 0x000fe400078e0207 */
[----:B------:R-:W-:Y:S02]  /*5160*/  IMAD.MOV.U32 R6, RZ, RZ, R3 ;  /* 0x000000ffff067224 */ /* 0x000fe400078e0003 */
[----:B------:R-:W-:Y:S01]  /*5170*/  IMAD.MOV.U32 R7, RZ, RZ, R2 ;  /* 0x000000ffff077224 */ /* 0x000fe200078e0002 */
[----:B------:R0:W-:Y:S04]  /*5180*/  STS [R9+0x8], R4 ;  /* 0x0000080409007388 */ /* 0x0001e80000000800 */
[----:B------:R0:W-:Y:S02]  /*5190*/  STS.64 [R9+0x10], R6 ;  /* 0x0000100609007388 */ /* 0x0001e40000000a00 */
.L_x_270:
[----:B------:R-:W-:Y:S05]  /*51a0*/  BSYNC.RECONVERGENT B1 ;  /* 0x0000000000017941 */ /* 0x000fea0003800200 */
.L_x_269:
        /* <DEDUP_REMOVED lines=24> */
[CC--:B------:R-:W-:Y:S02]  /*5330*/  @P3 ISETP.LT.U32.AND P1, PT, R3.reuse, R10.reuse, PT ;  /* 0x0000000a0300320c */ /* 0x0c0fe40003f21070 */
[CC--:B------:R-:W-:Y:S02]  /*5340*/  @P3 ISETP.GE.AND.EX P0, PT, R2.reuse, R11.reuse, PT, P0 ;  /* 0x0000000b0200320c */ /* 0x0c0fe40003f06300 */
[----:B------:R-:W-:Y:S02]  /*5350*/  @P3 ISETP.LT.AND.EX P1, PT, R2, R11, PT, P1 ;  /* 0x0000000b0200320c */ /* 0x000fe40003f21310 */
[----:B------:R-:W-:Y:S02]  /*5360*/  @P3 FSEL R12, R4, R13, !P0 ;  /* 0x0000000d040c3208 */ /* 0x000fe40004000000 */
[----:B------:R-:W-:-:S02]  /*5370*/  @P3 SEL R10, R3, R10, P1 ;  /* 0x0000000a030a3207 */ /* 0x000fc40000800000 */
[----:B------:R-:W-:-:S07]  /*5380*/  @P3 SEL R14, R2, R11, P1 ;  /* 0x0000000b020e3207 */ /* 0x000fce0000800000 */
.L_x_272:
[----:B------:R-:W-:Y:S05]  /*5390*/  BSYNC.RECONVERGENT B1 ;  /* 0x0000000000017941 */ /* 0x000fea0003800200 */
.L_x_271:
        /* <DEDUP_REMOVED lines=11> */
[-C--:B------:R-:W-:Y:S02]  /*5450*/  @P3 ISETP.LT.U32.AND P1, PT, R10, R2.reuse, PT ;  /* 0x000000020a00320c */ /* 0x080fe40003f21070 */
[CC--:B------:R-:W-:Y:S02]  /*5460*/  @P3 ISETP.GE.AND.EX P0, PT, R14.reuse, R3.reuse, PT, P0 ;  /* 0x000000030e00320c */ /* 0x0c0fe40003f06300 */
[----:B------:R-:W-:Y:S02]  /*5470*/  @P3 ISETP.LT.AND.EX P1, PT, R14, R3, PT, P1 ;  /* 0x000000030e00320c */ /* 0x000fe40003f21310 */
[----:B------:R-:W-:Y:S02]  /*5480*/  @P3 FSEL R4, R12, R15, !P0 ;  /* 0x0000000f0c043208 */ /* 0x000fe40004000000 */
[----:B------:R-:W-:-:S02]  /*5490*/  @P3 SEL R11, R10, R2, P1 ;  /* 0x000000020a0b3207 */ /* 0x000fc40000800000 */
[----:B------:R-:W-:-:S07]  /*54a0*/  @P3 SEL R3, R14, R3, P1 ;  /* 0x000000030e033207 */ /* 0x000fce0000800000 */
.L_x_274:
[----:B------:R-:W-:Y:S05]  /*54b0*/  BSYNC.RECONVERGENT B1 ;  /* 0x0000000000017941 */ /* 0x000fea0003800200 */
.L_x_273:
        /* <DEDUP_REMOVED lines=18> */
.L_x_276:
[----:B------:R-:W-:Y:S05]  /*55e0*/  BSYNC.RECONVERGENT B1 ;  /* 0x0000000000017941 */ /* 0x000fea0003800200 */
.L_x_275:
        /* <DEDUP_REMOVED lines=18> */
.L_x_278:
[----:B------:R-:W-:Y:S05]  /*5710*/  BSYNC.RECONVERGENT B1 ;  /* 0x0000000000017941 */ /* 0x000fea0003800200 */
.L_x_277:
        /* <DEDUP_REMOVED lines=18> */
.L_x_280:
[----:B------:R-:W-:Y:S05]  /*5840*/  BSYNC.RECONVERGENT B1 ;  /* 0x0000000000017941 */ /* 0x000fea0003800200 */
.L_x_279:
        /* <DEDUP_REMOVED lines=18> */
.L_x_282:
[----:B------:R-:W-:Y:S05]  /*5970*/  BSYNC.RECONVERGENT B1 ;  /* 0x0000000000017941 */ /* 0x000fea0003800200 */
.L_x_281:
        /* <DEDUP_REMOVED lines=17> */
.L_x_186:
[----:B------:R-:W-:Y:S05]  /*5a90*/  BSYNC.RECONVERGENT B0 ;  /* 0x0000000000007941 */ /* 0x000fea0003800200 */
.L_x_153:
[----:B------:R-:W-:Y:S05]  /*5aa0*/  @P2 EXIT ;  /* 0x000000000000294d */ /* 0x000fea0003800000 */
[----:B0-----:R-:W0:Y:S01]  /*5ab0*/  LDC.64 R6, c[0x0][0x390] ;  /* 0x0000e400ff067b82 */ /* 0x001e220000000a00 */
[----:B------:R-:W-:-:S04]  /*5ac0*/  LOP3.LUT R3, R3, R2, RZ, 0x3c, !PT ;  /* 0x0000000203037212 */ /* 0x000fc800078e3cff */
[----:B------:R-:W-:-:S04]  /*5ad0*/  LOP3.LUT R2, R3, R2, RZ, 0x3c, !PT ;  /* 0x0000000203027212 */ /* 0x000fc800078e3cff */
[----:B------:R-:W-:Y:S01]  /*5ae0*/  LOP3.LUT R3, R3, R2, RZ, 0x3c, !PT ;  /* 0x0000000203037212 */ /* 0x000fe200078e3cff */
[----:B0-----:R-:W-:-:S05]  /*5af0*/  IMAD.WIDE.U32 R6, R0, 0x10, R6 ;  /* 0x0000001000067825 */ /* 0x001fca00078e0006 */
[----:B------:R-:W-:Y:S04]  /*5b00*/  STG.E.64 desc[UR10][R6.64+0x8], R2 ;  /* 0x0000080206007986 */ /* 0x000fe8000c101b0a */
[----:B------:R-:W-:Y:S01]  /*5b10*/  STG.E desc[UR10][R6.64], R4 ;  /* 0x0000000406007986 */ /* 0x000fe2000c10190a */
[----:B------:R-:W-:Y:S05]  /*5b20*/  EXIT ;  /* 0x000000000000794d */ /* 0x000fea0003800000 */
.L_x_283:
        /* <DEDUP_REMOVED lines=13> */
.L_x_1536:


//--------------------- .text._ZN6thrust24THRUST_300001_SM_1000_NS8cuda_cub4core6detail13_kernel_agentINS1_8__reduce11ReduceAgentINS0_12zip_iteratorIN4cuda3std3__45tupleIJNS0_10device_ptrIfEENS0_17counting_iteratorIlNS0_11use_defaultESF_SF_EEEEEEEPNSB_IJflEEESJ_lNS1_9__extrema9arg_min_fIfl10comparatorEEEEJSI_SK_lSO_EEEvDpT0_ --------------------------
	.section	.text._ZN6thrust24THRUST_300001_SM_1000_NS8cuda_cub4core6detail13_kernel_agentINS1_8__reduce11ReduceAgentINS0_12zip_iteratorIN4cuda3std3__45tupleIJNS0_10device_ptrIfEENS0_17counting_iteratorIlNS0_11use_defaultESF_SF_EEEEEEEPNSB_IJflEEESJ_lNS1_9__extrema9arg_min_fIfl10comparatorEEEEJSI_SK_lSO_EEEvDpT0_,"ax",@progbits
	.align	128
        .global         _ZN6thrust24THRUST_300001_SM_1000_NS8cuda_cub4core6detail13_kernel_agentINS1_8__reduce11ReduceAgentINS0_12zip_iteratorIN4cuda3std3__45tupleIJNS0_10device_ptrIfEENS0_17counting_iteratorIlNS0_11use_defaultESF_SF_EEEEEEEPNSB_IJflEEESJ_lNS1_9__extrema9arg_min_fIfl10comparatorEEEEJSI_SK_lSO_EEEvDpT0_
        .type           _ZN6thrust24THRUST_300001_SM_1000_NS8cuda_cub4core6detail13_kernel_agentINS1_8__reduce11ReduceAgentINS0_12zip_iteratorIN4cuda3std3__45tupleIJNS0_10device_ptrIfEENS0_17counting_iteratorIlNS0_11use_defaultESF_SF_EEEEEEEPNSB_IJflEEESJ_lNS1_9__extrema9arg_min_fIfl10comparatorEEEEJSI_SK_lSO_EEEvDpT0_,@function
        .size           _ZN6thrust24THRUST_300001_SM_1000_NS8cuda_cub4core6detail13_kernel_agentINS1_8__reduce11ReduceAgentINS0_12zip_iteratorIN4cuda3std3__45tupleIJNS0_10device_ptrIfEENS0_17counting_iteratorIlNS0_11use_defaultESF_SF_EEEEEEEPNSB_IJflEEESJ_lNS1_9__extrema9arg_min_fIfl10comparatorEEEEJSI_SK_lSO_EEEvDpT0_,(.L_x_1537 - _ZN6thrust24THRUST_300001_SM_1000_NS8cuda_cub4core6detail13_kernel_agentINS1_8__reduce11ReduceAgentINS0_12zip_iteratorIN4cuda3std3__45tupleIJNS0_10device_ptrIfEENS0_17counting_iteratorIlNS0_11use_defaultESF_SF_EEEEEEEPNSB_IJflEEESJ_lNS1_9__extrema9arg_min_fIfl10comparatorEEEEJSI_SK_lSO_EEEvDpT0_)
        .other          _ZN6thrust24THRUST_300001_SM_1000_NS8cuda_cub4core6detail13_kernel_agentINS1_8__reduce11ReduceAgentINS0_12zip_iteratorIN4cuda3std3__45tupleIJNS0_10device_ptrIfEENS0_17counting_iteratorIlNS0_11use_defaultESF_SF_EEEEEEEPNSB_IJflEEESJ_lNS1_9__extrema9arg_min_fIfl10comparatorEEEEJSI_SK_lSO_EEEvDpT0_,@"STO_CUDA_ENTRY STV_DEFAULT"
_ZN6thrust24THRUST_300001_SM_1000_NS8cuda_cub4core6detail13_kernel_agentINS1_8__reduce11ReduceAgentINS0_12zip_iteratorIN4cuda3std3__45tupleIJNS0_10device_ptrIfEENS0_17counting_iteratorIlNS0_11use_defaultESF_SF_EEEEEEEPNSB_IJflEEESJ_lNS1_9__extrema9arg_min_fIfl10comparatorEEEEJSI_SK_lSO_EEEvDpT0_:
.text._ZN6thrust24THRUST_300001_SM_1000_NS8cuda_cub4core6detail13_kernel_agentINS1_8__reduce11ReduceAgentINS0_12zip_iteratorIN4cuda3std3__45tupleIJNS0_10device_ptrIfEENS0_17counting_iteratorIlNS0_11use_defaultESF_SF_EEEEEEEPNSB_IJflEEESJ_lNS1_9__extrema9arg_min_fIfl10comparatorEEEEJSI_SK_lSO_EEEvDpT0_:
[----:B------:R-:W-:Y:S01]  /*0000*/  LDC R1, c[0x0][0x37c] ;  /* 0x0000df00ff017b82 */ /* 0x000fe20000000800 */
[----:B------:R-:W0:Y:S02]  /*0010*/  LDCU.64 UR4, c[0x0][0x398] ;  /* 0x00007300ff0477ac */ /* 0x000e240008000a00 */
[----:B0-----:R-:W-:-:S04]  /*0020*/  ISETP.NE.U32.AND P0, PT, RZ, UR4, PT ;  /* 0x00000004ff007c0c */ /* 0x001fc8000bf05070 */
[----:B------:R-:W-:-:S13]  /*0030*/  ISETP.NE.AND.EX P0, PT, RZ, UR5, PT, P0 ;  /* 0x00000005ff007c0c */ /* 0x000fda000bf05300 */
[----:B------:R-:W-:Y:S05]  /*0040*/  @!P0 EXIT ;  /* 0x000000000000894d */ /* 0x000fea0003800000 */
[----:B------:R-:W-:Y:S01]  /*0050*/  UISETP.GT.U32.AND UP0, UPT, UR4, 0x4ff, UPT ;  /* 0x000004ff0400788c */ /* 0x000fe2000bf04070 */
[----:B------:R-:W-:Y:S01]  /*0060*/  BSSY.RECONVERGENT B0, `(.L_x_284) ;  /* 0x0000558000007945 */ /* 0x000fe20003800200 */
[----:B------:R-:W0:Y:S02]  /*0070*/  LDCU.64 UR8, c[0x0][0x358] ;  /* 0x00006b00ff0877ac */ /* 0x000e240008000a00 */
[----:B------:R-:W-:-:S09]  /*0080*/  UISETP.GT.AND.EX UP0, UPT, UR5, URZ, UPT, UP0 ;  /* 0x000000ff0500728c */ /* 0x000fd2000bf04300 */
        /* <DEDUP_REMOVED lines=9> */
[----:B------:R-:W1:Y:S01]  /*0120*/  LDC.64 R4, c[0x0][0x380] ;  /* 0x0000e000ff047b82 */ /* 0x000e620000000a00 */
[----:B------:R-:W2:Y:S01]  /*0130*/  LDCU.64 UR6, c[0x0][0x388] ;  /* 0x00007100ff0677ac */ /* 0x000ea20008000a00 */
[----:B-1----:R-:W-:-:S06]  /*0140*/  IMAD.WIDE.U32 R4, R0, 0x4, R4 ;  /* 0x0000000400047825 */ /* 0x002fcc00078e0004 */
[----:B0-----:R1:W5:Y:S01]  /*0150*/  LDG.E R4, desc[UR8][R4.64] ;  /* 0x0000000804047981 */ /* 0x001362000c1e1900 */
[C---:B--2---:R-:W-:Y:S01]  /*0160*/  IADD3 R3, P0, PT, R0.reuse, UR6, RZ ;  /* 0x0000000600037c10 */ /* 0x044fe2000ff1e0ff */
[----:B------:R-:W-:-:S04]  /*0170*/  VIADD R11, R0, 0x100 ;  /* 0x00000100000b7836 */ /* 0x000fc80000000000 */
[----:B------:R-:W-:-:S08]  /*0180*/  IMAD.X R2, RZ, RZ, UR7, P0 ;  /* 0x00000007ff027e24 */ /* 0x000fd000080e06ff */
.L_x_287:
[----:B0-----:R-:W-:Y:S05]  /*0190*/  BSYNC.RECONVERGENT B1 ;  /* 0x0000000000017941 */ /* 0x001fea0003800200 */
.L_x_286:
        /* <DEDUP_REMOVED lines=10> */
[----:B------:R-:W1:Y:S01]  /*0240*/  LDCU.64 UR6, c[0x0][0x388] ;  /* 0x00007100ff0677ac */ /* 0x000e620008000a00 */
[----:B------:R-:W-:-:S04]  /*0250*/  LEA.HI R5, R14, 0x1, RZ, 0x18 ;  /* 0x000000010e057811 */ /* 0x000fc800078fc0ff */
[----:B------:R-:W-:-:S05]  /*0260*/  LOP3.LUT R5, R5, 0x3, RZ, 0xc0, !PT ;  /* 0x0000000305057812 */ /* 0x000fca00078ec0ff */
[----:B------:R-:W-:Y:S01]  /*0270*/  IMAD.MOV R5, RZ, RZ, -R5 ;  /* 0x000000ffff057224 */ /* 0x000fe200078e0a05 */
[C---:B-1----:R-:W-:Y:S01]  /*0280*/  IADD3 R12, P0, PT, R11.reuse, UR6, RZ ;  /* 0x000000060b0c7c10 */ /* 0x042fe2000ff1e0ff */
[----:B0-----:R-:W-:-:S04]  /*0290*/  IMAD.WIDE.U32 R6, R11, 0x4, R6 ;  /* 0x000000040b067825 */ /* 0x001fc800078e0006 */
[----:B------:R-:W-:Y:S02]  /*02a0*/  IMAD.MOV.U32 R9, RZ, RZ, R6 ;  /* 0x000000ffff097224 */ /* 0x000fe400078e0006 */
[----:B------:R-:W-:Y:S02]  /*02b0*/  IMAD.MOV.U32 R10, RZ, RZ, R7 ;  /* 0x000000ffff0a7224 */ /* 0x000fe400078e0007 */
[----:B------:R-:W-:-:S07]  /*02c0*/  IMAD.X R13, RZ, RZ, UR7, P0 ;  /* 0x00000007ff0d7e24 */ /* 0x000fce00080e06ff */
.L_x_294:
        /* <DEDUP_REMOVED lines=17> */
[CC--:B------:R-:W-:Y:S02]  /*03e0*/  @P4 ISETP.LT.U32.AND P0, PT, R7.reuse, R12.reuse, PT ;  /* 0x0000000c0700420c */ /* 0x0c0fe40003f01070 */
[CC--:B------:R-:W-:Y:S02]  /*03f0*/  @P4 ISETP.GE.AND.EX P1, PT, R8.reuse, R13.reuse, PT, P1 ;  /* 0x0000000d0800420c */ /* 0x0c0fe40003f26310 */
[----:B------:R-:W-:Y:S02]  /*0400*/  @P4 ISETP.LT.AND.EX P0, PT, R8, R13, PT, P0 ;  /* 0x0000000d0800420c */ /* 0x000fe40003f01300 */
[----:B------:R-:W-:Y:S02]  /*0410*/  @P4 FSEL R4, R6, R15, !P1 ;  /* 0x0000000f06044208 */ /* 0x000fe40004800000 */
[----:B------:R-:W-:-:S02]  /*0420*/  @P4 SEL R3, R7, R12, P0 ;  /* 0x0000000c07034207 */ /* 0x000fc40000000000 */
[----:B------:R-:W-:-:S07]  /*0430*/  @P4 SEL R2, R8, R13, P0 ;  /* 0x0000000d08024207 */ /* 0x000fce0000000000 */
.L_x_293:
[----:B------:R-:W-:Y:S05]  /*0440*/  BSYNC.RECONVERGENT B3 ;  /* 0x0000000000037941 */ /* 0x000fea0003800200 */
.L_x_292:
[----:B------:R-:W-:Y:S01]  /*0450*/  IADD3 R12, P0, PT, R12, 0x100, RZ ;  /* 0x000001000c0c7810 */ /* 0x000fe20007f1e0ff */
[----:B------:R-:W-:Y:S02]  /*0460*/  VIADD R11, R11, 0x100 ;  /* 0x000001000b0b7836 */ /* 0x000fe40000000000 */
[----:B------:R-:W-:Y:S02]  /*0470*/  IMAD.X R10, RZ, RZ, R10, P3 ;  /* 0x000000ffff0a7224 */ /* 0x000fe400018e060a */
[----:B------:R-:W-:Y:S01]  /*0480*/  IMAD.X R13, RZ, RZ, R13, P0 ;  /* 0x000000ffff0d7224 */ /* 0x000fe200000e060d */
[----:B------:R-:W-:Y:S07]  /*0490*/  @P2 BRA `(.L_x_294) ;  /* 0xfffffffc008c2947 */ /* 0x000fee000383ffff */
.L_x_291:
[----:B------:R-:W-:Y:S05]  /*04a0*/  BSYNC.RECONVERGENT B2 ;  /* 0x0000000000027941 */ /* 0x000fea0003800200 */
.L_x_290:
[----:B------:R-:W-:-:S13]  /*04b0*/  ISETP.GE.U32.AND P0, PT, R14, 0x300, PT ;  /* 0x000003000e00780c */ /* 0x000fda0003f06070 */
[----:B------:R-:W-:Y:S05]  /*04c0*/  @!P0 BRA `(.L_x_289) ;  /* 0x00000004007c8947 */ /* 0x000fea0003800000 */
[----:B------:R-:W0:Y:S01]  /*04d0*/  LDC.64 R8, c[0x0][0x380] ;  /* 0x0000e000ff087b82 */ /* 0x000e220000000a00 */
[----:B------:R-:W-:-:S07]  /*04e0*/  VIADD R10, R11, 0x200 ;  /* 0x000002000b0a7836 */ /* 0x000fce0000000000 */
[----:B------:R-:W1:Y:S02]  /*04f0*/  LDC.64 R6, c[0x0][0x388] ;  /* 0x0000e200ff067b82 */ /* 0x000e640000000a00 */
.L_x_303:
[----:B------:R-:W-:-:S04]  /*0500*/  VIADD R15, R10, 0xfffffe00 ;  /* 0xfffffe000a0f7836 */ /* 0x000fc80000000000 */
[----:B0-----:R-:W-:-:S05]  /*0510*/  IMAD.WIDE R12, R15, 0x4, R8 ;  /* 0x000000040f0c7825 */ /* 0x001fca00078e0208 */
[----:B------:R-:W2:Y:S04]  /*0520*/  LDG.E R19, desc[UR8][R12.64] ;  /* 0x000000080c137981 */ /* 0x000ea8000c1e1900 */
[----:B-----5:R0:W5:Y:S04]  /*0530*/  LDG.E R21, desc[UR8][R12.64+0x400] ;  /* 0x000400080c157981 */ /* 0x020168000c1e1900 */
[----:B------:R0:W5:Y:S04]  /*0540*/  LDG.E R5, desc[UR8][R12.64+0x800] ;  /* 0x000800080c057981 */ /* 0x000168000c1e1900 */
[----:B------:R0:W5:Y:S01]  /*0550*/  LDG.E R11, desc[UR8][R12.64+0xc00] ;  /* 0x000c00080c0b7981 */ /* 0x000162000c1e1900 */
[----:B-1----:R-:W-:Y:S01]  /*0560*/  IADD3 R20, P1, PT, R15, R6, RZ ;  /* 0x000000060f147210 */ /* 0x002fe20007f3e0ff */
[----:B------:R-:W-:Y:S01]  /*0570*/  BSSY.RECONVERGENT B2, `(.L_x_295) ;  /* 0x0000013000027945 */ /* 0x000fe20003800200 */
[----:B------:R-:W-:-:S02]  /*0580*/  IMAD.MOV.U32 R17, RZ, RZ, R3 ;  /* 0x000000ffff117224 */ /* 0x000fc400078e0003 */
[----:B------:R-:W-:Y:S01]  /*0590*/  IMAD.MOV.U32 R18, RZ, RZ, R2 ;  /* 0x000000ffff127224 */ /* 0x000fe200078e0002 */
[----:B------:R-:W-:Y:S01]  /*05a0*/  LEA.HI.X.SX32 R15, R15, R7, 0x1, P1 ;  /* 0x000000070f0f7211 */ /* 0x000fe200008f0eff */
[----:B------:R-:W-:Y:S02]  /*05b0*/  IMAD.MOV.U32 R14, RZ, RZ, R4 ;  /* 0x000000ffff0e7224 */ /* 0x000fe400078e0004 */
[----:B------:R-:W-:Y:S01]  /*05c0*/  VIADD R16, R10, 0xffffff00 ;  /* 0xffffff000a107836 */ /* 0x000fe20000000000 */
[----:B--2---:R-:W-:-:S13]  /*05d0*/  FSETP.GEU.AND P0, PT, R4, R19, PT ;  /* 0x000000130400720b */ /* 0x004fda0003f0e000 */
[----:B0-----:R-:W-:Y:S05]  /*05e0*/  @!P0 BRA `(.L_x_296) ;  /* 0x00000000002c8947 */ /* 0x001fea0003800000 */
        /* <DEDUP_REMOVED lines=11> */
.L_x_296:
[----:B------:R-:W-:Y:S05]  /*06a0*/  BSYNC.RECONVERGENT B2 ;  /* 0x0000000000027941 */ /* 0x000fea0003800200 */
.L_x_295:
[----:B-----5:R-:W-:Y:S01]  /*06b0*/  FSETP.GEU.AND P0, PT, R14, R21, PT ;  /* 0x000000150e00720b */ /* 0x020fe20003f0e000 */
[----:B------:R-:W-:Y:S01]  /*06c0*/  BSSY.RECONVERGENT B2, `(.L_x_297) ;  /* 0x0000013000027945 */ /* 0x000fe20003800200 */
[----:B------:R-:W-:Y:S01]  /*06d0*/  IADD3 R12, P1, PT, R16, R6, RZ ;  /* 0x00000006100c7210 */ /* 0x000fe20007f3e0ff */
[----:B------:R-:W-:Y:S02]  /*06e0*/  VIADD R3, R10, 0x100 ;  /* 0x000001000a037836 */ /* 0x000fe40000000000 */
[----:B------:R-:W-:Y:S01]  /*06f0*/  IMAD.MOV.U32 R4, RZ, RZ, R17 ;  /* 0x000000ffff047224 */ /* 0x000fe200078e0011 */
[----:B------:R-:W-:Y:S01]  /*0700*/  LEA.HI.X.SX32 R13, R16, R7, 0x1, P1 ;  /* 0x00000007100d7211 */ /* 0x000fe200008f0eff */
        /* <DEDUP_REMOVED lines=14> */
.L_x_298:
[----:B------:R-:W-:Y:S05]  /*07f0*/  BSYNC.RECONVERGENT B2 ;  /* 0x0000000000027941 */ /* 0x000fea0003800200 */
.L_x_297:
[----:B------:R-:W-:Y:S01]  /*0800*/  FSETP.GEU.AND P0, PT, R2, R5, PT ;  /* 0x000000050200720b */ /* 0x000fe20003f0e000 */
[----:B------:R-:W-:Y:S01]  /*0810*/  BSSY.RECONVERGENT B2, `(.L_x_299) ;  /* 0x0000013000027945 */ /* 0x000fe20003800200 */
[CC--:B------:R-:W-:Y:S01]  /*0820*/  IADD3 R17, P1, PT, R10.reuse, R6.reuse, RZ ;  /* 0x000000060a117210 */ /* 0x0c0fe20007f3e0ff */
[----:B------:R-:W-:Y:S01]  /*0830*/  IMAD.MOV.U32 R13, RZ, RZ, R4 ;  /* 0x000000ffff0d7224 */ /* 0x000fe200078e0004 */
[----:B------:R-:W-:Y:S01]  /*0840*/  IADD3 R18, P2, PT, R3, R6, RZ ;  /* 0x0000000603127210 */ /* 0x000fe20007f5e0ff */
[----:B------:R-:W-:Y:S01]  /*0850*/  IMAD.MOV.U32 R14, RZ, RZ, R15 ;  /* 0x000000ffff0e7224 */ /* 0x000fe200078e000f */
[----:B------:R-:W-:Y:S01]  /*0860*/  LEA.HI.X.SX32 R16, R10, R7, 0x1, P1 ;  /* 0x000000070a107211 */ /* 0x000fe200008f0eff */
        /* <DEDUP_REMOVED lines=13> */
.L_x_300:
[----:B------:R-:W-:Y:S05]  /*0940*/  BSYNC.RECONVERGENT B2 ;  /* 0x0000000000027941 */ /* 0x000fea0003800200 */
.L_x_299:
[----:B------:R-:W-:Y:S01]  /*0950*/  FSETP.GEU.AND P0, PT, R12, R11, PT ;  /* 0x0000000b0c00720b */ /* 0x000fe20003f0e000 */
[----:B------:R-:W-:Y:S01]  /*0960*/  BSSY.RECONVERGENT B2, `(.L_x_301) ;  /* 0x0000011000027945 */ /* 0x000fe20003800200 */
[----:B------:R-:W-:Y:S01]  /*0970*/  LEA.HI.X.SX32 R5, R3, R7, 0x1, P2 ;  /* 0x0000000703057211 */ /* 0x000fe200010f0eff */
        /* <DEDUP_REMOVED lines=15> */
.L_x_302:
[----:B------:R-:W-:Y:S05]  /*0a70*/  BSYNC.RECONVERGENT B2 ;  /* 0x0000000000027941 */ /* 0x000fea0003800200 */
.L_x_301:
[C---:B------:R-:W-:Y:S02]  /*0a80*/  VIADD R5, R10.reuse, 0x200 ;  /* 0x000002000a057836 */ /* 0x040fe40000000000 */
[----:B------:R-:W-:-:S03]  /*0a90*/  VIADD R10, R10, 0x400 ;  /* 0x000004000a0a7836 */ /* 0x000fc60000000000 */
[----:B------:R-:W-:-:S13]  /*0aa0*/  ISETP.GE.AND P0, PT, R5, UR5, PT ;  /* 0x0000000505007c0c */ /* 0x000fda000bf06270 */
[----:B------:R-:W-:Y:S05]  /*0ab0*/  @!P0 BRA `(.L_x_303) ;  /* 0xfffffff800908947 */ /* 0x000fea000383ffff */
.L_x_289:
[----:B------:R-:W-:Y:S05]  /*0ac0*/  BSYNC.RECONVERGENT B1 ;  /* 0x0000000000017941 */ /* 0x000fea0003800200 */
.L_x_288:
[----:B------:R-:W0:Y:S02]  /*0ad0*/  LDCU UR4, c[0x0][0x398] ;  /* 0x00007300ff0477ac */ /* 0x000e240008000800 */
[----:B0-----:R-:W-:-:S09]  /*0ae0*/  UISETP.GE.AND UP0, UPT, UR4, 0x100, UPT ;  /* 0x000001000400788c */ /* 0x001fd2000bf06270 */
[----:B------:R-:W-:Y:S05]  /*0af0*/  BRA.U !UP0, `(.L_x_304) ;  /* 0x00000011083c7547 */ /* 0x000fea000b800000 */
[----:B------:R-:W0:Y:S01]  /*0b00*/  S2R R12, SR_LANEID ;  /* 0x00000000000c7919 */ /* 0x000e220000000000 */
[----:B------:R-:W-:Y:S01]  /*0b10*/  BSSY.RECONVERGENT B1, `(.L_x_305) ;  /* 0x0000015000017945 */ /* 0x000fe20003800200 */
[----:B------:R-:W-:Y:S01]  /*0b20*/  IMAD.MOV.U32 R8, RZ, RZ, R3 ;  /* 0x000000ffff087224 */ /* 0x000fe200078e0003 */
[----:B-----5:R-:W2:Y:S01]  /*0b30*/  SHFL.DOWN PT, R7, R4, 0x1, 0x1f ;  /* 0x08201f0004077f89 */ /* 0x020ea200000e0000 */
[----:B------:R-:W-:Y:S02]  /*0b40*/  IMAD.MOV.U32 R9, RZ, RZ, R2 ;  /* 0x000000ffff097224 */ /* 0x000fe400078e0002 */
[----:B-1----:R-:W-:Y:S01]  /*0b50*/  IMAD.MOV.U32 R5, RZ, RZ, R4 ;  /* 0x000000ffff057224 */ /* 0x002fe200078e0004 */
[----:B------:R1:W3:Y:S04]  /*0b60*/  SHFL.DOWN PT, R6, R3, 0x1, 0x1f ;  /* 0x08201f0003067f89 */ /* 0x0002e800000e0000 */
[----:B------:R1:W4:Y:S01]  /*0b70*/  SHFL.DOWN PT, R11, R2, 0x1, 0x1f ;  /* 0x08201f00020b7f89 */ /* 0x00032200000e0000 */
[----:B--2---:R-:W-:-:S04]  /*0b80*/  FSETP.GEU.AND P0, PT, R4, R7, PT ;  /* 0x000000070400720b */ /* 0x004fc80003f0e000 */
[----:B0-----:R-:W-:-:S13]  /*0b90*/  ISETP.GT.OR P0, PT, R12, 0x1e, !P0 ;  /* 0x0000001e0c00780c */ /* 0x001fda0004704670 */
[----:B-1-34-:R-:W-:Y:S05]  /*0ba0*/  @P0 BRA `(.L_x_306) ;  /* 0x00000000002c0947 */ /* 0x01afea0003800000 */
        /* <DEDUP_REMOVED lines=11> */
.L_x_306:
[----:B------:R-:W-:Y:S05]  /*0c60*/  BSYNC.RECONVERGENT B1 ;  /* 0x0000000000017941 */ /* 0x000fea0003800200 */
.L_x_305:
        /* <DEDUP_REMOVED lines=21> */
.L_x_308:
[----:B------:R-:W-:Y:S05]  /*0dc0*/  BSYNC.RECONVERGENT B1 ;  /* 0x0000000000017941 */ /* 0x000fea0003800200 */
.L_x_307:
        /* <DEDUP_REMOVED lines=21> */
.L_x_310:
[----:B------:R-:W-:Y:S05]  /*0f20*/  BSYNC.RECONVERGENT B1 ;  /* 0x0000000000017941 */ /* 0x000fea0003800200 */
.L_x_309:
        /* <DEDUP_REMOVED lines=21> */
.L_x_312:
[----:B------:R-:W-:Y:S05]  /*1080*/  BSYNC.RECONVERGENT B1 ;  /* 0x0000000000017941 */ /* 0x000fea0003800200 */
.L_x_311:
        /* <DEDUP_REMOVED lines=22> */
.L_x_314:
[----:B------:R-:W-:Y:S05]  /*11f0*/  BSYNC.RECONVERGENT B1 ;  /* 0x0000000000017941 */ /* 0x000fea0003800200 */
.L_x_313:
        /* <DEDUP_REMOVED lines=12> */
.L_x_316:
[----:B------:R-:W-:Y:S05]  /*12c0*/  BSYNC.RECONVERGENT B1 ;  /* 0x0000000000017941 */ /* 0x000fea0003800200 */
.L_x_315:
        /* <DEDUP_REMOVED lines=31> */
.L_x_319:
[----:B------:R-:W-:Y:S05]  /*14c0*/  BSYNC.RECONVERGENT B1 ;  /* 0x0000000000017941 */ /* 0x000fea0003800200 */
.L_x_318:
        /* <DEDUP_REMOVED lines=18> */
.L_x_321:
[----:B------:R-:W-:Y:S05]  /*15f0*/  BSYNC.RECONVERGENT B1 ;  /* 0x0000000000017941 */ /* 0x000fea0003800200 */
.L_x_320:
        /* <DEDUP_REMOVED lines=18> */
.L_x_323:
[----:B------:R-:W-:Y:S05]  /*1720*/  BSYNC.RECONVERGENT B1 ;  /* 0x0000000000017941 */ /* 0x000fea0003800200 */
.L_x_322:
        /* <DEDUP_REMOVED lines=18> */
.L_x_325:
[----:B------:R-:W-:Y:S05]  /*1850*/  BSYNC.RECONVERGENT B1 ;  /* 0x0000000000017941 */ /* 0x000fea0003800200 */
.L_x_324:
        /* <DEDUP_REMOVED lines=18> */
.L_x_327:
[----:B------:R-:W-:Y:S05]  /*1980*/  BSYNC.RECONVERGENT B1 ;  /* 0x0000000000017941 */ /* 0x000fea0003800200 */
.L_x_326:
        /* <DEDUP_REMOVED lines=18> */
.L_x_329:
[----:B------:R-:W-:Y:S05]  /*1ab0*/  BSYNC.RECONVERGENT B1 ;  /* 0x0000000000017941 */ /* 0x000fea0003800200 */
.L_x_328:
        /* <DEDUP_REMOVED lines=19> */
.L_x_304:
[----:B-1----:R-:W-:Y:S01]  /*1bf0*/  LOP3.LUT R5, R0, 0x3e0, RZ, 0xc0, !PT ;  /* 0x000003e000057812 */ /* 0x002fe200078ec0ff */
[----:B------:R-:W-:Y:S01]  /*1c00*/  BSSY.RECONVERGENT B1, `(.L_x_330) ;  /* 0x000001b000017945 */ /* 0x000fe20003800200 */
[----:B------:R-:W-:Y:S02]  /*1c10*/  IMAD.MOV.U32 R13, RZ, RZ, R3 ;  /* 0x000000ffff0d7224 */ /* 0x000fe400078e0003 */
[----:B------:R-:W-:Y:S02]  /*1c20*/  IMAD.MOV.U32 R15, RZ, RZ, R2 ;  /* 0x000000ffff0f7224 */ /* 0x000fe400078e0002 */
[----:B------:R-:W-:Y:S01]  /*1c30*/  VIADD R6, R5, 0x20 ;  /* 0x0000002005067836 */ /* 0x000fe20000000000 */
[----:B------:R-:W-:Y:S01]  /*1c40*/  LOP3.LUT R5, RZ, R5, RZ, 0x33, !PT ;  /* 0x00000005ff057212 */ /* 0x000fe200078e33ff */
[----:B-----5:R-:W-:-:S03]  /*1c50*/  IMAD.MOV.U32 R7, RZ, RZ, R4 ;  /* 0x000000ffff077224 */ /* 0x020fc600078e0004 */
[----:B------:R-:W-:Y:S01]  /*1c60*/  ISETP.GT.AND P0, PT, R6, UR4, PT ;  /* 0x0000000406007c0c */ /* 0x000fe2000bf04270 */
[----:B------:R-:W-:-:S05]  /*1c70*/  VIADD R5, R5, UR4 ;  /* 0x0000000405057c36 */ /* 0x000fca0008000000 */
        /* <DEDUP_REMOVED lines=19> */
.L_x_331:
[----:B------:R-:W-:Y:S05]  /*1db0*/  BSYNC.RECONVERGENT B1 ;  /* 0x0000000000017941 */ /* 0x000fea0003800200 */
.L_x_330:
        /* <DEDUP_REMOVED lines=22> */
.L_x_333:
[----:B------:R-:W-:Y:S05]  /*1f20*/  BSYNC.RECONVERGENT B1 ;  /* 0x0000000000017941 */ /* 0x000fea0003800200 */
.L_x_332:
        /* <DEDUP_REMOVED lines=22> */
.L_x_335:
[----:B------:R-:W-:Y:S05]  /*2090*/  BSYNC.RECONVERGENT B1 ;  /* 0x0000000000017941 */ /* 0x000fea0003800200 */
.L_x_334:
        /* <DEDUP_REMOVED lines=22> */
.L_x_337:
[----:B------:R-:W-:Y:S05]  /*2200*/  BSYNC.RECONVERGENT B1 ;  /* 0x0000000000017941 */ /* 0x000fea0003800200 */
.L_x_336:
        /* <DEDUP_REMOVED lines=23> */
.L_x_339:
[----:B------:R-:W-:Y:S05]  /*2380*/  BSYNC.RECONVERGENT B1 ;  /* 0x0000000000017941 */ /* 0x000fea0003800200 */
.L_x_338:
        /* <DEDUP_REMOVED lines=12> */
.L_x_341:
[----:B------:R-:W-:Y:S05]  /*2450*/  BSYNC.RECONVERGENT B1 ;  /* 0x0000000000017941 */ /* 0x000fea0003800200 */
.L_x_340:
        /* <DEDUP_REMOVED lines=30> */
.L_x_343:
[----:B------:R-:W-:Y:S05]  /*2640*/  BSYNC.RECONVERGENT B1 ;  /* 0x0000000000017941 */ /* 0x000fea0003800200 */
.L_x_342:
        /* <DEDUP_REMOVED lines=27> */
.L_x_345:
[----:B------:R-:W-:Y:S05]  /*2800*/  BSYNC.RECONVERGENT B1 ;  /* 0x0000000000017941 */ /* 0x000fea0003800200 */
.L_x_344:
        /* <DEDUP_REMOVED lines=27> */
.L_x_347:
[----:B------:R-:W-:Y:S05]  /*29c0*/  BSYNC.RECONVERGENT B1 ;  /* 0x0000000000017941 */ /* 0x000fea0003800200 */
.L_x_346:
        /* <DEDUP_REMOVED lines=27> */
.L_x_349:
[----:B------:R-:W-:Y:S05]  /*2b80*/  BSYNC.RECONVERGENT B1 ;  /* 0x0000000000017941 */ /* 0x000fea0003800200 */
.L_x_348:
        /* <DEDUP_REMOVED lines=27> */
.L_x_351:
[----:B------:R-:W-:Y:S05]  /*2d40*/  BSYNC.RECONVERGENT B1 ;  /* 0x0000000000017941 */ /* 0x000fea0003800200 */
.L_x_350:
        /* <DEDUP_REMOVED lines=27> */
.L_x_353:
[----:B------:R-:W-:Y:S05]  /*2f00*/  BSYNC.RECONVERGENT B1 ;  /* 0x0000000000017941 */ /* 0x000fea0003800200 */
.L_x_352:
        /* <DEDUP_REMOVED lines=28> */
.L_x_285:
[----:B------:R-:W1:Y:S01]  /*30d0*/  S2R R0, SR_TID.X ;  /* 0x0000000000007919 */ /* 0x000e620000002100 */
[----:B------:R-:W1:Y:S01]  /*30e0*/  LDC.64 R2, c[0x0][0x380] ;  /* 0x0000e000ff027b82 */ /* 0x000e620000000a00 */
[----:B------:R-:W2:Y:S01]  /*30f0*/  LDCU.64 UR6, c[0x0][0x388] ;  /* 0x00007100ff0677ac */ /* 0x000ea20008000a00 */
[----:B-1----:R-:W-:-:S05]  /*3100*/  IMAD.WIDE.U32 R2, R0, 0x4, R2 ;  /* 0x0000000400027825 */ /* 0x002fca00078e0002 */
[----:B0-----:R-:W3:Y:S04]  /*3110*/  LDG.E R4, desc[UR8][R2.64] ;  /* 0x0000000802047981 */ /* 0x001ee8000c1e1900 */
[----:B------:R-:W3:Y:S04]  /*3120*/  LDG.E R5, desc[UR8][R2.64+0x400] ;  /* 0x0004000802057981 */ /* 0x000ee8000c1e1900 */
[----:B------:R-:W4:Y:S04]  /*3130*/  LDG.E R6, desc[UR8][R2.64+0x800] ;  /* 0x0008000802067981 */ /* 0x000f28000c1e1900 */
[----:B------:R-:W2:Y:S04]  /*3140*/  LDG.E R7, desc[UR8][R2.64+0xc00] ;  /* 0x000c000802077981 */ /* 0x000ea8000c1e1900 */
[----:B------:R0:W5:Y:S01]  /*3150*/  LDG.E R9, desc[UR8][R2.64+0x1000] ;  /* 0x0010000802097981 */ /* 0x000162000c1e1900 */
[----:B------:R-:W-:Y:S01]  /*3160*/  BSSY.RECONVERGENT B1, `(.L_x_354) ;  /* 0x0000011000017945 */ /* 0x000fe20003800200 */
[----:B---3--:R-:W-:-:S04]  /*3170*/  FSETP.GEU.AND P0, PT, R5, R4, PT ;  /* 0x000000040500720b */ /* 0x008fc80003f0e000 */
[----:B------:R-:W-:Y:S01]  /*3180*/  FSEL R5, R5, R4, !P0 ;  /* 0x0000000405057208 */ /* 0x000fe20004000000 */
[----:B------:R-:W-:-:S03]  /*3190*/  VIADD R4, R0, 0x200 ;  /* 0x0000020000047836 */ /* 0x000fc60000000000 */
[----:B----4-:R-:W-:-:S04]  /*31a0*/  FSETP.GEU.AND P1, PT, R6, R5, PT ;  /* 0x000000050600720b */ /* 0x010fc80003f2e000 */
[----:B------:R-:W-:Y:S01]  /*31b0*/  FSEL R6, R6, R5, !P1 ;  /* 0x0000000506067208 */ /* 0x000fe20004800000 */
[----:B------:R-:W-:-:S03]  /*31c0*/  VIADD R5, R0, 0x100 ;  /* 0x0000010000057836 */ /* 0x000fc60000000000 */
[----:B--2---:R-:W-:Y:S01]  /*31d0*/  FSETP.GEU.AND P2, PT, R6, R7, PT ;  /* 0x000000070600720b */ /* 0x004fe20003f4e000 */
        /* <DEDUP_REMOVED lines=9> */
.L_x_355:
[----:B------:R-:W-:Y:S05]  /*3270*/  BSYNC.RECONVERGENT B1 ;  /* 0x0000000000017941 */ /* 0x000fea0003800200 */
.L_x_354:
[----:B-----5:R-:W-:Y:S01]  /*3280*/  FSETP.GEU.AND P0, PT, R10, R9, PT ;  /* 0x000000090a00720b */ /* 0x020fe20003f0e000 */
[----:B------:R-:W-:Y:S01]  /*3290*/  IMAD.MOV.U32 R15, RZ, RZ, RZ ;  /* 0x000000ffff0f7224 */ /* 0x000fe200078e00ff */
[----:B------:R-:W-:Y:S01]  /*32a0*/  LOP3.LUT R4, R0, 0x400, RZ, 0xfc, !PT ;  /* 0x0000040000047812 */ /* 0x000fe200078efcff */
[----:B------:R-:W-:Y:S01]  /*32b0*/  BSSY.RECONVERGENT B1, `(.L_x_356) ;  /* 0x0000012000017945 */ /* 0x000fe20003800200 */
[----:B------:R-:W-:Y:S01]  /*32c0*/  IADD3 R14, P2, PT, R5, UR6, RZ ;  /* 0x00000006050e7c10 */ /* 0x000fe2000ff5e0ff */
[----:B------:R-:W-:Y:S01]  /*32d0*/  IMAD.MOV.U32 R6, RZ, RZ, R10 ;  /* 0x000000ffff067224 */ /* 0x000fe200078e000a */
[----:B------:R-:W-:Y:S02]  /*32e0*/  IADD3 R11, P1, PT, R4, UR6, RZ ;  /* 0x00000006040b7c10 */ /* 0x000fe4000ff3e0ff */
[----:B------:R-:W-:Y:S01]  /*32f0*/  IADD3.X R13, PT, PT, R15, UR7, RZ, P2, !PT ;  /* 0x000000070f0d7c10 */ /* 0x000fe200097fe4ff */
[----:B------:R-:W-:Y:S02]  /*3300*/  IMAD.MOV.U32 R7, RZ, RZ, R14 ;  /* 0x000000ffff077224 */ /* 0x000fe400078e000e */
[----:B------:R-:W-:-:S02]  /*3310*/  IMAD.X R12, RZ, RZ, UR7, P1 ;  /* 0x00000007ff0c7e24 */ /* 0x000fc400088e06ff */
[----:B------:R-:W-:Y:S01]  /*3320*/  IMAD.MOV.U32 R8, RZ, RZ, R13 ;  /* 0x000000ffff087224 */ /* 0x000fe200078e000d */
[----:B------:R-:W-:Y:S06]  /*3330*/  @!P0 BRA `(.L_x_357) ;  /* 0x0000000000248947 */ /* 0x000fec0003800000 */
[----:B------:R-:W-:Y:S01]  /*3340*/  FSETP.GEU.AND P1, PT, R9, R10, PT ;  /* 0x0000000a0900720b */ /* 0x000fe20003f2e000 */
[----:B------:R-:W-:Y:S02]  /*3350*/  IMAD.MOV.U32 R6, RZ, RZ, R9 ;  /* 0x000000ffff067224 */ /* 0x000fe400078e0009 */
[----:B------:R-:W-:Y:S02]  /*3360*/  IMAD.MOV.U32 R7, RZ, RZ, R11 ;  /* 0x000000ffff077224 */ /* 0x000fe400078e000b */
[----:B------:R-:W-:-:S08]  /*3370*/  IMAD.MOV.U32 R8, RZ, RZ, R12 ;  /* 0x000000ffff087224 */ /* 0x000fd000078e000c */
[----:B------:R-:W-:-:S04]  /*3380*/  @P1 ISETP.GE.U32.AND P0, PT, R5, R4, PT ;  /* 0x000000040500120c */ /* 0x000fc80003f06070 */
[----:B------:R-:W-:-:S04]  /*3390*/  @P1 ISETP.GE.AND.EX P0, PT, R15, RZ, PT, P0 ;  /* 0x000000ff0f00120c */ /* 0x000fc80003f06300 */
[----:B------:R-:W-:Y:S02]  /*33a0*/  @P1 FSEL R6, R10, R9, !P0 ;  /* 0x000000090a061208 */ /* 0x000fe40004000000 */
[----:B------:R-:W-:Y:S02]  /*33b0*/  @P1 SEL R7, R14, R11, !P0 ;  /* 0x0000000b0e071207 */ /* 0x000fe40004000000 */
[----:B------:R-:W-:-:S07]  /*33c0*/  @P1 SEL R8, R13, R12, !P0 ;  /* 0x0000000c0d081207 */ /* 0x000fce0004000000 */
.L_x_357:
[----:B------:R-:W-:Y:S05]  /*33d0*/  BSYNC.RECONVERGENT B1 ;  /* 0x0000000000017941 */ /* 0x000fea0003800200 */
.L_x_356:
[----:B------:R-:W-:Y:S01]  /*33e0*/  UISETP.GE.U32.AND UP0, UPT, UR4, 0xa00, UPT ;  /* 0x00000a000400788c */ /* 0x000fe2000bf06070 */
[----:B------:R-:W-:Y:S02]  /*33f0*/  IMAD.MOV.U32 R9, RZ, RZ, 0x500 ;  /* 0x00000500ff097424 */ /* 0x000fe400078e00ff */
[----:B------:R-:W-:Y:S01]  /*3400*/  IMAD.MOV.U32 R10, RZ, RZ, RZ ;  /* 0x000000ffff0a7224 */ /* 0x000fe200078e00ff */
[----:B------:R-:W-:-:S09]  /*3410*/  UISETP.GE.U32.AND.EX UP0, UPT, UR5, URZ, UPT, UP0 ;  /* 0x000000ff0500728c */ /* 0x000fd2000bf06100 */
[----:B------:R-:W-:Y:S05]  /*3420*/  BRA.U !UP0, `(.L_x_358) ;  /* 0x0000000508c87547 */ /* 0x000fea000b800000 */
[----:B------:R-:W-:Y:S01]  /*3430*/  IMAD.MOV.U32 R9, RZ, RZ, 0x500 ;  /* 0x00000500ff097424 */ /* 0x000fe200078e00ff */
[----:B------:R-:W0:Y:S01]  /*3440*/  LDCU.64 UR6, c[0x0][0x388] ;  /* 0x00007100ff0677ac */ /* 0x000e220008000a00 */
[----:B------:R-:W-:Y:S01]  /*3450*/  IMAD.MOV.U32 R10, RZ, RZ, RZ ;  /* 0x000000ffff0a7224 */ /* 0x000fe200078e00ff */
[----:B------:R-:W1:Y:S06]  /*3460*/  LDCU.64 UR4, c[0x0][0x398] ;  /* 0x00007300ff0477ac */ /* 0x000e6c0008000a00 */
.L_x_369:
[----:B------:R-:W-:-:S04]  /*3470*/  LEA R14, P0, R9, R2, 0x2 ;  /* 0x00000002090e7211 */ /* 0x000fc800078010ff */
[----:B------:R-:W-:-:S05]  /*3480*/  LEA.HI.X R15, R9, R3, R10, 0x2, P0 ;  /* 0x00000003090f7211 */ /* 0x000fca00000f140a */
[----:B------:R-:W2:Y:S04]  /*3490*/  LDG.E R21, desc[UR8][R14.64] ;  /* 0x000000080e157981 */ /* 0x000ea8000c1e1900 */
[----:B------:R3:W5:Y:S04]  /*34a0*/  LDG.E R18, desc[UR8][R14.64+0x400] ;  /* 0x000400080e127981 */ /* 0x000768000c1e1900 */
[----:B------:R3:W5:Y:S04]  /*34b0*/  LDG.E R23, desc[UR8][R14.64+0x800] ;  /* 0x000800080e177981 */ /* 0x000768000c1e1900 */
[----:B------:R3:W5:Y:S04]  /*34c0*/  LDG.E R4, desc[UR8][R14.64+0xc00] ;  /* 0x000c00080e047981 */ /* 0x000768000c1e1900 */
[----:B------:R3:W5:Y:S01]  /*34d0*/  LDG.E R11, desc[UR8][R14.64+0x1000] ;  /* 0x001000080e0b7981 */ /* 0x000762000c1e1900 */
[----:B0-----:R-:W-:Y:S01]  /*34e0*/  IADD3 R12, P1, P2, R9, UR6, R0 ;  /* 0x00000006090c7c10 */ /* 0x001fe2000fa3e000 */
[----:B------:R-:W-:Y:S01]  /*34f0*/  BSSY.RECONVERGENT B1, `(.L_x_359) ;  /* 0x0000012000017945 */ /* 0x000fe20003800200 */
[----:B------:R-:W-:-:S02]  /*3500*/  IMAD.MOV.U32 R13, RZ, RZ, R6 ;  /* 0x000000ffff0d7224 */ /* 0x000fc400078e0006 */
[----:B------:R-:W-:Y:S01]  /*3510*/  IMAD.MOV.U32 R17, RZ, RZ, R7 ;  /* 0x000000ffff117224 */ /* 0x000fe200078e0007 */
[----:B------:R-:W-:Y:S01]  /*3520*/  IADD3.X R5, PT, PT, R10, UR7, RZ, P1, P2 ;  /* 0x000000070a057c10 */ /* 0x000fe20008fe44ff */
[----:B------:R-:W-:Y:S01]  /*3530*/  IMAD.MOV.U32 R19, RZ, RZ, R8 ;  /* 0x000000ffff137224 */ /* 0x000fe200078e0008 */
[----:B--2---:R-:W-:-:S13]  /*3540*/  FSETP.GEU.AND P0, PT, R6, R21, PT ;  /* 0x000000150600720b */ /* 0x004fda0003f0e000 */
[----:B---3--:R-:W-:Y:S05]  /*3550*/  @!P0 BRA `(.L_x_360) ;  /* 0x00000000002c8947 */ /* 0x008fea0003800000 */
        /* <DEDUP_REMOVED lines=11> */
.L_x_360:
[----:B-1----:R-:W-:Y:S05]  /*3610*/  BSYNC.RECONVERGENT B1 ;  /* 0x0000000000017941 */ /* 0x002fea0003800200 */
.L_x_359:
[----:B-----5:R-:W-:Y:S01]  /*3620*/  FSETP.GEU.AND P0, PT, R13, R18, PT ;  /* 0x000000120d00720b */ /* 0x020fe20003f0e000 */
[----:B------:R-:W-:Y:S01]  /*3630*/  BSSY.RECONVERGENT B1, `(.L_x_361) ;  /* 0x0000010000017945 */ /* 0x000fe20003800200 */
[----:B------:R-:W-:Y:S02]  /*3640*/  IMAD.MOV.U32 R6, RZ, RZ, R13 ;  /* 0x000000ffff067224 */ /* 0x000fe400078e000d */
[----:B------:R-:W-:Y:S02]  /*3650*/  IMAD.MOV.U32 R14, RZ, RZ, R17 ;  /* 0x000000ffff0e7224 */ /* 0x000fe400078e0011 */
[----:B------:R-:W-:-:S07]  /*3660*/  IMAD.MOV.U32 R16, RZ, RZ, R19 ;  /* 0x000000ffff107224 */ /* 0x000fce00078e0013 */
[----:B------:R-:W-:Y:S05]  /*3670*/  @!P0 BRA `(.L_x_362) ;  /* 0x00000000002c8947 */ /* 0x000fea0003800000 */
[----:B------:R-:W-:Y:S01]  /*3680*/  FSETP.GEU.AND P2, PT, R18, R13, PT ;  /* 0x0000000d1200720b */ /* 0x000fe20003f4e000 */
[----:B------:R-:W-:Y:S01]  /*3690*/  IMAD.MOV.U32 R6, RZ, RZ, R18 ;  /* 0x000000ffff067224 */ /* 0x000fe200078e0012 */
[----:B------:R-:W-:-:S05]  /*36a0*/  IADD3 R14, P1, PT, R12, 0x100, RZ ;  /* 0x000001000c0e7810 */ /* 0x000fca0007f3e0ff */
[----:B------:R-:W-:-:S06]  /*36b0*/  IMAD.X R16, RZ, RZ, R5, P1 ;  /* 0x000000ffff107224 */ /* 0x000fcc00008e0605 */
[CC--:B------:R-:W-:Y:S02]  /*36c0*/  @P2 ISETP.GE.U32.AND P0, PT, R17.reuse, R14.reuse, PT ;  /* 0x0000000e1100220c */ /* 0x0c0fe40003f06070 */
[----:B------:R-:W-:Y:S02]  /*36d0*/  @P2 ISETP.LT.U32.AND P1, PT, R17, R14, PT ;  /* 0x0000000e1100220c */ /* 0x000fe40003f21070 */
[CC--:B------:R-:W-:Y:S02]  /*36e0*/  @P2 ISETP.GE.AND.EX P0, PT, R19.reuse, R16.reuse, PT, P0 ;  /* 0x000000101300220c */ /* 0x0c0fe40003f06300 */
[----:B------:R-:W-:Y:S02]  /*36f0*/  @P2 ISETP.LT.AND.EX P1, PT, R19, R16, PT, P1 ;  /* 0x000000101300220c */ /* 0x000fe40003f21310 */
[----:B------:R-:W-:Y:S02]  /*3700*/  @P2 FSEL R6, R13, R18, !P0 ;  /* 0x000000120d062208 */ /* 0x000fe40004000000 */
[----:B------:R-:W-:-:S02]  /*3710*/  @P2 SEL R14, R17, R14, P1 ;  /* 0x0000000e110e2207 */ /* 0x000fc40000800000 */
[----:B------:R-:W-:-:S07]  /*3720*/  @P2 SEL R16, R19, R16, P1 ;  /* 0x0000001013102207 */ /* 0x000fce0000800000 */
.L_x_362:
[----:B------:R-:W-:Y:S05]  /*3730*/  BSYNC.RECONVERGENT B1 ;  /* 0x0000000000017941 */ /* 0x000fea0003800200 */
.L_x_361:
        /* <DEDUP_REMOVED lines=19> */
.L_x_364:
[----:B------:R-:W-:Y:S05]  /*3870*/  BSYNC.RECONVERGENT B1 ;  /* 0x0000000000017941 */ /* 0x000fea0003800200 */
.L_x_363:
        /* <DEDUP_REMOVED lines=19> */
.L_x_366:
[----:B------:R-:W-:Y:S05]  /*39b0*/  BSYNC.RECONVERGENT B1 ;  /* 0x0000000000017941 */ /* 0x000fea0003800200 */
.L_x_365:
[----:B------:R-:W-:Y:S01]  /*39c0*/  FSETP.GEU.AND P0, PT, R14, R11, PT ;  /* 0x0000000b0e00720b */ /* 0x000fe20003f0e000 */
        /* <DEDUP_REMOVED lines=16> */
.L_x_368:
[----:B------:R-:W-:Y:S05]  /*3ad0*/  BSYNC.RECONVERGENT B1 ;  /* 0x0000000000017941 */ /* 0x000fea0003800200 */
.L_x_367:
[----:B------:R-:W-:-:S04]  /*3ae0*/  IADD3 R4, P1, PT, R9, 0xa00, RZ ;  /* 0x00000a0009047810 */ /* 0x000fc80007f3e0ff */
[----:B------:R-:W-:Y:S01]  /*3af0*/  ISETP.GT.U32.AND P0, PT, R4, UR4, PT ;  /* 0x0000000404007c0c */ /* 0x000fe2000bf04070 */
[----:B------:R-:W-:Y:S01]  /*3b00*/  IMAD.X R4, RZ, RZ, R10, P1 ;  /* 0x000000ffff047224 */ /* 0x000fe200008e060a */
[----:B------:R-:W-:-:S04]  /*3b10*/  IADD3 R9, P1, PT, R9, 0x500, RZ ;  /* 0x0000050009097810 */ /* 0x000fc80007f3e0ff */
[----:B------:R-:W-:Y:S01]  /*3b20*/  ISETP.GT.AND.EX P0, PT, R4, UR5, PT, P0 ;  /* 0x0000000504007c0c */ /* 0x000fe2000bf04300 */
[----:B------:R-:W-:-:S12]  /*3b30*/  IMAD.X R10, RZ, RZ, R10, P1 ;  /* 0x000000ffff0a7224 */ /* 0x000fd800008e060a */
[----:B------:R-:W-:Y:S05]  /*3b40*/  @!P0 BRA `(.L_x_369) ;  /* 0xfffffff800488947 */ /* 0x000fea000383ffff */
.L_x_358:
        /* <DEDUP_REMOVED lines=8> */
[----:B------:R-:W-:Y:S01]  /*3bd0*/  BSSY.RECONVERGENT B2, `(.L_x_372) ;  /* 0x000002e000027945 */ /* 0x000fe20003800200 */
[----:B------:R-:W-:Y:S02]  /*3be0*/  IMAD.MOV.U32 R12, RZ, RZ, R0 ;  /* 0x000000ffff0c7224 */ /* 0x000fe400078e0000 */
[----:B------:R-:W-:-:S04]  /*3bf0*/  IADD3 R15, PT, PT, -R9, UR4, R2 ;  /* 0x00000004090f7c10 */ /* 0x000fc8000fffe102 */
[----:B------:R-:W-:-:S04]  /*3c00*/  LOP3.LUT R2, R15, 0x300, RZ, 0xc0, !PT ;  /* 0x000003000f027812 */ /* 0x000fc800078ec0ff */
[----:B------:R-:W-:-:S13]  /*3c10*/  ISETP.NE.AND P0, PT, R2, 0x300, PT ;  /* 0x000003000200780c */ /* 0x000fda0003f05270 */
[----:B------:R-:W-:Y:S05]  /*3c20*/  @!P0 BRA `(.L_x_373) ;  /* 0x0000000000a08947 */ /* 0x000fea0003800000 */
[----:B------:R-:W0:Y:S01]  /*3c30*/  LDCU.64 UR10, c[0x0][0x380] ;  /* 0x00007000ff0a77ac */ /* 0x000e220008000a00 */
[----:B------:R-:W-:Y:S01]  /*3c40*/  IADD3 R14, P0, PT, R0, R9, RZ ;  /* 0x00000009000e7210 */ /* 0x000fe20007f1e0ff */
[----:B------:R-:W-:Y:S01]  /*3c50*/  IMAD.MOV.U32 R12, RZ, RZ, R0 ;  /* 0x000000ffff0c7224 */ /* 0x000fe200078e0000 */
[----:B------:R-:W-:-:S03]  /*3c60*/  LEA.HI R2, R15, 0x1, RZ, 0x18 ;  /* 0x000000010f027811 */ /* 0x000fc600078fc0ff */
[----:B------:R-:W-:Y:S01]  /*3c70*/  IMAD.X R3, RZ, RZ, R10, P0 ;  /* 0x000000ffff037224 */ /* 0x000fe200000e060a */
[----:B------:R-:W-:Y:S02]  /*3c80*/  LOP3.LUT R2, R2, 0x3, RZ, 0xc0, !PT ;  /* 0x0000000302027812 */ /* 0x000fe400078ec0ff */
[----:B------:R-:W-:-:S03]  /*3c90*/  IADD3 R16, P0, PT, R14, UR6, RZ ;  /* 0x000000060e107c10 */ /* 0x000fc6000ff1e0ff */
[----:B------:R-:W-:Y:S01]  /*3ca0*/  IMAD.MOV R4, RZ, RZ, -R2 ;  /* 0x000000ffff047224 */ /* 0x000fe200078e0a02 */
[----:B------:R-:W-:Y:S02]  /*3cb0*/  IADD3.X R18, PT, PT, R3, UR7, RZ, P0, !PT ;  /* 0x0000000703127c10 */ /* 0x000fe400087fe4ff */
[----:B0-----:R-:W-:-:S04]  /*3cc0*/  LEA R13, P1, R14, UR10, 0x2 ;  /* 0x0000000a0e0d7c11 */ /* 0x001fc8000f8210ff */
[----:B------:R-:W-:-:S09]  /*3cd0*/  LEA.HI.X R14, R14, UR11, R3, 0x2, P1 ;  /* 0x0000000b0e0e7c11 */ /* 0x000fd200088f1403 */
.L_x_376:
        /* <DEDUP_REMOVED lines=23> */
.L_x_375:
[----:B------:R-:W-:Y:S05]  /*3e50*/  BSYNC.RECONVERGENT B3 ;  /* 0x0000000000037941 */ /* 0x000fea0003800200 */
.L_x_374:
[----:B------:R-:W-:Y:S01]  /*3e60*/  IADD3 R16, P0, PT, R16, 0x100, RZ ;  /* 0x0000010010107810 */ /* 0x000fe20007f1e0ff */
[----:B------:R-:W-:Y:S02]  /*3e70*/  VIADD R12, R12, 0x100 ;  /* 0x000001000c0c7836 */ /* 0x000fe40000000000 */
[----:B------:R-:W-:Y:S02]  /*3e80*/  IMAD.X R14, RZ, RZ, R14, P3 ;  /* 0x000000ffff0e7224 */ /* 0x000fe400018e060e */
[----:B------:R-:W-:Y:S01]  /*3e90*/  IMAD.X R18, RZ, RZ, R18, P0 ;  /* 0x000000ffff127224 */ /* 0x000fe200000e0612 */
[----:B------:R-:W-:Y:S07]  /*3ea0*/  @P2 BRA `(.L_x_376) ;  /* 0xfffffffc008c2947 */ /* 0x000fee000383ffff */
.L_x_373:
[----:B------:R-:W-:Y:S05]  /*3eb0*/  BSYNC.RECONVERGENT B2 ;  /* 0x0000000000027941 */ /* 0x000fea0003800200 */
.L_x_372:
[----:B------:R-:W-:-:S13]  /*3ec0*/  ISETP.GE.U32.AND P0, PT, R15, 0x300, PT ;  /* 0x000003000f00780c */ /* 0x000fda0003f06070 */
[----:B------:R-:W-:Y:S05]  /*3ed0*/  @!P0 BRA `(.L_x_371) ;  /* 0x0000000400888947 */ /* 0x000fea0003800000 */
[----:B------:R-:W0:Y:S01]  /*3ee0*/  LDC.64 R4, c[0x0][0x380] ;  /* 0x0000e000ff047b82 */ /* 0x000e220000000a00 */
[----:B------:R-:W-:-:S07]  /*3ef0*/  VIADD R12, R12, 0x200 ;  /* 0x000002000c0c7836 */ /* 0x000fce0000000000 */
[----:B------:R-:W1:Y:S02]  /*3f00*/  LDC.64 R2, c[0x0][0x388] ;  /* 0x0000e200ff027b82 */ /* 0x000e640000000a00 */
.L_x_385:
        /* <DEDUP_REMOVED lines=29> */
.L_x_378:
[----:B------:R-:W-:Y:S05]  /*40e0*/  BSYNC.RECONVERGENT B2 ;  /* 0x0000000000027941 */ /* 0x000fea0003800200 */
.L_x_377:
        /* <DEDUP_REMOVED lines=20> */
.L_x_380:
[----:B------:R-:W-:Y:S05]  /*4230*/  BSYNC.RECONVERGENT B2 ;  /* 0x0000000000027941 */ /* 0x000fea0003800200 */
.L_x_379:
        /* <DEDUP_REMOVED lines=20> */
.L_x_382:
[----:B------:R-:W-:Y:S05]  /*4380*/  BSYNC.RECONVERGENT B2 ;  /* 0x0000000000027941 */ /* 0x000fea0003800200 */
.L_x_381:
        /* <DEDUP_REMOVED lines=18> */
.L_x_384:
[----:B------:R-:W-:Y:S05]  /*44b0*/  BSYNC.RECONVERGENT B2 ;  /* 0x0000000000027941 */ /* 0x000fea0003800200 */
.L_x_383:
[C---:B------:R-:W-:Y:S02]  /*44c0*/  VIADD R14, R12.reuse, 0x200 ;  /* 0x000002000c0e7836 */ /* 0x040fe40000000000 */
[----:B------:R-:W-:-:S03]  /*44d0*/  VIADD R12, R12, 0x400 ;  /* 0x000004000c0c7836 */ /* 0x000fc60000000000 */
[----:B------:R-:W-:-:S13]  /*44e0*/  ISETP.GE.AND P0, PT, R14, R11, PT ;  /* 0x0000000b0e00720c */ /* 0x000fda0003f06270 */
[----:B------:R-:W-:Y:S05]  /*44f0*/  @!P0 BRA `(.L_x_385) ;  /* 0xfffffff800848947 */ /* 0x000fea000383ffff */
.L_x_371:
[----:B------:R-:W-:Y:S05]  /*4500*/  BSYNC.RECONVERGENT B1 ;  /* 0x0000000000017941 */ /* 0x000fea0003800200 */
.L_x_370:
        /* <DEDUP_REMOVED lines=22> */
.L_x_387:
[----:B------:R-:W-:Y:S05]  /*4670*/  BSYNC.RECONVERGENT B1 ;  /* 0x0000000000017941 */ /* 0x000fea0003800200 */
.L_x_386:
        /* <DEDUP_REMOVED lines=21> */
.L_x_389:
[----:B------:R-:W-:Y:S05]  /*47d0*/  BSYNC.RECONVERGENT B1 ;  /* 0x0000000000017941 */ /* 0x000fea0003800200 */
.L_x_388:
        /* <DEDUP_REMOVED lines=21> */
.L_x_391:
[----:B------:R-:W-:Y:S05]  /*4930*/  BSYNC.RECONVERGENT B1 ;  /* 0x0000000000017941 */ /* 0x000fea0003800200 */
.L_x_390:
        /* <DEDUP_REMOVED lines=21> */
.L_x_393:
[----:B------:R-:W-:Y:S05]  /*4a90*/  BSYNC.RECONVERGENT B1 ;  /* 0x0000000000017941 */ /* 0x000fea0003800200 */
.L_x_392:
        /* <DEDUP_REMOVED lines=22> */
.L_x_395:
[----:B------:R-:W-:Y:S05]  /*4c00*/  BSYNC.RECONVERGENT B1 ;  /* 0x0000000000017941 */ /* 0x000fea0003800200 */
.L_x_394:
        /* <DEDUP_REMOVED lines=12> */
.L_x_397:
[----:B------:R-:W-:Y:S05]  /*4cd0*/  BSYNC.RECONVERGENT B1 ;  /* 0x0000000000017941 */ /* 0x000fea0003800200 */
.L_x_396:
        /* <DEDUP_REMOVED lines=31> */
.L_x_399:
[----:B------:R-:W-:Y:S05]  /*4ed0*/  BSYNC.RECONVERGENT B1 ;  /* 0x0000000000017941 */ /* 0x000fea0003800200 */
.L_x_398:
        /* <DEDUP_REMOVED lines=18> */
.L_x_401:
[----:B------:R-:W-:Y:S05]  /*5000*/  BSYNC.RECONVERGENT B1 ;  /* 0x0000000000017941 */ /* 0x000fea0003800200 */
.L_x_400:
        /* <DEDUP_REMOVED lines=18> */
.L_x_403:
[----:B------:R-:W-:Y:S05]  /*5130*/  BSYNC.RECONVERGENT B1 ;  /* 0x0000000000017941 */ /* 0x000fea0003800200 */
.L_x_402:
        /* <DEDUP_REMOVED lines=18> */
.L_x_405:
[----:B------:R-:W-:Y:S05]  /*5260*/  BSYNC.RECONVERGENT B1 ;  /* 0x0000000000017941 */ /* 0x000fea0003800200 */
.L_x_404:
        /* <DEDUP_REMOVED lines=18> */
.L_x_407:
[----:B------:R-:W-:Y:S05]  /*5390*/  BSYNC.RECONVERGENT B1 ;  /* 0x0000000000017941 */ /* 0x000fea0003800200 */
.L_x_406:
        /* <DEDUP_REMOVED lines=18> */
.L_x_409:
[----:B------:R-:W-:Y:S05]  /*54c0*/  BSYNC.RECONVERGENT B1 ;  /* 0x0000000000017941 */ /* 0x000fea0003800200 */
.L_x_408:
        /* <DEDUP_REMOVED lines=17> */
.L_x_317:
[----:B------:R-:W-:Y:S05]  /*55e0*/  BSYNC.RECONVERGENT B0 ;  /* 0x0000000000007941 */ /* 0x000fea0003800200 */
.L_x_284:
[----:B------:R-:W-:Y:S05]  /*55f0*/  @P1 EXIT ;  /* 0x000000000000194d */ /* 0x000fea0003800000 */
[----:B0-----:R-:W0:Y:S01]  /*5600*/  LDC.64 R6, c[0x0][0x390] ;  /* 0x0000e400ff067b82 */ /* 0x001e220000000a00 */
[----:B------:R-:W-:Y:S02]  /*5610*/  IMAD.MOV.U32 R5, RZ, RZ, R4 ;  /* 0x000000ffff057224 */ /* 0x000fe400078e0004 */
[----:B------:R-:W-:-:S05]  /*5620*/  IMAD.MOV.U32 R4, RZ, RZ, R3 ;  /* 0x000000ffff047224 */ /* 0x000fca00078e0003 */
[----:B0-----:R-:W-:Y:S04]  /*5630*/  STG.E.64 desc[UR8][R6.64+0x8], R4 ;  /* 0x0000080406007986 */ /* 0x001fe8000c101b08 */
[----:B------:R-:W-:Y:S01]  /*5640*/  STG.E desc[UR8][R6.64], R2 ;  /* 0x0000000206007986 */ /* 0x000fe2000c101908 */
[----:B------:R-:W-:Y:S05]  /*5650*/  EXIT ;  /* 0x000000000000794d */ /* 0x000fea0003800000 */
.L_x_410:
        /* <DEDUP_REMOVED lines=10> */
.L_x_1537:


//--------------------- .text._ZN6thrust24THRUST_300001_SM_1000_NS8cuda_cub4core6detail13_kernel_agentINS1_8__reduce11ReduceAgentIPN4cuda3std3__45tupleIJflEEESC_SB_iNS1_9__extrema9arg_min_fIfl10comparatorEEEEJSC_SC_iSG_EEEvDpT0_ --------------------------
	.section	.text._ZN6thrust24THRUST_300001_SM_1000_NS8cuda_cub4core6detail13_kernel_agentINS1_8__reduce11ReduceAgentIPN4cuda3std3__45tupleIJflEEESC_SB_iNS1_9__extrema9arg_min_fIfl10comparatorEEEEJSC_SC_iSG_EEEvDpT0_,"ax",@progbits
	.align	128
        .global         _ZN6thrust24THRUST_300001_SM_1000_NS8cuda_cub4core6detail13_kernel_agentINS1_8__reduce11ReduceAgentIPN4cuda3std3__45tupleIJflEEESC_SB_iNS1_9__extrema9arg_min_fIfl10comparatorEEEEJSC_SC_iSG_EEEvDpT0_
        .type           _ZN6thrust24THRUST_300001_SM_1000_NS8cuda_cub4core6detail13_kernel_agentINS1_8__reduce11ReduceAgentIPN4cuda3std3__45tupleIJflEEESC_SB_iNS1_9__extrema9arg_min_fIfl10comparatorEEEEJSC_SC_iSG_EEEvDpT0_,@function
        .size           _ZN6thrust24THRUST_300001_SM_1000_NS8cuda_cub4core6detail13_kernel_agentINS1_8__reduce11ReduceAgentIPN4cuda3std3__45tupleIJflEEESC_SB_iNS1_9__extrema9arg_min_fIfl10comparatorEEEEJSC_SC_iSG_EEEvDpT0_,(.L_x_1538 - _ZN6thrust24THRUST_300001_SM_1000_NS8cuda_cub4core6detail13_kernel_agentINS1_8__reduce11ReduceAgentIPN4cuda3std3__45tupleIJflEEESC_SB_iNS1_9__extrema9arg_min_fIfl10comparatorEEEEJSC_SC_iSG_EEEvDpT0_)
        .other          _ZN6thrust24THRUST_300001_SM_1000_NS8cuda_cub4core6detail13_kernel_agentINS1_8__reduce11ReduceAgentIPN4cuda3std3__45tupleIJflEEESC_SB_iNS1_9__extrema9arg_min_fIfl10comparatorEEEEJSC_SC_iSG_EEEvDpT0_,@"STO_CUDA_ENTRY STV_DEFAULT"
_ZN6thrust24THRUST_300001_SM_1000_NS8cuda_cub4core6detail13_kernel_agentINS1_8__reduce11ReduceAgentIPN4cuda3std3__45tupleIJflEEESC_SB_iNS1_9__extrema9arg_min_fIfl10comparatorEEEEJSC_SC_iSG_EEEvDpT0_:
.text._ZN6thrust24THRUST_300001_SM_1000_NS8cuda_cub4core6detail13_kernel_agentINS1_8__reduce11ReduceAgentIPN4cuda3std3__45tupleIJflEEESC_SB_iNS1_9__extrema9arg_min_fIfl10comparatorEEEEJSC_SC_iSG_EEEvDpT0_:
        /* <DEDUP_REMOVED lines=21> */
.L_x_414:
[----:B0-----:R-:W-:Y:S05]  /*0150*/  BSYNC.RECONVERGENT B1 ;  /* 0x0000000000017941 */ /* 0x001fea0003800200 */
.L_x_413:
        /* <DEDUP_REMOVED lines=15> */
.L_x_421:
        /* <DEDUP_REMOVED lines=24> */
.L_x_420:
[----:B------:R-:W-:Y:S05]  /*03d0*/  BSYNC.RECONVERGENT B3 ;  /* 0x0000000000037941 */ /* 0x000fea0003800200 */
.L_x_419:
[----:B------:R-:W-:Y:S02]  /*03e0*/  IMAD.X R7, RZ, RZ, R7, P3 ;  /* 0x000000ffff077224 */ /* 0x000fe400018e0607 */
[----:B------:R-:W-:Y:S01]  /*03f0*/  VIADD R4, R4, 0x100 ;  /* 0x0000010004047836 */ /* 0x000fe20000000000 */
[----:B------:R-:W-:Y:S06]  /*0400*/  @P2 BRA `(.L_x_421) ;  /* 0xfffffffc00902947 */ /* 0x000fec000383ffff */
.L_x_418:
[----:B------:R-:W-:Y:S05]  /*0410*/  BSYNC.RECONVERGENT B2 ;  /* 0x0000000000027941 */ /* 0x000fea0003800200 */
.L_x_417:
[----:B------:R-:W0:Y:S01]  /*0420*/  LDC.64 R6, c[0x0][0x380] ;  /* 0x0000e000ff067b82 */ /* 0x000e220000000a00 */
[----:B------:R-:W-:-:S13]  /*0430*/  ISETP.GE.U32.AND P0, PT, R14, 0x300, PT ;  /* 0x000003000e00780c */ /* 0x000fda0003f06070 */
[----:B------:R-:W-:Y:S05]  /*0440*/  @!P0 BRA `(.L_x_416) ;  /* 0x0000000400508947 */ /* 0x000fea0003800000 */
.L_x_430:
        /* <DEDUP_REMOVED lines=23> */
.L_x_423:
[----:B------:R-:W-:Y:S05]  /*05c0*/  BSYNC.RECONVERGENT B2 ;  /* 0x0000000000027941 */ /* 0x000fea0003800200 */
.L_x_422:
        /* <DEDUP_REMOVED lines=18> */
.L_x_425:
[----:B------:R-:W-:Y:S05]  /*06f0*/  BSYNC.RECONVERGENT B2 ;  /* 0x0000000000027941 */ /* 0x000fea0003800200 */
.L_x_424:
        /* <DEDUP_REMOVED lines=18> */
.L_x_427:
[----:B------:R-:W-:Y:S05]  /*0820*/  BSYNC.RECONVERGENT B2 ;  /* 0x0000000000027941 */ /* 0x000fea0003800200 */
.L_x_426:
        /* <DEDUP_REMOVED lines=18> */
.L_x_429:
[----:B------:R-:W-:Y:S05]  /*0950*/  BSYNC.RECONVERGENT B2 ;  /* 0x0000000000027941 */ /* 0x000fea0003800200 */
.L_x_428:
[----:B------:R-:W-:-:S05]  /*0960*/  VIADD R4, R4, 0x400 ;  /* 0x0000040004047836 */ /* 0x000fca0000000000 */
[----:B------:R-:W-:-:S13]  /*0970*/  ISETP.GE.AND P0, PT, R4, UR5, PT ;  /* 0x0000000504007c0c */ /* 0x000fda000bf06270 */
[----:B------:R-:W-:Y:S05]  /*0980*/  @!P0 BRA `(.L_x_430) ;  /* 0xfffffff800b08947 */ /* 0x000fea000383ffff */
.L_x_416:
[----:B------:R-:W-:Y:S05]  /*0990*/  BSYNC.RECONVERGENT B1 ;  /* 0x0000000000017941 */ /* 0x000fea0003800200 */
.L_x_415:
        /* <DEDUP_REMOVED lines=25> */
.L_x_433:
[----:B------:R-:W-:Y:S05]  /*0b30*/  BSYNC.RECONVERGENT B1 ;  /* 0x0000000000017941 */ /* 0x000fea0003800200 */
.L_x_432:
        /* <DEDUP_REMOVED lines=21> */
.L_x_435:
[----:B------:R-:W-:Y:S05]  /*0c90*/  BSYNC.RECONVERGENT B1 ;  /* 0x0000000000017941 */ /* 0x000fea0003800200 */
.L_x_434:
        /* <DEDUP_REMOVED lines=21> */
.L_x_437:
[----:B------:R-:W-:Y:S05]  /*0df0*/  BSYNC.RECONVERGENT B1 ;  /* 0x0000000000017941 */ /* 0x000fea0003800200 */
.L_x_436:
        /* <DEDUP_REMOVED lines=21> */
.L_x_439:
[----:B------:R-:W-:Y:S05]  /*0f50*/  BSYNC.RECONVERGENT B1 ;  /* 0x0000000000017941 */ /* 0x000fea0003800200 */
.L_x_438:
        /* <DEDUP_REMOVED lines=22> */
.L_x_441:
[----:B------:R-:W-:Y:S05]  /*10c0*/  BSYNC.RECONVERGENT B1 ;  /* 0x0000000000017941 */ /* 0x000fea0003800200 */
.L_x_440:
        /* <DEDUP_REMOVED lines=12> */
.L_x_443:
[----:B------:R-:W-:Y:S05]  /*1190*/  BSYNC.RECONVERGENT B1 ;  /* 0x0000000000017941 */ /* 0x000fea0003800200 */
.L_x_442:
        /* <DEDUP_REMOVED lines=31> */
.L_x_446:
[----:B------:R-:W-:Y:S05]  /*1390*/  BSYNC.RECONVERGENT B1 ;  /* 0x0000000000017941 */ /* 0x000fea0003800200 */
.L_x_445:
        /* <DEDUP_REMOVED lines=18> */
.L_x_448:
[----:B------:R-:W-:Y:S05]  /*14c0*/  BSYNC.RECONVERGENT B1 ;  /* 0x0000000000017941 */ /* 0x000fea0003800200 */
.L_x_447:
        /* <DEDUP_REMOVED lines=18> */
.L_x_450:
[----:B------:R-:W-:Y:S05]  /*15f0*/  BSYNC.RECONVERGENT B1 ;  /* 0x0000000000017941 */ /* 0x000fea0003800200 */
.L_x_449:
        /* <DEDUP_REMOVED lines=18> */
.L_x_452:
[----:B------:R-:W-:Y:S05]  /*1720*/  BSYNC.RECONVERGENT B1 ;  /* 0x0000000000017941 */ /* 0x000fea0003800200 */
.L_x_451:
        /* <DEDUP_REMOVED lines=18> */
.L_x_454:
[----:B------:R-:W-:Y:S05]  /*1850*/  BSYNC.RECONVERGENT B1 ;  /* 0x0000000000017941 */ /* 0x000fea0003800200 */
.L_x_453:
        /* <DEDUP_REMOVED lines=18> */
.L_x_456:
[----:B------:R-:W-:Y:S05]  /*1980*/  BSYNC.RECONVERGENT B1 ;  /* 0x0000000000017941 */ /* 0x000fea0003800200 */
.L_x_455:
        /* <DEDUP_REMOVED lines=19> */
.L_x_431:
        /* <DEDUP_REMOVED lines=28> */
.L_x_458:
[----:B------:R-:W-:Y:S05]  /*1c80*/  BSYNC.RECONVERGENT B1 ;  /* 0x0000000000017941 */ /* 0x000fea0003800200 */
.L_x_457:
        /* <DEDUP_REMOVED lines=22> */
.L_x_460:
[----:B------:R-:W-:Y:S05]  /*1df0*/  BSYNC.RECONVERGENT B1 ;  /* 0x0000000000017941 */ /* 0x000fea0003800200 */
.L_x_459:
        /* <DEDUP_REMOVED lines=22> */
.L_x_462:
[----:B------:R-:W-:Y:S05]  /*1f60*/  BSYNC.RECONVERGENT B1 ;  /* 0x0000000000017941 */ /* 0x000fea0003800200 */
.L_x_461:
        /* <DEDUP_REMOVED lines=22> */
.L_x_464:
[----:B------:R-:W-:Y:S05]  /*20d0*/  BSYNC.RECONVERGENT B1 ;  /* 0x0000000000017941 */ /* 0x000fea0003800200 */
.L_x_463:
        /* <DEDUP_REMOVED lines=23> */
.L_x_466:
[----:B------:R-:W-:Y:S05]  /*2250*/  BSYNC.RECONVERGENT B1 ;  /* 0x0000000000017941 */ /* 0x000fea0003800200 */
.L_x_465:
        /* <DEDUP_REMOVED lines=12> */
.L_x_468:
[----:B------:R-:W-:Y:S05]  /*2320*/  BSYNC.RECONVERGENT B1 ;  /* 0x0000000000017941 */ /* 0x000fea0003800200 */
.L_x_467:
        /* <DEDUP_REMOVED lines=30> */
.L_x_470:
[----:B------:R-:W-:Y:S05]  /*2510*/  BSYNC.RECONVERGENT B1 ;  /* 0x0000000000017941 */ /* 0x000fea0003800200 */
.L_x_469:
        /* <DEDUP_REMOVED lines=27> */
.L_x_472:
[----:B------:R-:W-:Y:S05]  /*26d0*/  BSYNC.RECONVERGENT B1 ;  /* 0x0000000000017941 */ /* 0x000fea0003800200 */
.L_x_471:
        /* <DEDUP_REMOVED lines=27> */
.L_x_474:
[----:B------:R-:W-:Y:S05]  /*2890*/  BSYNC.RECONVERGENT B1 ;  /* 0x0000000000017941 */ /* 0x000fea0003800200 */
.L_x_473:
        /* <DEDUP_REMOVED lines=27> */
.L_x_476:
[----:B------:R-:W-:Y:S05]  /*2a50*/  BSYNC.RECONVERGENT B1 ;  /* 0x0000000000017941 */ /* 0x000fea0003800200 */
.L_x_475:
        /* <DEDUP_REMOVED lines=27> */
.L_x_478:
[----:B------:R-:W-:Y:S05]  /*2c10*/  BSYNC.RECONVERGENT B1 ;  /* 0x0000000000017941 */ /* 0x000fea0003800200 */
.L_x_477:
        /* <DEDUP_REMOVED lines=27> */
.L_x_480:
[----:B------:R-:W-:Y:S05]  /*2dd0*/  BSYNC.RECONVERGENT B1 ;  /* 0x0000000000017941 */ /* 0x000fea0003800200 */
.L_x_479:
        /* <DEDUP_REMOVED lines=28> */
.L_x_412:
        /* <DEDUP_REMOVED lines=22> */
[-C--:B------:R-:W-:Y:S02]  /*3100*/  @P2 ISETP.LT.U32.AND P1, PT, R14, R8.reuse, PT ;  /* 0x000000080e00220c */ /* 0x080fe40003f21070 */
[CC--:B------:R-:W-:Y:S02]  /*3110*/  @P2 ISETP.GE.AND.EX P0, PT, R15.reuse, R9.reuse, PT, P0 ;  /* 0x000000090f00220c */ /* 0x0c0fe40003f06300 */
[----:B------:R-:W-:Y:S02]  /*3120*/  @P2 ISETP.LT.AND.EX P1, PT, R15, R9, PT, P1 ;  /* 0x000000090f00220c */ /* 0x000fe40003f21310 */
[----:B------:R-:W-:Y:S02]  /*3130*/  @P2 FSEL R19, R18, R11, !P0 ;  /* 0x0000000b12132208 */ /* 0x000fe40004000000 */
[----:B------:R-:W-:-:S02]  /*3140*/  @P2 SEL R11, R14, R8, P1 ;  /* 0x000000080e0b2207 */ /* 0x000fc40000800000 */
[----:B------:R-:W-:-:S03]  /*3150*/  @P2 SEL R14, R15, R9, P1 ;  /* 0x000000090f0e2207 */ /* 0x000fc60000800000 */
[----:B------:R-:W-:Y:S02]  /*3160*/  @P2 IMAD.MOV.U32 R8, RZ, RZ, R11 ;  /* 0x000000ffff082224 */ /* 0x000fe400078e000b */
[----:B------:R-:W-:-:S07]  /*3170*/  @P2 IMAD.MOV.U32 R9, RZ, RZ, R14 ;  /* 0x000000ffff092224 */ /* 0x000fce00078e000e */
.L_x_482:
[----:B------:R-:W-:Y:S05]  /*3180*/  BSYNC.RECONVERGENT B1 ;  /* 0x0000000000017941 */ /* 0x000fea0003800200 */
.L_x_481:
        /* <DEDUP_REMOVED lines=17> */
.L_x_484:
[----:B------:R-:W-:Y:S05]  /*32a0*/  BSYNC.RECONVERGENT B1 ;  /* 0x0000000000017941 */ /* 0x000fea0003800200 */
.L_x_483:
        /* <DEDUP_REMOVED lines=17> */
.L_x_486:
[----:B------:R-:W-:Y:S05]  /*33c0*/  BSYNC.RECONVERGENT B1 ;  /* 0x0000000000017941 */ /* 0x000fea0003800200 */
.L_x_485:
        /* <DEDUP_REMOVED lines=17> */
.L_x_488:
[----:B------:R-:W-:Y:S05]  /*34e0*/  BSYNC.RECONVERGENT B1 ;  /* 0x0000000000017941 */ /* 0x000fea0003800200 */
.L_x_487:
[----:B------:R-:W-:Y:S01]  /*34f0*/  UISETP.GE.U32.AND UP0, UPT, UR4, 0xa00, UPT ;  /* 0x00000a000400788c */ /* 0x000fe2000bf06070 */
[----:B------:R-:W-:-:S08]  /*3500*/  IMAD.MOV.U32 R5, RZ, RZ, 0x500 ;  /* 0x00000500ff057424 */ /* 0x000fd000078e00ff */
[----:B------:R-:W-:Y:S05]  /*3510*/  BRA.U !UP0, `(.L_x_489) ;  /* 0x0000000508b47547 */ /* 0x000fea000b800000 */
[----:B------:R-:W0:Y:S01]  /*3520*/  LDC.64 R6, c[0x0][0x380] ;  /* 0x0000e000ff067b82 */ /* 0x000e220000000a00 */
[----:B------:R-:W-:Y:S01]  /*3530*/  IMAD.MOV.U32 R5, RZ, RZ, 0x500 ;  /* 0x00000500ff057424 */ /* 0x000fe200078e00ff */
[----:B------:R-:W1:Y:S06]  /*3540*/  LDCU UR4, c[0x0][0x390] ;  /* 0x00007200ff0477ac */ /* 0x000e6c0008000800 */
.L_x_500:
[----:B------:R-:W-:-:S04]  /*3550*/  IMAD.IADD R17, R0, 0x1, R5 ;  /* 0x0000000100117824 */ /* 0x000fc800078e0205 */
[----:B0-----:R-:W-:-:S05]  /*3560*/  IMAD.WIDE.U32 R16, R17, 0x10, R6 ;  /* 0x0000001011107825 */ /* 0x001fca00078e0006 */
        /* <DEDUP_REMOVED lines=27> */
.L_x_491:
[----:B-1----:R-:W-:Y:S05]  /*3720*/  BSYNC.RECONVERGENT B1 ;  /* 0x0000000000017941 */ /* 0x002fea0003800200 */
.L_x_490:
        /* <DEDUP_REMOVED lines=17> */
.L_x_493:
[----:B------:R-:W-:Y:S05]  /*3840*/  BSYNC.RECONVERGENT B1 ;  /* 0x0000000000017941 */ /* 0x000fea0003800200 */
.L_x_492:
        /* <DEDUP_REMOVED lines=17> */
.L_x_495:
[----:B------:R-:W-:Y:S05]  /*3960*/  BSYNC.RECONVERGENT B1 ;  /* 0x0000000000017941 */ /* 0x000fea0003800200 */
.L_x_494:
        /* <DEDUP_REMOVED lines=17> */
.L_x_497:
[----:B------:R-:W-:Y:S05]  /*3a80*/  BSYNC.RECONVERGENT B1 ;  /* 0x0000000000017941 */ /* 0x000fea0003800200 */
.L_x_496:
        /* <DEDUP_REMOVED lines=17> */
.L_x_499:
[----:B------:R-:W-:Y:S05]  /*3ba0*/  BSYNC.RECONVERGENT B1 ;  /* 0x0000000000017941 */ /* 0x000fea0003800200 */
.L_x_498:
[C---:B------:R-:W-:Y:S02]  /*3bb0*/  VIADD R8, R5.reuse, 0xa00 ;  /* 0x00000a0005087836 */ /* 0x040fe40000000000 */
[----:B------:R-:W-:-:S03]  /*3bc0*/  VIADD R5, R5, 0x500 ;  /* 0x0000050005057836 */ /* 0x000fc60000000000 */
[----:B------:R-:W-:-:S13]  /*3bd0*/  ISETP.GT.AND P0, PT, R8, UR4, PT ;  /* 0x0000000408007c0c */ /* 0x000fda000bf04270 */
[----:B------:R-:W-:Y:S05]  /*3be0*/  @!P0 BRA `(.L_x_500) ;  /* 0xfffffff800588947 */ /* 0x000fea000383ffff */
.L_x_489:
[----:B------:R-:W-:-:S13]  /*3bf0*/  ISETP.GE.AND P0, PT, R5, UR4, PT ;  /* 0x0000000405007c0c */ /* 0x000fda000bf06270 */
        /* <DEDUP_REMOVED lines=12> */
[----:B------:R-:W0:Y:S01]  /*3cc0*/  LDC.64 R6, c[0x0][0x380] ;  /* 0x0000e000ff067b82 */ /* 0x000e220000000a00 */
[----:B------:R-:W-:Y:S01]  /*3cd0*/  LEA.HI R8, R16, 0x1, RZ, 0x18 ;  /* 0x0000000110087811 */ /* 0x000fe200078fc0ff */
[----:B------:R-:W-:Y:S02]  /*3ce0*/  IMAD.IADD R13, R0, 0x1, R5 ;  /* 0x00000001000d7824 */ /* 0x000fe400078e0205 */
[----:B------:R-:W-:Y:S01]  /*3cf0*/  IMAD.MOV.U32 R10, RZ, RZ, R0 ;  /* 0x000000ffff0a7224 */ /* 0x000fe200078e0000 */
[----:B------:R-:W-:-:S05]  /*3d00*/  LOP3.LUT R8, R8, 0x3, RZ, 0xc0, !PT ;  /* 0x0000000308087812 */ /* 0x000fca00078ec0ff */
[----:B------:R-:W-:-:S07]  /*3d10*/  IMAD.MOV R12, RZ, RZ, -R8 ;  /* 0x000000ffff0c7224 */ /* 0x000fce00078e0a08 */
.L_x_507:
[----:B0-----:R-:W-:-:S05]  /*3d20*/  IMAD.WIDE.U32 R8, R13, 0x10, R6 ;  /* 0x000000100d087825 */ /* 0x001fca00078e0006 */
[----:B------:R-:W2:Y:S01]  /*3d30*/  LDG.E.CONSTANT R19, desc[UR6][R8.64] ;  /* 0x0000000608137981 */ /* 0x000ea2000c1e9900 */
[----:B------:R-:W-:Y:S01]  /*3d40*/  VIADD R12, R12, 0x1 ;  /* 0x000000010c0c7836 */ /* 0x000fe20000000000 */
[----:B------:R-:W-:Y:S04]  /*3d50*/  BSSY.RECONVERGENT B3, `(.L_x_505) ;  /* 0x0000013000037945 */ /* 0x000fe80003800200 */
        /* <DEDUP_REMOVED lines=18> */
.L_x_506:
[----:B------:R-:W-:Y:S05]  /*3e80*/  BSYNC.RECONVERGENT B3 ;  /* 0x0000000000037941 */ /* 0x000fea0003800200 */
.L_x_505:
[----:B------:R-:W-:Y:S02]  /*3e90*/  VIADD R10, R10, 0x100 ;  /* 0x000001000a0a7836 */ /* 0x000fe40000000000 */
[----:B------:R-:W-:Y:S01]  /*3ea0*/  VIADD R13, R13, 0x100 ;  /* 0x000001000d0d7836 */ /* 0x000fe20000000000 */
[----:B------:R-:W-:Y:S06]  /*3eb0*/  @P2 BRA `(.L_x_507) ;  /* 0xfffffffc00982947 */ /* 0x000fec000383ffff */
.L_x_504:
[----:B------:R-:W-:Y:S05]  /*3ec0*/  BSYNC.RECONVERGENT B2 ;  /* 0x0000000000027941 */ /* 0x000fea0003800200 */
.L_x_503:
[----:B------:R-:W-:-:S13]  /*3ed0*/  ISETP.GE.U32.AND P0, PT, R16, 0x300, PT ;  /* 0x000003001000780c */ /* 0x000fda0003f06070 */
[----:B------:R-:W-:Y:S05]  /*3ee0*/  @!P0 BRA `(.L_x_502) ;  /* 0x0000000400808947 */ /* 0x000fea0003800000 */
[----:B------:R-:W0:Y:S01]  /*3ef0*/  LDCU.64 UR8, c[0x0][0x380] ;  /* 0x00007000ff0877ac */ /* 0x000e220008000a00 */
[----:B------:R-:W1:Y:S01]  /*3f00*/  LDC.64 R6, c[0x0][0x380] ;  /* 0x0000e000ff067b82 */ /* 0x000e620000000a00 */
[C---:B------:R-:W-:Y:S01]  /*3f10*/  IADD3 R9, P0, PT, R10.reuse, R5, RZ ;  /* 0x000000050a097210 */ /* 0x040fe20007f1e0ff */
[----:B------:R-:W-:-:S04]  /*3f20*/  IMAD.IADD R13, R10, 0x1, R5 ;  /* 0x000000010a0d7824 */ /* 0x000fc800078e0205 */
[----:B------:R-:W-:Y:S01]  /*3f30*/  IMAD.X R12, RZ, RZ, RZ, P0 ;  /* 0x000000ffff0c7224 */ /* 0x000fe200000e06ff */
[----:B0-----:R-:W-:-:S04]  /*3f40*/  LEA R8, P1, R9, UR8, 0x4 ;  /* 0x0000000809087c11 */ /* 0x001fc8000f8220ff */
[----:B------:R-:W-:Y:S02]  /*3f50*/  IADD3 R8, P0, PT, R8, 0x3008, RZ ;  /* 0x0000300808087810 */ /* 0x000fe40007f1e0ff */
[----:B------:R-:W-:-:S05]  /*3f60*/  LEA.HI.X R9, R9, UR9, R12, 0x4, P1 ;  /* 0x0000000909097c11 */ /* 0x000fca00088f240c */
[----:B------:R-:W-:-:S07]  /*3f70*/  IMAD.X R9, RZ, RZ, R9, P0 ;  /* 0x000000ffff097224 */ /* 0x000fce00000e0609 */
.L_x_516:
[----:B-1----:R-:W-:Y:S01]  /*3f80*/  IMAD.WIDE.U32 R14, R13, 0x10, R6 ;  /* 0x000000100d0e7825 */ /* 0x002fe200078e0006 */
[----:B------:R0:W5:Y:S04]  /*3f90*/  LDG.E.CONSTANT R25, desc[UR6][R8.64+-0x2008] ;  /* 0xffdff80608197981 */ /* 0x000168000c1e9900 */
[----:B------:R-:W2:Y:S04]  /*3fa0*/  LDG.E.CONSTANT R21, desc[UR6][R14.64] ;  /* 0x000000060e157981 */ /* 0x000ea8000c1e9900 */
        /* <DEDUP_REMOVED lines=20> */
.L_x_509:
[----:B------:R-:W-:Y:S05]  /*40f0*/  BSYNC.RECONVERGENT B2 ;  /* 0x0000000000027941 */ /* 0x000fea0003800200 */
.L_x_508:
        /* <DEDUP_REMOVED lines=18> */
.L_x_511:
[----:B------:R-:W-:Y:S05]  /*4220*/  BSYNC.RECONVERGENT B2 ;  /* 0x0000000000027941 */ /* 0x000fea0003800200 */
.L_x_510:
        /* <DEDUP_REMOVED lines=18> */
.L_x_513:
[----:B------:R-:W-:Y:S05]  /*4350*/  BSYNC.RECONVERGENT B2 ;  /* 0x0000000000027941 */ /* 0x000fea0003800200 */
.L_x_512:
        /* <DEDUP_REMOVED lines=18> */
.L_x_515:
[----:B------:R-:W-:Y:S05]  /*4480*/  BSYNC.RECONVERGENT B2 ;  /* 0x0000000000027941 */ /* 0x000fea0003800200 */
.L_x_514:
[----:B------:R-:W-:Y:S01]  /*4490*/  VIADD R10, R10, 0x400 ;  /* 0x000004000a0a7836 */ /* 0x000fe20000000000 */
[----:B------:R-:W-:Y:S01]  /*44a0*/  IADD3 R8, P1, PT, R8, 0x4000, RZ ;  /* 0x0000400008087810 */ /* 0x000fe20007f3e0ff */
[----:B------:R-:W-:-:S03]  /*44b0*/  VIADD R13, R13, 0x400 ;  /* 0x000004000d0d7836 */ /* 0x000fc60000000000 */
[----:B------:R-:W-:Y:S01]  /*44c0*/  ISETP.GE.AND P0, PT, R10, R11, PT ;  /* 0x0000000b0a00720c */ /* 0x000fe20003f06270 */
[----:B------:R-:W-:-:S12]  /*44d0*/  IMAD.X R9, RZ, RZ, R9, P1 ;  /* 0x000000ffff097224 */ /* 0x000fd800008e0609 */
[----:B------:R-:W-:Y:S05]  /*44e0*/  @!P0 BRA `(.L_x_516) ;  /* 0xfffffff800a48947 */ /* 0x000fea000383ffff */
.L_x_502:
[----:B------:R-:W-:Y:S05]  /*44f0*/  BSYNC.RECONVERGENT B1 ;  /* 0x0000000000017941 */ /* 0x000fea0003800200 */
.L_x_501:
        /* <DEDUP_REMOVED lines=22> */
.L_x_518:
[----:B------:R-:W-:Y:S05]  /*4660*/  BSYNC.RECONVERGENT B1 ;  /* 0x0000000000017941 */ /* 0x000fea0003800200 */
.L_x_517:
        /* <DEDUP_REMOVED lines=21> */
.L_x_520:
[----:B------:R-:W-:Y:S05]  /*47c0*/  BSYNC.RECONVERGENT B1 ;  /* 0x0000000000017941 */ /* 0x000fea0003800200 */
.L_x_519:
        /* <DEDUP_REMOVED lines=21> */
.L_x_522:
[----:B------:R-:W-:Y:S05]  /*4920*/  BSYNC.RECONVERGENT B1 ;  /* 0x0000000000017941 */ /* 0x000fea0003800200 */
.L_x_521:
        /* <DEDUP_REMOVED lines=21> */
.L_x_524:
[----:B------:R-:W-:Y:S05]  /*4a80*/  BSYNC.RECONVERGENT B1 ;  /* 0x0000000000017941 */ /* 0x000fea0003800200 */
.L_x_523:
        /* <DEDUP_REMOVED lines=22> */
.L_x_526:
[----:B------:R-:W-:Y:S05]  /*4bf0*/  BSYNC.RECONVERGENT B1 ;  /* 0x0000000000017941 */ /* 0x000fea0003800200 */
.L_x_525:
        /* <DEDUP_REMOVED lines=12> */
.L_x_528:
[----:B------:R-:W-:Y:S05]  /*4cc0*/  BSYNC.RECONVERGENT B1 ;  /* 0x0000000000017941 */ /* 0x000fea0003800200 */
.L_x_527:
        /* <DEDUP_REMOVED lines=31> */
.L_x_530:
[----:B------:R-:W-:Y:S05]  /*4ec0*/  BSYNC.RECONVERGENT B1 ;  /* 0x0000000000017941 */ /* 0x000fea0003800200 */
.L_x_529:
        /* <DEDUP_REMOVED lines=18> */
.L_x_532:
[----:B------:R-:W-:Y:S05]  /*4ff0*/  BSYNC.RECONVERGENT B1 ;  /* 0x0000000000017941 */ /* 0x000fea0003800200 */
.L_x_531:
        /* <DEDUP_REMOVED lines=18> */
.L_x_534:
[----:B------:R-:W-:Y:S05]  /*5120*/  BSYNC.RECONVERGENT B1 ;  /* 0x0000000000017941 */ /* 0x000fea0003800200 */
.L_x_533:
        /* <DEDUP_REMOVED lines=18> */
.L_x_536:
[----:B------:R-:W-:Y:S05]  /*5250*/  BSYNC.RECONVERGENT B1 ;  /* 0x0000000000017941 */ /* 0x000fea0003800200 */
.L_x_535:
        /* <DEDUP_REMOVED lines=18> */
.L_x_538:
[----:B------:R-:W-:Y:S05]  /*5380*/  BSYNC.RECONVERGENT B1 ;  /* 0x0000000000017941 */ /* 0x000fea0003800200 */
.L_x_537:
        /* <DEDUP_REMOVED lines=18> */
.L_x_540:
[----:B------:R-:W-:Y:S05]  /*54b0*/  BSYNC.RECONVERGENT B1 ;  /* 0x0000000000017941 */ /* 0x000fea0003800200 */
.L_x_539:
        /* <DEDUP_REMOVED lines=17> */
.L_x_444:
[----:B------:R-:W-:Y:S05]  /*55d0*/  BSYNC.RECONVERGENT B0 ;  /* 0x0000000000007941 */ /* 0x000fea0003800200 */
.L_x_411:
[----:B------:R-:W-:Y:S05]  /*55e0*/  @P1 EXIT ;  /* 0x000000000000194d */ /* 0x000fea0003800000 */
[----:B0-----:R-:W0:Y:S01]  /*55f0*/  LDC.64 R6, c[0x0][0x388] ;  /* 0x0000e200ff067b82 */ /* 0x001e220000000a00 */
[----:B------:R-:W-:Y:S02]  /*5600*/  IMAD.MOV.U32 R5, RZ, RZ, R4 ;  /* 0x000000ffff057224 */ /* 0x000fe400078e0004 */
[----:B------:R-:W-:-:S05]  /*5610*/  IMAD.MOV.U32 R4, RZ, RZ, R3 ;  /* 0x000000ffff047224 */ /* 0x000fca00078e0003 */
[----:B0-----:R-:W-:Y:S04]  /*5620*/  STG.E.64 desc[UR6][R6.64+0x8], R4 ;  /* 0x0000080406007986 */ /* 0x001fe8000c101b06 */
[----:B------:R-:W-:Y:S01]  /*5630*/  STG.E desc[UR6][R6.64], R2 ;  /* 0x0000000206007986 */ /* 0x000fe2000c101906 */
[----:B------:R-:W-:Y:S05]  /*5640*/  EXIT ;  /* 0x000000000000794d */ /* 0x000fea0003800000 */
.L_x_541:
        /* <DEDUP_REMOVED lines=11> */
.L_x_1538:


//--------------------- .text._ZN6thrust24THRUST_300001_SM_1000_NS8cuda_cub4core6detail13_kernel_agentINS1_8__reduce11ReduceAgentINS0_12zip_iteratorIN4cuda3std3__45tupleIJNS0_10device_ptrIfEENS0_17counting_iteratorIlNS0_11use_defaultESF_SF_EEEEEEEPNSB_IJflEEESJ_iNS1_9__extrema9arg_min_fIfl10comparatorEEEEJSI_SK_iN3cub18CUB_300001_SM_100013GridEvenShareIiEENSR_9GridQueueIjEESO_EEEvDpT0_ --------------------------
	.section	.text._ZN6thrust24THRUST_300001_SM_1000_NS8cuda_cub4core6detail13_kernel_agentINS1_8__reduce11ReduceAgentINS0_12zip_iteratorIN4cuda3std3__45tupleIJNS0_10device_ptrIfEENS0_17counting_iteratorIlNS0_11use_defaultESF_SF_EEEEEEEPNSB_IJflEEESJ_iNS1_9__extrema9arg_min_fIfl10comparatorEEEEJSI_SK_iN3cub18CUB_300001_SM_100013GridEvenShareIiEENSR_9GridQueueIjEESO_EEEvDpT0_,"ax",@progbits
	.align	128
        .global         _ZN6thrust24THRUST_300001_SM_1000_NS8cuda_cub4core6detail13_kernel_agentINS1_8__reduce11ReduceAgentINS0_12zip_iteratorIN4cuda3std3__45tupleIJNS0_10device_ptrIfEENS0_17counting_iteratorIlNS0_11use_defaultESF_SF_EEEEEEEPNSB_IJflEEESJ_iNS1_9__extrema9arg_min_fIfl10comparatorEEEEJSI_SK_iN3cub18CUB_300001_SM_100013GridEvenShareIiEENSR_9GridQueueIjEESO_EEEvDpT0_
        .type           _ZN6thrust24THRUST_300001_SM_1000_NS8cuda_cub4core6detail13_kernel_agentINS1_8__reduce11ReduceAgentINS0_12zip_iteratorIN4cuda3std3__45tupleIJNS0_10device_ptrIfEENS0_17counting_iteratorIlNS0_11use_defaultESF_SF_EEEEEEEPNSB_IJflEEESJ_iNS1_9__extrema9arg_min_fIfl10comparatorEEEEJSI_SK_iN3cub18CUB_300001_SM_100013GridEvenShareIiEENSR_9GridQueueIjEESO_EEEvDpT0_,@function
        .size           _ZN6thrust24THRUST_300001_SM_1000_NS8cuda_cub4core6detail13_kernel_agentINS1_8__reduce11ReduceAgentINS0_12zip_iteratorIN4cuda3std3__45tupleIJNS0_10device_ptrIfEENS0_17counting_iteratorIlNS0_11use_defaultESF_SF_EEEEEEEPNSB_IJflEEESJ_iNS1_9__extrema9arg_min_fIfl10comparatorEEEEJSI_SK_iN3cub18CUB_300001_SM_100013GridEvenShareIiEENSR_9GridQueueIjEESO_EEEvDpT0_,(.L_x_1539 - _ZN6thrust24THRUST_300001_SM_1000_NS8cuda_cub4core6detail13_kernel_agentINS1_8__reduce11ReduceAgentINS0_12zip_iteratorIN4cuda3std3__45tupleIJNS0_10device_ptrIfEENS0_17counting_iteratorIlNS0_11use_defaultESF_SF_EEEEEEEPNSB_IJflEEESJ_iNS1_9__extrema9arg_min_fIfl10comparatorEEEEJSI_SK_iN3cub18CUB_300001_SM_100013GridEvenShareIiEENSR_9GridQueueIjEESO_EEEvDpT0_)
        .other          _ZN6thrust24THRUST_300001_SM_1000_NS8cuda_cub4core6detail13_kernel_agentINS1_8__reduce11ReduceAgentINS0_12zip_iteratorIN4cuda3std3__45tupleIJNS0_10device_ptrIfEENS0_17counting_iteratorIlNS0_11use_defaultESF_SF_EEEEEEEPNSB_IJflEEESJ_iNS1_9__extrema9arg_min_fIfl10comparatorEEEEJSI_SK_iN3cub18CUB_300001_SM_100013GridEvenShareIiEENSR_9GridQueueIjEESO_EEEvDpT0_,@"STO_CUDA_ENTRY STV_DEFAULT"
_ZN6thrust24THRUST_300001_SM_1000_NS8cuda_cub4core6detail13_kernel_agentINS1_8__reduce11ReduceAgentINS0_12zip_iteratorIN4cuda3std3__45tupleIJNS0_10device_ptrIfEENS0_17counting_iteratorIlNS0_11use_defaultESF_SF_EEEEEEEPNSB_IJflEEESJ_iNS1_9__extrema9arg_min_fIfl10comparatorEEEEJSI_SK_iN3cub18CUB_300001_SM_100013GridEvenShareIiEENSR_9GridQueueIjEESO_EEEvDpT0_:
.text._ZN6thrust24THRUST_300001_SM_1000_NS8cuda_cub4core6detail13_kernel_agentINS1_8__reduce11ReduceAgentINS0_12zip_iteratorIN4cuda3std3__45tupleIJNS0_10device_ptrIfEENS0_17counting_iteratorIlNS0_11use_defaultESF_SF_EEEEEEEPNSB_IJflEEESJ_iNS1_9__extrema9arg_min_fIfl10comparatorEEEEJSI_SK_iN3cub18CUB_300001_SM_100013GridEvenShareIiEENSR_9GridQueueIjEESO_EEEvDpT0_:
[----:B------:R-:W-:Y:S01]  /*0000*/  LDC R1, c[0x0][0x37c] ;  /* 0x0000df00ff017b82 */ /* 0x000fe20000000800 */
[----:B------:R-:W0:Y:S01]  /*0010*/  S2R R0, SR_CTAID.X ;  /* 0x0000000000007919 */ /* 0x000e220000002500 */
[----:B------:R-:W1:Y:S01]  /*0020*/  LDCU UR4, c[0x0][0x398] ;  /* 0x00007300ff0477ac */ /* 0x000e620008000800 */
[----:B------:R-:W-:Y:S01]  /*0030*/  BSSY.RECONVERGENT B0, `(.L_x_542) ;  /* 0x0000586000007945 */ /* 0x000fe20003800200 */
[----:B------:R-:W2:Y:S01]  /*0040*/  LDCU UR6, c[0x0][0x370] ;  /* 0x00006e00ff0677ac */ /* 0x000ea20008000800 */
[----:B------:R-:W3:Y:S01]  /*0050*/  LDCU.64 UR10, c[0x0][0x358] ;  /* 0x00006b00ff0a77ac */ /* 0x000ee20008000a00 */
[----:B-1----:R-:W-:Y:S01]  /*0060*/  IMAD.U32 R10, RZ, RZ, UR4 ;  /* 0x00000004ff0a7e24 */ /* 0x002fe2000f8e00ff */
[----:B--2---:R-:W-:Y:S01]  /*0070*/  UIMAD UR6, UR6, 0x500, URZ ;  /* 0x00000500060678a4 */ /* 0x004fe2000f8e02ff */
[----:B0-----:R-:W-:-:S04]  /*0080*/  IMAD R11, R0, 0x500, RZ ;  /* 0x00000500000b7824 */ /* 0x001fc800078e02ff */
[----:B------:R-:W-:-:S05]  /*0090*/  VIADD R3, R11, 0x500 ;  /* 0x000005000b037836 */ /* 0x000fca0000000000 */
[----:B------:R-:W-:-:S13]  /*00a0*/  ISETP.GT.AND P0, PT, R3, R10, PT ;  /* 0x0000000a0300720c */ /* 0x000fda0003f04270 */
[----:B---3--:R-:W-:Y:S05]  /*00b0*/  @!P0 BRA `(.L_x_543) ;  /* 0x0000003000088947 */ /* 0x008fea0003800000 */
[----:B------:R-:W0:Y:S01]  /*00c0*/  S2R R2, SR_TID.X ;  /* 0x0000000000027919 */ /* 0x000e220000002100 */
[----:B------:R-:W-:Y:S01]  /*00d0*/  IMAD.IADD R3, R10, 0x1, -R11 ;  /* 0x000000010a037824 */ /* 0x000fe200078e0a0b */
[----:B------:R-:W1:Y:S01]  /*00e0*/  LDCU.64 UR6, c[0x0][0x388] ;  /* 0x00007100ff0677ac */ /* 0x000e620008000a00 */
[----:B------:R-:W-:Y:S01]  /*00f0*/  BSSY.RECONVERGENT B1, `(.L_x_544) ;  /* 0x000000f000017945 */ /* 0x000fe20003800200 */
[----:B------:R-:W-:Y:S01]  /*0100*/  CS2R R6, SRZ ;  /* 0x0000000000067805 */ /* 0x000fe2000001ff00 */
[----:B------:R-:W-:Y:S01]  /*0110*/  IMAD.MOV.U32 R9, RZ, RZ, RZ ;  /* 0x000000ffff097224 */ /* 0x000fe200078e00ff */
[----:B------:R-:W2:Y:S01]  /*0120*/  LDCU.64 UR8, c[0x0][0x388] ;  /* 0x00007100ff0877ac */ /* 0x000ea20008000a00 */
[----:B0-----:R-:W-:Y:S01]  /*0130*/  ISETP.GE.AND P0, PT, R2, R3, PT ;  /* 0x000000030200720c */ /* 0x001fe20003f06270 */
[----:B------:R-:W-:-:S12]  /*0140*/  IMAD.MOV.U32 R8, RZ, RZ, R2 ;  /* 0x000000ffff087224 */ /* 0x000fd800078e0002 */
[----:B-12---:R-:W-:Y:S05]  /*0150*/  @P0 BRA `(.L_x_545) ;  /* 0x0000000000200947 */ /* 0x006fea0003800000 */
[----:B------:R-:W0:Y:S01]  /*0160*/  LDC.64 R4, c[0x0][0x380] ;  /* 0x0000e000ff047b82 */ /* 0x000e220000000a00 */
[----:B------:R-:W-:Y:S01]  /*0170*/  IMAD.IADD R9, R11, 0x1, R2 ;  /* 0x000000010b097824 */ /* 0x000fe200078e0202 */
[----:B------:R-:W1:Y:S03]  /*0180*/  LDCU.64 UR4, c[0x0][0x388] ;  /* 0x00007100ff0477ac */ /* 0x000e660008000a00 */
[----:B0-----:R-:W-:-:S05]  /*0190*/  IMAD.WIDE R4, R9, 0x4, R4 ;  /* 0x0000000409047825 */ /* 0x001fca00078e0204 */
[----:B------:R0:W5:Y:S01]  /*01a0*/  LDG.E R7, desc[UR10][R4.64] ;  /* 0x0000000a04077981 */ /* 0x000162000c1e1900 */
[----:B-1----:R-:W-:Y:S01]  /*01b0*/  IADD3 R6, P0, PT, R9, UR4, RZ ;  /* 0x0000000409067c10 */ /* 0x002fe2000ff1e0ff */
[----:B------:R-:W-:-:S03]  /*01c0*/  VIADD R8, R2, 0x100 ;  /* 0x0000010002087836 */ /* 0x000fc60000000000 */
[----:B------:R-:W-:-:S09]  /*01d0*/  LEA.HI.X.SX32 R9, R9, UR5, 0x1, P0 ;  /* 0x0000000509097c11 */ /* 0x000fd200080f0eff */
.L_x_545:
[----:B------:R-:W-:Y:S05]  /*01e0*/  BSYNC.RECONVERGENT B1 ;  /* 0x0000000000017941 */ /* 0x000fea0003800200 */
.L_x_544:
        /* <DEDUP_REMOVED lines=9> */
[----:B------:R-:W0:Y:S01]  /*0280*/  LDC.64 R4, c[0x0][0x380] ;  /* 0x0000e000ff047b82 */ /* 0x000e220000000a00 */
[----:B------:R-:W-:Y:S01]  /*0290*/  LEA.HI R10, R16, 0x1, RZ, 0x18 ;  /* 0x00000001100a7811 */ /* 0x000fe200078fc0ff */
[----:B------:R-:W-:-:S03]  /*02a0*/  IMAD.IADD R15, R11, 0x1, R8 ;  /* 0x000000010b0f7824 */ /* 0x000fc600078e0208 */
[----:B------:R-:W-:-:S05]  /*02b0*/  LOP3.LUT R10, R10, 0x3, RZ, 0xc0, !PT ;  /* 0x000000030a0a7812 */ /* 0x000fca00078ec0ff */
[----:B------:R-:W-:-:S07]  /*02c0*/  IMAD.MOV R10, RZ, RZ, -R10 ;  /* 0x000000ffff0a7224 */ /* 0x000fce00078e0a0a */
.L_x_552:
[----:B0-----:R-:W-:-:S05]  /*02d0*/  IMAD.WIDE R12, R15, 0x4, R4 ;  /* 0x000000040f0c7825 */ /* 0x001fca00078e0204 */
[----:B------:R-:W2:Y:S01]  /*02e0*/  LDG.E R20, desc[UR10][R12.64] ;  /* 0x0000000a0c147981 */ /* 0x000ea2000c1e1900 */
[----:B------:R-:W-:Y:S01]  /*02f0*/  VIADD R10, R10, 0x1 ;  /* 0x000000010a0a7836 */ /* 0x000fe20000000000 */
[C---:B------:R-:W-:Y:S01]  /*0300*/  IADD3 R18, P1, PT, R15.reuse, UR6, RZ ;  /* 0x000000060f127c10 */ /* 0x040fe2000ff3e0ff */
[----:B------:R-:W-:Y:S03]  /*0310*/  BSSY.RECONVERGENT B3, `(.L_x_550) ;  /* 0x0000013000037945 */ /* 0x000fe60003800200 */
[----:B------:R-:W-:Y:S02]  /*0320*/  ISETP.NE.AND P2, PT, R10, RZ, PT ;  /* 0x000000ff0a00720c */ /* 0x000fe40003f45270 */
[----:B------:R-:W-:Y:S02]  /*0330*/  LEA.HI.X.SX32 R17, R15, UR7, 0x1, P1 ;  /* 0x000000070f117c11 */ /* 0x000fe400088f0eff */
        /* <DEDUP_REMOVED lines=10> */
[C---:B------:R-:W-:Y:S02]  /*03e0*/  @P3 ISETP.LT.U32.AND P1, PT, R13.reuse, R18, PT ;  /* 0x000000120d00320c */ /* 0x040fe40003f21070 */
[CC--:B------:R-:W-:Y:S02]  /*03f0*/  @P3 ISETP.GE.AND.EX P0, PT, R14.reuse, R17.reuse, PT, P0 ;  /* 0x000000110e00320c */ /* 0x0c0fe40003f06300 */
[----:B------:R-:W-:Y:S02]  /*0400*/  @P3 ISETP.LT.AND.EX P1, PT, R14, R17, PT, P1 ;  /* 0x000000110e00320c */ /* 0x000fe40003f21310 */
[----:B------:R-:W-:Y:S02]  /*0410*/  @P3 FSEL R7, R12, R20, !P0 ;  /* 0x000000140c073208 */ /* 0x000fe40004000000 */
[----:B------:R-:W-:-:S02]  /*0420*/  @P3 SEL R6, R13, R18, P1 ;  /* 0x000000120d063207 */ /* 0x000fc40000800000 */
[----:B------:R-:W-:-:S07]  /*0430*/  @P3 SEL R9, R14, R17, P1 ;  /* 0x000000110e093207 */ /* 0x000fce0000800000 */
.L_x_551:
[----:B------:R-:W-:Y:S05]  /*0440*/  BSYNC.RECONVERGENT B3 ;  /* 0x0000000000037941 */ /* 0x000fea0003800200 */
.L_x_550:
[----:B------:R-:W-:Y:S02]  /*0450*/  VIADD R8, R8, 0x100 ;  /* 0x0000010008087836 */ /* 0x000fe40000000000 */
[----:B------:R-:W-:Y:S01]  /*0460*/  VIADD R15, R15, 0x100 ;  /* 0x000001000f0f7836 */ /* 0x000fe20000000000 */
[----:B------:R-:W-:Y:S06]  /*0470*/  @P2 BRA `(.L_x_552) ;  /* 0xfffffffc00942947 */ /* 0x000fec000383ffff */
.L_x_549:
[----:B------:R-:W-:Y:S05]  /*0480*/  BSYNC.RECONVERGENT B2 ;  /* 0x0000000000027941 */ /* 0x000fea0003800200 */
.L_x_548:
[----:B------:R-:W-:-:S13]  /*0490*/  ISETP.GE.U32.AND P0, PT, R16, 0x300, PT ;  /* 0x000003001000780c */ /* 0x000fda0003f06070 */
[----:B------:R-:W-:Y:S05]  /*04a0*/  @!P0 BRA `(.L_x_547) ;  /* 0x00000004008c8947 */ /* 0x000fea0003800000 */
[----:B------:R-:W0:Y:S01]  /*04b0*/  LDC.64 R4, c[0x0][0x380] ;  /* 0x0000e000ff047b82 */ /* 0x000e220000000a00 */
[----:B------:R-:W-:-:S04]  /*04c0*/  IMAD.IADD R11, R11, 0x1, R8 ;  /* 0x000000010b0b7824 */ /* 0x000fc800078e0208 */
[C---:B------:R-:W-:Y:S02]  /*04d0*/  VIADD R19, R11.reuse, 0x100 ;  /* 0x000001000b137836 */ /* 0x040fe40000000000 */
[C---:B------:R-:W-:Y:S02]  /*04e0*/  VIADD R18, R11.reuse, 0x200 ;  /* 0x000002000b127836 */ /* 0x040fe40000000000 */
[----:B------:R-:W-:Y:S01]  /*04f0*/  VIADD R20, R11, 0x300 ;  /* 0x000003000b147836 */ /* 0x000fe20000000000 */
[----:B0-----:R-:W-:-:S05]  /*0500*/  IADD3 R4, P0, PT, R4, 0x800, RZ ;  /* 0x0000080004047810 */ /* 0x001fca0007f1e0ff */
[----:B------:R-:W-:-:S08]  /*0510*/  IMAD.X R5, RZ, RZ, R5, P0 ;  /* 0x000000ffff057224 */ /* 0x000fd000000e0605 */
.L_x_561:
[----:B------:R-:W-:-:S05]  /*0520*/  IMAD.WIDE R14, R11, 0x4, R4 ;  /* 0x000000040b0e7825 */ /* 0x000fca00078e0204 */
[----:B------:R-:W2:Y:S04]  /*0530*/  LDG.E R24, desc[UR10][R14.64+-0x800] ;  /* 0xfff8000a0e187981 */ /* 0x000ea8000c1e1900 */
[----:B-----5:R0:W5:Y:S04]  /*0540*/  LDG.E R26, desc[UR10][R14.64+-0x400] ;  /* 0xfffc000a0e1a7981 */ /* 0x020168000c1e1900 */
[----:B------:R0:W5:Y:S04]  /*0550*/  LDG.E R10, desc[UR10][R14.64] ;  /* 0x0000000a0e0a7981 */ /* 0x000168000c1e1900 */
[----:B------:R0:W5:Y:S01]  /*0560*/  LDG.E R12, desc[UR10][R14.64+0x400] ;  /* 0x0004000a0e0c7981 */ /* 0x000162000c1e1900 */
[----:B------:R-:W-:Y:S01]  /*0570*/  IADD3 R21, P1, PT, R11, UR8, RZ ;  /* 0x000000080b157c10 */ /* 0x000fe2000ff3e0ff */
[----:B------:R-:W-:Y:S01]  /*0580*/  BSSY.RECONVERGENT B2, `(.L_x_553) ;  /* 0x0000012000027945 */ /* 0x000fe20003800200 */
[----:B------:R-:W-:-:S02]  /*0590*/  IMAD.MOV.U32 R16, RZ, RZ, R6 ;  /* 0x000000ffff107224 */ /* 0x000fc400078e0006 */
[----:B------:R-:W-:Y:S01]  /*05a0*/  IMAD.MOV.U32 R17, RZ, RZ, R9 ;  /* 0x000000ffff117224 */ /* 0x000fe200078e0009 */
[----:B------:R-:W-:Y:S01]  /*05b0*/  LEA.HI.X.SX32 R22, R11, UR9, 0x1, P1 ;  /* 0x000000090b167c11 */ /* 0x000fe200088f0eff */
[----:B------:R-:W-:Y:S01]  /*05c0*/  IMAD.MOV.U32 R13, RZ, RZ, R7 ;  /* 0x000000ffff0d7224 */ /* 0x000fe200078e0007 */
        /* <DEDUP_REMOVED lines=13> */
.L_x_554:
[----:B------:R-:W-:Y:S05]  /*06a0*/  BSYNC.RECONVERGENT B2 ;  /* 0x0000000000027941 */ /* 0x000fea0003800200 */
.L_x_553:
[----:B-----5:R-:W-:Y:S01]  /*06b0*/  FSETP.GEU.AND P0, PT, R13, R26, PT ;  /* 0x0000001a0d00720b */ /* 0x020fe20003f0e000 */
[----:B------:R-:W-:Y:S01]  /*06c0*/  BSSY.RECONVERGENT B2, `(.L_x_555) ;  /* 0x0000012000027945 */ /* 0x000fe20003800200 */
[C---:B------:R-:W-:Y:S01]  /*06d0*/  IADD3 R15, P1, PT, R19.reuse, UR8, RZ ;  /* 0x00000008130f7c10 */ /* 0x040fe2000ff3e0ff */
[----:B------:R-:W-:Y:S02]  /*06e0*/  IMAD.MOV.U32 R6, RZ, RZ, R16 ;  /* 0x000000ffff067224 */ /* 0x000fe400078e0010 */
[----:B------:R-:W-:Y:S01]  /*06f0*/  IMAD.MOV.U32 R9, RZ, RZ, R17 ;  /* 0x000000ffff097224 */ /* 0x000fe200078e0011 */
[----:B------:R-:W-:Y:S01]  /*0700*/  LEA.HI.X.SX32 R14, R19, UR9, 0x1, P1 ;  /* 0x00000009130e7c11 */ /* 0x000fe200088f0eff */
        /* <DEDUP_REMOVED lines=13> */
.L_x_556:
[----:B------:R-:W-:Y:S05]  /*07e0*/  BSYNC.RECONVERGENT B2 ;  /* 0x0000000000027941 */ /* 0x000fea0003800200 */
.L_x_555:
[----:B------:R-:W-:Y:S01]  /*07f0*/  FSETP.GEU.AND P0, PT, R7, R10, PT ;  /* 0x0000000a0700720b */ /* 0x000fe20003f0e000 */
[----:B------:R-:W-:Y:S01]  /*0800*/  BSSY.RECONVERGENT B2, `(.L_x_557) ;  /* 0x0000013000027945 */ /* 0x000fe20003800200 */
[----:B------:R-:W-:Y:S01]  /*0810*/  IADD3 R17, P1, PT, R18, UR8, RZ ;  /* 0x0000000812117c10 */ /* 0x000fe2000ff3e0ff */
[----:B------:R-:W-:Y:S01]  /*0820*/  IMAD.MOV.U32 R14, RZ, RZ, R6 ;  /* 0x000000ffff0e7224 */ /* 0x000fe200078e0006 */
[----:B------:R-:W-:Y:S01]  /*0830*/  IADD3 R21, P2, PT, R20, UR8, RZ ;  /* 0x0000000814157c10 */ /* 0x000fe2000ff5e0ff */
        /* <DEDUP_REMOVED lines=15> */
.L_x_558:
[----:B------:R-:W-:Y:S05]  /*0930*/  BSYNC.RECONVERGENT B2 ;  /* 0x0000000000027941 */ /* 0x000fea0003800200 */
.L_x_557:
[----:B------:R-:W-:Y:S01]  /*0940*/  FSETP.GEU.AND P0, PT, R13, R12, PT ;  /* 0x0000000c0d00720b */ /* 0x000fe20003f0e000 */
[----:B------:R-:W-:Y:S01]  /*0950*/  BSSY.RECONVERGENT B2, `(.L_x_559) ;  /* 0x0000011000027945 */ /* 0x000fe20003800200 */
[----:B------:R-:W-:Y:S01]  /*0960*/  LEA.HI.X.SX32 R10, R20, UR9, 0x1, P2 ;  /* 0x00000009140a7c11 */ /* 0x000fe200090f0eff */
        /* <DEDUP_REMOVED lines=15> */
.L_x_560:
[----:B------:R-:W-:Y:S05]  /*0a60*/  BSYNC.RECONVERGENT B2 ;  /* 0x0000000000027941 */ /* 0x000fea0003800200 */
.L_x_559:
[----:B------:R-:W-:Y:S02]  /*0a70*/  VIADD R8, R8, 0x400 ;  /* 0x0000040008087836 */ /* 0x000fe40000000000 */
[----:B------:R-:W-:Y:S02]  /*0a80*/  VIADD R19, R19, 0x400 ;  /* 0x0000040013137836 */ /* 0x000fe40000000000 */
[----:B------:R-:W-:Y:S01]  /*0a90*/  VIADD R18, R18, 0x400 ;  /* 0x0000040012127836 */ /* 0x000fe20000000000 */
[----:B------:R-:W-:Y:S01]  /*0aa0*/  ISETP.GE.AND P0, PT, R8, R3, PT ;  /* 0x000000030800720c */ /* 0x000fe20003f06270 */
[----:B------:R-:W-:Y:S02]  /*0ab0*/  VIADD R20, R20, 0x400 ;  /* 0x0000040014147836 */ /* 0x000fe40000000000 */
[----:B------:R-:W-:-:S10]  /*0ac0*/  VIADD R11, R11, 0x400 ;  /* 0x000004000b0b7836 */ /* 0x000fd40000000000 */
[----:B------:R-:W-:Y:S05]  /*0ad0*/  @!P0 BRA `(.L_x_561) ;  /* 0xfffffff800908947 */ /* 0x000fea000383ffff */
.L_x_547:
[----:B------:R-:W-:Y:S05]  /*0ae0*/  BSYNC.RECONVERGENT B1 ;  /* 0x0000000000017941 */ /* 0x000fea0003800200 */
.L_x_546:
[----:B------:R-:W-:-:S13]  /*0af0*/  ISETP.GE.AND P0, PT, R3, 0x100, PT ;  /* 0x000001000300780c */ /* 0x000fda0003f06270 */
[----:B------:R-:W-:Y:S05]  /*0b00*/  @!P0 BRA `(.L_x_562) ;  /* 0x00000010003c8947 */ /* 0x000fea0003800000 */
[----:B------:R-:W1:Y:S01]  /*0b10*/  S2R R13, SR_LANEID ;  /* 0x00000000000d7919 */ /* 0x000e620000000000 */
[----:B------:R-:W-:Y:S01]  /*0b20*/  BSSY.RECONVERGENT B1, `(.L_x_563) ;  /* 0x0000015000017945 */ /* 0x000fe20003800200 */
[----:B0-----:R-:W-:Y:S01]  /*0b30*/  IMAD.MOV.U32 R5, RZ, RZ, R6 ;  /* 0x000000ffff057224 */ /* 0x001fe200078e0006 */
[----:B-----5:R-:W0:Y:S01]  /*0b40*/  SHFL.DOWN PT, R4, R7, 0x1, 0x1f ;  /* 0x08201f0007047f89 */ /* 0x020e2200000e0000 */
        /* <DEDUP_REMOVED lines=18> */
.L_x_564:
[----:B------:R-:W-:Y:S05]  /*0c70*/  BSYNC.RECONVERGENT B1 ;  /* 0x0000000000017941 */ /* 0x000fea0003800200 */
.L_x_563:
        /* <DEDUP_REMOVED lines=21> */
.L_x_566:
[----:B------:R-:W-:Y:S05]  /*0dd0*/  BSYNC.RECONVERGENT B1 ;  /* 0x0000000000017941 */ /* 0x000fea0003800200 */
.L_x_565:
        /* <DEDUP_REMOVED lines=21> */
.L_x_568:
[----:B------:R-:W-:Y:S05]  /*0f30*/  BSYNC.RECONVERGENT B1 ;  /* 0x0000000000017941 */ /* 0x000fea0003800200 */
.L_x_567:
        /* <DEDUP_REMOVED lines=21> */
.L_x_570:
[----:B------:R-:W-:Y:S05]  /*1090*/  BSYNC.RECONVERGENT B1 ;  /* 0x0000000000017941 */ /* 0x000fea0003800200 */
.L_x_569:
        /* <DEDUP_REMOVED lines=22> */
.L_x_572:
[----:B------:R-:W-:Y:S05]  /*1200*/  BSYNC.RECONVERGENT B1 ;  /* 0x0000000000017941 */ /* 0x000fea0003800200 */
.L_x_571:
        /* <DEDUP_REMOVED lines=12> */
.L_x_574:
[----:B------:R-:W-:Y:S05]  /*12d0*/  BSYNC.RECONVERGENT B1 ;  /* 0x0000000000017941 */ /* 0x000fea0003800200 */
.L_x_573:
        /* <DEDUP_REMOVED lines=31> */
.L_x_577:
[----:B------:R-:W-:Y:S05]  /*14d0*/  BSYNC.RECONVERGENT B1 ;  /* 0x0000000000017941 */ /* 0x000fea0003800200 */
.L_x_576:
        /* <DEDUP_REMOVED lines=18> */
.L_x_579:
[----:B------:R-:W-:Y:S05]  /*1600*/  BSYNC.RECONVERGENT B1 ;  /* 0x0000000000017941 */ /* 0x000fea0003800200 */
.L_x_578:
        /* <DEDUP_REMOVED lines=18> */
.L_x_581:
[----:B------:R-:W-:Y:S05]  /*1730*/  BSYNC.RECONVERGENT B1 ;  /* 0x0000000000017941 */ /* 0x000fea0003800200 */
.L_x_580:
        /* <DEDUP_REMOVED lines=18> */
.L_x_583:
[----:B------:R-:W-:Y:S05]  /*1860*/  BSYNC.RECONVERGENT B1 ;  /* 0x0000000000017941 */ /* 0x000fea0003800200 */
.L_x_582:
        /* <DEDUP_REMOVED lines=18> */
.L_x_585:
[----:B------:R-:W-:Y:S05]  /*1990*/  BSYNC.RECONVERGENT B1 ;  /* 0x0000000000017941 */ /* 0x000fea0003800200 */
.L_x_584:
        /* <DEDUP_REMOVED lines=18> */
.L_x_587:
[----:B------:R-:W-:Y:S05]  /*1ac0*/  BSYNC.RECONVERGENT B1 ;  /* 0x0000000000017941 */ /* 0x000fea0003800200 */
.L_x_586:
        /* <DEDUP_REMOVED lines=19> */
.L_x_562:
[----:B0-----:R-:W-:Y:S01]  /*1c00*/  LOP3.LUT R4, R2, 0x3e0, RZ, 0xc0, !PT ;  /* 0x000003e002047812 */ /* 0x001fe200078ec0ff */
[----:B------:R-:W-:Y:S01]  /*1c10*/  BSSY.RECONVERGENT B1, `(.L_x_588) ;  /* 0x000001b000017945 */ /* 0x000fe20003800200 */
[----:B------:R-:W-:Y:S02]  /*1c20*/  IMAD.MOV.U32 R13, RZ, RZ, R6 ;  /* 0x000000ffff0d7224 */ /* 0x000fe400078e0006 */
[----:B------:R-:W-:Y:S02]  /*1c30*/  IMAD.MOV.U32 R15, RZ, RZ, R9 ;  /* 0x000000ffff0f7224 */ /* 0x000fe400078e0009 */
[----:B------:R-:W-:Y:S01]  /*1c40*/  VIADD R8, R4, 0x20 ;  /* 0x0000002004087836 */ /* 0x000fe20000000000 */
[----:B------:R-:W-:Y:S01]  /*1c50*/  LOP3.LUT R4, RZ, R4, RZ, 0x33, !PT ;  /* 0x00000004ff047212 */ /* 0x000fe200078e33ff */
[----:B-----5:R-:W-:-:S03]  /*1c60*/  IMAD.MOV.U32 R5, RZ, RZ, R7 ;  /* 0x000000ffff057224 */ /* 0x020fc600078e0007 */
[----:B------:R-:W-:Y:S01]  /*1c70*/  ISETP.GT.AND P0, PT, R8, R3, PT ;  /* 0x000000030800720c */ /* 0x000fe20003f04270 */
[----:B------:R-:W-:-:S05]  /*1c80*/  IMAD.IADD R4, R3, 0x1, R4 ;  /* 0x0000000103047824 */ /* 0x000fca00078e0204 */
        /* <DEDUP_REMOVED lines=19> */
.L_x_589:
[----:B------:R-:W-:Y:S05]  /*1dc0*/  BSYNC.RECONVERGENT B1 ;  /* 0x0000000000017941 */ /* 0x000fea0003800200 */
.L_x_588:
        /* <DEDUP_REMOVED lines=22> */
.L_x_591:
[----:B------:R-:W-:Y:S05]  /*1f30*/  BSYNC.RECONVERGENT B1 ;  /* 0x0000000000017941 */ /* 0x000fea0003800200 */
.L_x_590:
        /* <DEDUP_REMOVED lines=22> */
.L_x_593:
[----:B------:R-:W-:Y:S05]  /*20a0*/  BSYNC.RECONVERGENT B1 ;  /* 0x0000000000017941 */ /* 0x000fea0003800200 */
.L_x_592:
        /* <DEDUP_REMOVED lines=22> */
.L_x_595:
[----:B------:R-:W-:Y:S05]  /*2210*/  BSYNC.RECONVERGENT B1 ;  /* 0x0000000000017941 */ /* 0x000fea0003800200 */
.L_x_594:
        /* <DEDUP_REMOVED lines=23> */
.L_x_597:
[----:B------:R-:W-:Y:S05]  /*2390*/  BSYNC.RECONVERGENT B1 ;  /* 0x0000000000017941 */ /* 0x000fea0003800200 */
.L_x_596:
        /* <DEDUP_REMOVED lines=12> */
.L_x_599:
[----:B------:R-:W-:Y:S05]  /*2460*/  BSYNC.RECONVERGENT B1 ;  /* 0x0000000000017941 */ /* 0x000fea0003800200 */
.L_x_598:
[----:B------:R-:W-:Y:S01]  /*2470*/  BAR.SYNC.DEFER_BLOCKING 0x0 ;  /* 0x0000000000007b1d */ /* 0x000fe20000010000 */
[----:B------:R-:W-:-:S13]  /*2480*/  ISETP.NE.AND P2, PT, R2, RZ, PT ;  /* 0x000000ff0200720c */ /* 0x000fda0003f45270 */
[----:B------:R-:W-:Y:S05]  /*2490*/  @P2 BRA `(.L_x_575) ;  /* 0x0000003000fc2947 */ /* 0x000fea0003800000 */
[C---:B------:R-:W-:Y:S01]  /*24a0*/  ISETP.GE.AND P0, PT, R3.reuse, 0x21, PT ;  /* 0x000000210300780c */ /* 0x040fe20003f06270 */
[----:B------:R-:W-:Y:S01]  /*24b0*/  IMAD.MOV.U32 R2, RZ, RZ, R6 ;  /* 0x000000ffff027224 */ /* 0x000fe200078e0006 */
[C---:B------:R-:W-:Y:S01]  /*24c0*/  ISETP.GE.AND P5, PT, R3.reuse, 0x41, PT ;  /* 0x000000410300780c */ /* 0x040fe20003fa6270 */
[----:B0-----:R-:W-:Y:S01]  /*24d0*/  IMAD.MOV.U32 R9, RZ, RZ, R5 ;  /* 0x000000ffff097224 */ /* 0x001fe200078e0005 */
        /* <DEDUP_REMOVED lines=26> */
.L_x_601:
[----:B------:R-:W-:Y:S05]  /*2680*/  BSYNC.RECONVERGENT B1 ;  /* 0x0000000000017941 */ /* 0x000fea0003800200 */
.L_x_600:
        /* <DEDUP_REMOVED lines=26> */
.L_x_603:
[----:B------:R-:W-:Y:S05]  /*2830*/  BSYNC.RECONVERGENT B1 ;  /* 0x0000000000017941 */ /* 0x000fea0003800200 */
.L_x_602:
        /* <DEDUP_REMOVED lines=29> */
.L_x_605:
[----:B------:R-:W-:Y:S05]  /*2a10*/  BSYNC.RECONVERGENT B1 ;  /* 0x0000000000017941 */ /* 0x000fea0003800200 */
.L_x_604:
        /* <DEDUP_REMOVED lines=26> */
.L_x_607:
[----:B------:R-:W-:Y:S05]  /*2bc0*/  BSYNC.RECONVERGENT B1 ;  /* 0x0000000000017941 */ /* 0x000fea0003800200 */
.L_x_606:
        /* <DEDUP_REMOVED lines=26> */
.L_x_609:
[----:B------:R-:W-:Y:S05]  /*2d70*/  BSYNC.RECONVERGENT B1 ;  /* 0x0000000000017941 */ /* 0x000fea0003800200 */
.L_x_608:
        /* <DEDUP_REMOVED lines=26> */
.L_x_611:
[----:B------:R-:W-:Y:S05]  /*2f20*/  BSYNC.RECONVERGENT B1 ;  /* 0x0000000000017941 */ /* 0x000fea0003800200 */
.L_x_610:
[----:B------:R-:W-:Y:S02]  /*2f30*/  IMAD.MOV.U32 R6, RZ, RZ, R3 ;  /* 0x000000ffff067224 */ /* 0x000fe400078e0003 */
[----:B------:R-:W-:Y:S02]  /*2f40*/  IMAD.MOV.U32 R5, RZ, RZ, R7 ;  /* 0x000000ffff057224 */ /* 0x000fe400078e0007 */
[----:B------:R-:W-:Y:S01]  /*2f50*/  IMAD.MOV.U32 R4, RZ, RZ, R8 ;  /* 0x000000ffff047224 */ /* 0x000fe200078e0008 */
[----:B------:R-:W-:Y:S06]  /*2f60*/  @!P6 BRA `(.L_x_575) ;  /* 0x000000280048e947 */ /* 0x000fec0003800000 */
        /* <DEDUP_REMOVED lines=23> */
.L_x_543:
[----:B------:R-:W0:Y:S01]  /*30e0*/  S2R R2, SR_TID.X ;  /* 0x0000000000027919 */ /* 0x000e220000002100 */
[----:B------:R-:W1:Y:S01]  /*30f0*/  LDCU.128 UR12, c[0x0][0x380] ;  /* 0x00007000ff0c77ac */ /* 0x000e620008000c00 */
[----:B------:R-:W-:Y:S02]  /*3100*/  SHF.R.S32.HI R12, RZ, 0x1f, R11 ;  /* 0x0000001fff0c7819 */ /* 0x000fe4000001140b */
[----:B0-----:R-:W-:-:S04]  /*3110*/  IADD3 R3, P0, PT, R11, R2, RZ ;  /* 0x000000020b037210 */ /* 0x001fc80007f1e0ff */
[----:B-1----:R-:W-:Y:S01]  /*3120*/  LEA R4, P1, R3, UR12, 0x2 ;  /* 0x0000000c03047c11 */ /* 0x002fe2000f8210ff */
[----:B------:R-:W-:-:S05]  /*3130*/  IMAD.X R6, RZ, RZ, R12, P0 ;  /* 0x000000ffff067224 */ /* 0x000fca00000e060c */
[----:B------:R-:W-:-:S05]  /*3140*/  LEA.HI.X R5, R3, UR13, R6, 0x2, P1 ;  /* 0x0000000d03057c11 */ /* 0x000fca00088f1406 */
[----:B------:R-:W2:Y:S04]  /*3150*/  LDG.E R3, desc[UR10][R4.64] ;  /* 0x0000000a04037981 */ /* 0x000ea8000c1e1900 */
[----:B------:R-:W2:Y:S04]  /*3160*/  LDG.E R6, desc[UR10][R4.64+0x400] ;  /* 0x0004000a04067981 */ /* 0x000ea8000c1e1900 */
[----:B------:R-:W3:Y:S04]  /*3170*/  LDG.E R7, desc[UR10][R4.64+0x800] ;  /* 0x0008000a04077981 */ /* 0x000ee8000c1e1900 */
[----:B------:R-:W4:Y:S01]  /*3180*/  LDG.E R8, desc[UR10][R4.64+0xc00] ;  /* 0x000c000a04087981 */ /* 0x000f22000c1e1900 */
[C---:B------:R-:W-:Y:S01]  /*3190*/  VIADD R13, R2.reuse, 0x100 ;  /* 0x00000100020d7836 */ /* 0x040fe20000000000 */
[----:B------:R-:W-:Y:S01]  /*31a0*/  IADD3 R11, P3, PT, R11, UR14, RZ ;  /* 0x0000000e0b0b7c10 */ /* 0x000fe2000ff7e0ff */
[----:B------:R-:W-:Y:S01]  /*31b0*/  UMOV UR4, URZ ;  /* 0x000000ff00047c82 */ /* 0x000fe20008000000 */
[----:B------:R-:W-:Y:S01]  /*31c0*/  BSSY.RECONVERGENT B1, `(.L_x_612) ;  /* 0x0000013000017945 */ /* 0x000fe20003800200 */
[----:B------:R0:W5:Y:S02]  /*31d0*/  LDG.E R9, desc[UR10][R4.64+0x1000] ;  /* 0x0010000a04097981 */ /* 0x000164000c1e1900 */
[----:B0-----:R-:W-:-:S02]  /*31e0*/  LOP3.LUT R4, R2, 0x400, RZ, 0xfc, !PT ;  /* 0x0000040002047812 */ /* 0x001fc400078efcff */
[----:B--2---:R-:W-:-:S04]  /*31f0*/  FSETP.GEU.AND P0, PT, R6, R3, PT ;  /* 0x000000030600720b */ /* 0x004fc80003f0e000 */
[----:B------:R-:W-:Y:S01]  /*3200*/  FSEL R6, R6, R3, !P0 ;  /* 0x0000000306067208 */ /* 0x000fe20004000000 */
[----:B------:R-:W-:-:S03]  /*3210*/  VIADD R3, R2, 0x200 ;  /* 0x0000020002037836 */ /* 0x000fc60000000000 */
[----:B---3--:R-:W-:-:S04]  /*3220*/  FSETP.GEU.AND P1, PT, R7, R6, PT ;  /* 0x000000060700720b */ /* 0x008fc80003f2e000 */
[----:B------:R-:W-:Y:S02]  /*3230*/  FSEL R7, R7, R6, !P1 ;  /* 0x0000000607077208 */ /* 0x000fe40004800000 */
[----:B------:R-:W-:Y:S02]  /*3240*/  IADD3.X R6, PT, PT, R12, UR15, RZ, P3, !PT ;  /* 0x0000000f0c067c10 */ /* 0x000fe40009ffe4ff */
[----:B----4-:R-:W-:Y:S01]  /*3250*/  FSETP.GEU.AND P2, PT, R7, R8, PT ;  /* 0x000000080700720b */ /* 0x010fe20003f4e000 */
[----:B------:R-:W-:-:S04]  /*3260*/  IMAD.MOV.U32 R12, RZ, RZ, R7 ;  /* 0x000000ffff0c7224 */ /* 0x000fc800078e0007 */
[----:B------:R-:W-:-:S05]  /*3270*/  @P1 SEL R3, R13, R2, !P0 ;  /* 0x000000020d031207 */ /* 0x000fca0004000000 */
[----:B------:R-:W-:-:S03]  /*3280*/  IMAD.MOV.U32 R5, RZ, RZ, R3 ;  /* 0x000000ffff057224 */ /* 0x000fc600078e0003 */
[----:B------:R-:W-:Y:S05]  /*3290*/  @!P2 BRA `(.L_x_613) ;  /* 0x000000000014a947 */ /* 0x000fea0003800000 */
[----:B------:R-:W-:Y:S01]  /*32a0*/  FSETP.GEU.AND P0, PT, R8, R7, PT ;  /* 0x000000070800720b */ /* 0x000fe20003f0e000 */
[----:B------:R-:W-:Y:S02]  /*32b0*/  IMAD.MOV.U32 R12, RZ, RZ, R8 ;  /* 0x000000ffff0c7224 */ /* 0x000fe400078e0008 */
[----:B------:R-:W-:-:S10]  /*32c0*/  VIADD R5, R2, 0x300 ;  /* 0x0000030002057836 */ /* 0x000fd40000000000 */
[----:B------:R-:W-:Y:S02]  /*32d0*/  @P0 IMAD.MOV.U32 R12, RZ, RZ, R7 ;  /* 0x000000ffff0c0224 */ /* 0x000fe400078e0007 */
[----:B------:R-:W-:-:S07]  /*32e0*/  @P0 IMAD.MOV.U32 R5, RZ, RZ, R3 ;  /* 0x000000ffff050224 */ /* 0x000fce00078e0003 */
.L_x_613:
[----:B------:R-:W-:Y:S05]  /*32f0*/  BSYNC.RECONVERGENT B1 ;  /* 0x0000000000017941 */ /* 0x000fea0003800200 */
.L_x_612:
[----:B-----5:R-:W-:Y:S01]  /*3300*/  FSETP.GEU.AND P0, PT, R12, R9, PT ;  /* 0x000000090c00720b */ /* 0x020fe20003f0e000 */
[----:B------:R-:W-:Y:S01]  /*3310*/  BSSY.RECONVERGENT B1, `(.L_x_614) ;  /* 0x0000014000017945 */ /* 0x000fe20003800200 */
[-C--:B------:R-:W-:Y:S01]  /*3320*/  IADD3 R13, P3, PT, R5, R11.reuse, RZ ;  /* 0x0000000b050d7210 */ /* 0x080fe20007f7e0ff */
[----:B------:R-:W-:Y:S01]  /*3330*/  IMAD.MOV.U32 R3, RZ, RZ, R12 ;  /* 0x000000ffff037224 */ /* 0x000fe200078e000c */
[----:B------:R-:W-:Y:S02]  /*3340*/  IADD3 R8, P1, PT, R4, R11, RZ ;  /* 0x0000000b04087210 */ /* 0x000fe40007f3e0ff */
[----:B------:R-:W-:Y:S02]  /*3350*/  IADD3.X R14, PT, PT, R6, UR4, RZ, P3, !PT ;  /* 0x00000004060e7c10 */ /* 0x000fe40009ffe4ff */
[----:B------:R-:W-:Y:S01]  /*3360*/  ISETP.LE.AND P2, PT, R10, UR6, PT ;  /* 0x000000060a007c0c */ /* 0x000fe2000bf43270 */
[----:B------:R-:W-:Y:S02]  /*3370*/  IMAD.X R11, RZ, RZ, R6, P1 ;  /* 0x000000ffff0b7224 */ /* 0x000fe400008e0606 */
[----:B------:R-:W-:-:S02]  /*3380*/  IMAD.MOV.U32 R6, RZ, RZ, R13 ;  /* 0x000000ffff067224 */ /* 0x000fc400078e000d */
[----:B------:R-:W-:Y:S01]  /*3390*/  IMAD.MOV.U32 R7, RZ, RZ, R14 ;  /* 0x000000ffff077224 */ /* 0x000fe200078e000e */
[----:B------:R-:W-:Y:S07]  /*33a0*/  @!P0 BRA `(.L_x_615) ;  /* 0x0000000000288947 */ /* 0x000fee0003800000 */
        /* <DEDUP_REMOVED lines=10> */
.L_x_615:
[----:B------:R-:W-:Y:S05]  /*3450*/  BSYNC.RECONVERGENT B1 ;  /* 0x0000000000017941 */ /* 0x000fea0003800200 */
.L_x_614:
        /* <DEDUP_REMOVED lines=12> */
[----:B------:R-:W-:-:S05]  /*3520*/  IMAD.MOV.U32 R9, RZ, RZ, 0x500 ;  /* 0x00000500ff097424 */ /* 0x000fca00078e00ff */
[----:B------:R-:W2:Y:S01]  /*3530*/  ATOMG.E.ADD.STRONG.GPU PT, R8, desc[UR10][R4.64], R9 ;  /* 0x80000009040879a8 */ /* 0x000ea200081ef10a */
[----:B------:R-:W0:Y:S01]  /*3540*/  S2UR UR5, SR_CgaCtaId ;  /* 0x00000000000579c3 */ /* 0x000e220000008800 */
[----:B------:R-:W-:Y:S02]  /*3550*/  UMOV UR4, 0x400 ;  /* 0x0000040000047882 */ /* 0x000fe40000000000 */
[----:B0-----:R-:W-:Y:S01]  /*3560*/  ULEA UR4, UR5, UR4, 0x18 ;  /* 0x0000000405047291 */ /* 0x001fe2000f8ec0ff */
[----:B--2---:R-:W-:-:S08]  /*3570*/  VIADD R8, R8, UR6 ;  /* 0x0000000608087c36 */ /* 0x004fd00008000000 */
[----:B------:R0:W-:Y:S03]  /*3580*/  STS [UR4+0x98], R8 ;  /* 0x00009808ff007988 */ /* 0x0001e60008000804 */
.L_x_618:
[----:B------:R-:W-:Y:S05]  /*3590*/  BSYNC.RECONVERGENT B1 ;  /* 0x0000000000017941 */ /* 0x000fea0003800200 */
.L_x_617:
[----:B------:R-:W1:Y:S08]  /*35a0*/  S2UR UR5, SR_CgaCtaId ;  /* 0x00000000000579c3 */ /* 0x000e700000008800 */
[----:B------:R-:W-:Y:S06]  /*35b0*/  BAR.SYNC.DEFER_BLOCKING 0x0 ;  /* 0x0000000000007b1d */ /* 0x000fec0000010000 */
[----:B------:R-:W-:Y:S01]  /*35c0*/  UMOV UR4, 0x400 ;  /* 0x0000040000047882 */ /* 0x000fe20000000000 */
[----:B------:R-:W2:Y:S01]  /*35d0*/  LDCU UR7, c[0x0][0x398] ;  /* 0x00007300ff0777ac */ /* 0x000ea20008000800 */
[----:B------:R-:W3:Y:S01]  /*35e0*/  LDCU.128 UR12, c[0x0][0x380] ;  /* 0x00007000ff0c77ac */ /* 0x000ee20008000c00 */
[----:B-1----:R-:W-:-:S06]  /*35f0*/  ULEA UR4, UR5, UR4, 0x18 ;  /* 0x0000000405047291 */ /* 0x002fcc000f8ec0ff */
[----:B0-----:R-:W-:-:S05]  /*3600*/  IMAD.U32 R8, RZ, RZ, UR4 ;  /* 0x00000004ff087e24 */ /* 0x001fca000f8e00ff */
[----:B------:R-:W0:Y:S02]  /*3610*/  LDS R11, [R8+0x98] ;  /* 0x00009800080b7984 */ /* 0x000e240000000800 */
[----:B0-----:R-:W-:-:S05]  /*3620*/  VIADD R9, R11, 0x500 ;  /* 0x000005000b097836 */ /* 0x001fca0000000000 */
[----:B------:R-:W-:-:S13]  /*3630*/  ISETP.GT.AND P0, PT, R9, R10, PT ;  /* 0x0000000a0900720c */ /* 0x000fda0003f04270 */
[----:B--23--:R-:W-:Y:S05]  /*3640*/  @P0 BRA `(.L_x_619) ;  /* 0x0000000800080947 */ /* 0x00cfea0003800000 */
[----:B------:R-:W-:Y:S01]  /*3650*/  BSSY.RECONVERGENT B1, `(.L_x_619) ;  /* 0x0000081000017945 */ /* 0x000fe20003800200 */
.L_x_632:
[----:B------:R-:W-:-:S04]  /*3660*/  IADD3 R13, P0, PT, R2, R11, RZ ;  /* 0x0000000b020d7210 */ /* 0x000fc80007f1e0ff */
[----:B------:R-:W-:Y:S02]  /*3670*/  LEA.HI.X.SX32 R12, R11, RZ, 0x1, P0 ;  /* 0x000000ff0b0c7211 */ /* 0x000fe400000f0eff */
[----:B------:R-:W-:-:S04]  /*3680*/  LEA R14, P0, R13, UR12, 0x2 ;  /* 0x0000000c0d0e7c11 */ /* 0x000fc8000f8010ff */
[----:B------:R-:W-:-:S05]  /*3690*/  LEA.HI.X R15, R13, UR13, R12, 0x2, P0 ;  /* 0x0000000d0d0f7c11 */ /* 0x000fca00080f140c */
[----:B------:R-:W2:Y:S04]  /*36a0*/  LDG.E R20, desc[UR10][R14.64] ;  /* 0x0000000a0e147981 */ /* 0x000ea8000c1e1900 */
[----:B------:R0:W5:Y:S04]  /*36b0*/  LDG.E R21, desc[UR10][R14.64+0x400] ;  /* 0x0004000a0e157981 */ /* 0x000168000c1e1900 */
[----:B------:R0:W5:Y:S04]  /*36c0*/  LDG.E R11, desc[UR10][R14.64+0x800] ;  /* 0x0008000a0e0b7981 */ /* 0x000168000c1e1900 */
[----:B------:R0:W5:Y:S04]  /*36d0*/  LDG.E R9, desc[UR10][R14.64+0xc00] ;  /* 0x000c000a0e097981 */ /* 0x000168000c1e1900 */
[----:B------:R0:W5:Y:S01]  /*36e0*/  LDG.E R10, desc[UR10][R14.64+0x1000] ;  /* 0x0010000a0e0a7981 */ /* 0x000162000c1e1900 */
[----:B------:R-:W-:Y:S01]  /*36f0*/  IADD3 R13, P1, PT, R13, UR14, RZ ;  /* 0x0000000e0d0d7c10 */ /* 0x000fe2000ff3e0ff */
[----:B------:R-:W-:Y:S01]  /*3700*/  BSSY.RECONVERGENT B2, `(.L_x_620) ;  /* 0x0000012000027945 */ /* 0x000fe20003800200 */
[----:B------:R-:W-:-:S02]  /*3710*/  IMAD.MOV.U32 R16, RZ, RZ, R3 ;  /* 0x000000ffff107224 */ /* 0x000fc400078e0003 */
[----:B------:R-:W-:Y:S01]  /*3720*/  IMAD.MOV.U32 R18, RZ, RZ, R6 ;  /* 0x000000ffff127224 */ /* 0x000fe200078e0006 */
[----:B------:R-:W-:Y:S01]  /*3730*/  IADD3.X R12, PT, PT, R12, UR15, RZ, P1, !PT ;  /* 0x0000000f0c0c7c10 */ /* 0x000fe20008ffe4ff */
        /* <DEDUP_REMOVED lines=14> */
.L_x_621:
[----:B------:R-:W-:Y:S05]  /*3820*/  BSYNC.RECONVERGENT B2 ;  /* 0x0000000000027941 */ /* 0x000fea0003800200 */
.L_x_620:
        /* <DEDUP_REMOVED lines=19> */
.L_x_623:
[----:B------:R-:W-:Y:S05]  /*3960*/  BSYNC.RECONVERGENT B2 ;  /* 0x0000000000027941 */ /* 0x000fea0003800200 */
.L_x_622:
        /* <DEDUP_REMOVED lines=19> */
.L_x_625:
[----:B------:R-:W-:Y:S05]  /*3aa0*/  BSYNC.RECONVERGENT B2 ;  /* 0x0000000000027941 */ /* 0x000fea0003800200 */
.L_x_624:
        /* <DEDUP_REMOVED lines=19> */
.L_x_627:
[----:B------:R-:W-:Y:S05]  /*3be0*/  BSYNC.RECONVERGENT B2 ;  /* 0x0000000000027941 */ /* 0x000fea0003800200 */
.L_x_626:
        /* <DEDUP_REMOVED lines=19> */
.L_x_629:
[----:B------:R-:W-:Y:S05]  /*3d20*/  BSYNC.RECONVERGENT B2 ;  /* 0x0000000000027941 */ /* 0x000fea0003800200 */
.L_x_628:
[----:B------:R-:W-:Y:S01]  /*3d30*/  BAR.SYNC.DEFER_BLOCKING 0x0 ;  /* 0x0000000000007b1d */ /* 0x000fe20000010000 */
[----:B------:R-:W-:-:S05]  /*3d40*/  ISETP.NE.AND P0, PT, R2, RZ, PT ;  /* 0x000000ff0200720c */ /* 0x000fca0003f05270 */
[----:B------:R-:W-:Y:S08]  /*3d50*/  BSSY.RECONVERGENT B2, `(.L_x_630) ;  /* 0x000000a000027945 */ /* 0x000ff00003800200 */
[----:B------:R-:W-:Y:S05]  /*3d60*/  @P0 BRA `(.L_x_631) ;  /* 0x0000000000200947 */ /* 0x000fea0003800000 */
[----:B------:R-:W-:-:S05]  /*3d70*/  IMAD.MOV.U32 R11, RZ, RZ, 0x500 ;  /* 0x00000500ff0b7424 */ /* 0x000fca00078e00ff */
[----:B------:R-:W2:Y:S01]  /*3d80*/  ATOMG.E.ADD.STRONG.GPU PT, R8, desc[UR10][R4.64], R11 ;  /* 0x8000000b040879a8 */ /* 0x000ea200081ef10a */
[----:B------:R-:W0:Y:S01]  /*3d90*/  S2UR UR5, SR_CgaCtaId ;  /* 0x00000000000579c3 */ /* 0x000e220000008800 */
[----:B------:R-:W-:Y:S02]  /*3da0*/  UMOV UR4, 0x400 ;  /* 0x0000040000047882 */ /* 0x000fe40000000000 */
[----:B0-----:R-:W-:Y:S01]  /*3db0*/  ULEA UR4, UR5, UR4, 0x18 ;  /* 0x0000000405047291 */ /* 0x001fe2000f8ec0ff */
[----:B--2---:R-:W-:-:S05]  /*3dc0*/  VIADD R9, R8, UR6 ;  /* 0x0000000608097c36 */ /* 0x004fca0008000000 */
[----:B------:R-:W-:-:S05]  /*3dd0*/  IMAD.U32 R8, RZ, RZ, UR4 ;  /* 0x00000004ff087e24 */ /* 0x000fca000f8e00ff */
[----:B------:R0:W-:Y:S02]  /*3de0*/  STS [R8+0x98], R9 ;  /* 0x0000980908007388 */ /* 0x0001e40000000800 */
.L_x_631:
[----:B------:R-:W-:Y:S05]  /*3df0*/  BSYNC.RECONVERGENT B2 ;  /* 0x0000000000027941 */ /* 0x000fea0003800200 */
.L_x_630:
[----:B------:R-:W-:Y:S01]  /*3e00*/  BAR.SYNC.DEFER_BLOCKING 0x0 ;  /* 0x0000000000007b1d */ /* 0x000fe20000010000 */
[----:B------:R-:W-:-:S05]  /*3e10*/  IMAD.U32 R10, RZ, RZ, UR7 ;  /* 0x00000007ff0a7e24 */ /* 0x000fca000f8e00ff */
[----:B------:R-:W0:Y:S02]  /*3e20*/  LDS R11, [R8+0x98] ;  /* 0x00009800080b7984 */ /* 0x000e240000000800 */
[----:B0-----:R-:W-:-:S05]  /*3e30*/  VIADD R9, R11, 0x500 ;  /* 0x000005000b097836 */ /* 0x001fca0000000000 */
[----:B------:R-:W-:-:S13]  /*3e40*/  ISETP.GT.AND P0, PT, R9, R10, PT ;  /* 0x0000000a0900720c */ /* 0x000fda0003f04270 */
[----:B------:R-:W-:Y:S05]  /*3e50*/  @!P0 BRA `(.L_x_632) ;  /* 0xfffffff800008947 */ /* 0x000fea000383ffff */
[----:B------:R-:W-:Y:S05]  /*3e60*/  BSYNC.RECONVERGENT B1 ;  /* 0x0000000000017941 */ /* 0x000fea0003800200 */
.L_x_619:
[----:B------:R-:W-:Y:S01]  /*3e70*/  ISETP.GE.AND P0, PT, R11, R10, PT ;  /* 0x0000000a0b00720c */ /* 0x000fe20003f06270 */
[----:B------:R-:W0:Y:S01]  /*3e80*/  LDCU.64 UR6, c[0x0][0x388] ;  /* 0x00007100ff0677ac */ /* 0x000e220008000a00 */
[----:B------:R-:W-:Y:S01]  /*3e90*/  BSSY.RECONVERGENT B1, `(.L_x_616) ;  /* 0x0000094000017945 */ /* 0x000fe20003800200 */
[----:B------:R-:W1:Y:S10]  /*3ea0*/  LDCU.64 UR4, c[0x0][0x388] ;  /* 0x00007100ff0477ac */ /* 0x000e740008000a00 */
[----:B------:R-:W-:Y:S05]  /*3eb0*/  @P0 BRA `(.L_x_633) ;  /* 0x0000000800440947 */ /* 0x000fea0003800000 */
[----:B------:R-:W-:-:S05]  /*3ec0*/  IMAD.IADD R9, R10, 0x1, -R11 ;  /* 0x000000010a097824 */ /* 0x000fca00078e0a0b */
[----:B------:R-:W-:-:S13]  /*3ed0*/  ISETP.GE.AND P0, PT, R2, R9, PT ;  /* 0x000000090200720c */ /* 0x000fda0003f06270 */
[----:B------:R-:W-:Y:S05]  /*3ee0*/  @P0 BRA `(.L_x_633) ;  /* 0x0000000800380947 */ /* 0x000fea0003800000 */
[----:B------:R-:W-:Y:S01]  /*3ef0*/  LOP3.LUT R4, RZ, R2, RZ, 0x33, !PT ;  /* 0x00000002ff047212 */ /* 0x000fe200078e33ff */
[----:B------:R-:W-:Y:S01]  /*3f00*/  BSSY.RECONVERGENT B2, `(.L_x_634) ;  /* 0x0000027000027945 */ /* 0x000fe20003800200 */
[----:B------:R-:W-:Y:S02]  /*3f10*/  IMAD.MOV.U32 R8, RZ, RZ, R2 ;  /* 0x000000ffff087224 */ /* 0x000fe400078e0002 */
[----:B------:R-:W-:-:S04]  /*3f20*/  IADD3 R16, PT, PT, -R11, R10, R4 ;  /* 0x0000000a0b107210 */ /* 0x000fc80007ffe104 */
[----:B------:R-:W-:-:S04]  /*3f30*/  LOP3.LUT R4, R16, 0x300, RZ, 0xc0, !PT ;  /* 0x0000030010047812 */ /* 0x000fc800078ec0ff */
[----:B------:R-:W-:-:S13]  /*3f40*/  ISETP.NE.AND P0, PT, R4, 0x300, PT ;  /* 0x000003000400780c */ /* 0x000fda0003f05270 */
[----:B------:R-:W-:Y:S05]  /*3f50*/  @!P0 BRA `(.L_x_635) ;  /* 0x0000000000848947 */ /* 0x000fea0003800000 */
[----:B------:R-:W2:Y:S01]  /*3f60*/  LDC.64 R4, c[0x0][0x380] ;  /* 0x0000e000ff047b82 */ /* 0x000ea20000000a00 */
[----:B------:R-:W-:Y:S01]  /*3f70*/  LEA.HI R8, R16, 0x1, RZ, 0x18 ;  /* 0x0000000110087811 */ /* 0x000fe200078fc0ff */
[----:B------:R-:W-:-:S03]  /*3f80*/  IMAD.IADD R15, R2, 0x1, R11 ;  /* 0x00000001020f7824 */ /* 0x000fc600078e020b */
[----:B------:R-:W-:Y:S01]  /*3f90*/  LOP3.LUT R10, R8, 0x3, RZ, 0xc0, !PT ;  /* 0x00000003080a7812 */ /* 0x000fe200078ec0ff */
[----:B------:R-:W-:-:S04]  /*3fa0*/  IMAD.MOV.U32 R8, RZ, RZ, R2 ;  /* 0x000000ffff087224 */ /* 0x000fc800078e0002 */
[----:B------:R-:W-:-:S07]  /*3fb0*/  IMAD.MOV R10, RZ, RZ, -R10 ;  /* 0x000000ffff0a7224 */ /* 0x000fce00078e0a0a */
.L_x_638:
[----:B--2---:R-:W-:-:S05]  /*3fc0*/  IMAD.WIDE R12, R15, 0x4, R4 ;  /* 0x000000040f0c7825 */ /* 0x004fca00078e0204 */
[----:B------:R-:W2:Y:S01]  /*3fd0*/  LDG.E R20, desc[UR10][R12.64] ;  /* 0x0000000a0c147981 */ /* 0x000ea2000c1e1900 */
[----:B------:R-:W-:Y:S01]  /*3fe0*/  VIADD R10, R10, 0x1 ;  /* 0x000000010a0a7836 */ /* 0x000fe20000000000 */
[C---:B-1----:R-:W-:Y:S01]  /*3ff0*/  IADD3 R18, P1, PT, R15.reuse, UR4, RZ ;  /* 0x000000040f127c10 */ /* 0x042fe2000ff3e0ff */
[----:B------:R-:W-:Y:S03]  /*4000*/  BSSY.RECONVERGENT B3, `(.L_x_636) ;  /* 0x0000013000037945 */ /* 0x000fe60003800200 */
[----:B------:R-:W-:Y:S02]  /*4010*/  ISETP.NE.AND P2, PT, R10, RZ, PT ;  /* 0x000000ff0a00720c */ /* 0x000fe40003f45270 */
[----:B------:R-:W-:Y:S02]  /*4020*/  LEA.HI.X.SX32 R17, R15, UR5, 0x1, P1 ;  /* 0x000000050f117c11 */ /* 0x000fe400088f0eff */
        /* <DEDUP_REMOVED lines=16> */
.L_x_637:
[----:B0-----:R-:W-:Y:S05]  /*4130*/  BSYNC.RECONVERGENT B3 ;  /* 0x0000000000037941 */ /* 0x001fea0003800200 */
.L_x_636:
[----:B------:R-:W-:Y:S02]  /*4140*/  VIADD R8, R8, 0x100 ;  /* 0x0000010008087836 */ /* 0x000fe40000000000 */
[----:B------:R-:W-:Y:S01]  /*4150*/  VIADD R15, R15, 0x100 ;  /* 0x000001000f0f7836 */ /* 0x000fe20000000000 */
[----:B------:R-:W-:Y:S06]  /*4160*/  @P2 BRA `(.L_x_638) ;  /* 0xfffffffc00942947 */ /* 0x000fec000383ffff */
.L_x_635:
[----:B01----:R-:W-:Y:S05]  /*4170*/  BSYNC.RECONVERGENT B2 ;  /* 0x0000000000027941 */ /* 0x003fea0003800200 */
.L_x_634:
        /* <DEDUP_REMOVED lines=9> */
.L_x_647:
[----:B------:R-:W-:-:S05]  /*4210*/  IMAD.WIDE R14, R11, 0x4, R4 ;  /* 0x000000040b0e7825 */ /* 0x000fca00078e0204 */
[----:B------:R-:W2:Y:S04]  /*4220*/  LDG.E R24, desc[UR10][R14.64+-0x800] ;  /* 0xfff8000a0e187981 */ /* 0x000ea8000c1e1900 */
[----:B------:R0:W5:Y:S04]  /*4230*/  LDG.E R26, desc[UR10][R14.64+-0x400] ;  /* 0xfffc000a0e1a7981 */ /* 0x000168000c1e1900 */
        /* <DEDUP_REMOVED lines=21> */
.L_x_640:
[----:B------:R-:W-:Y:S05]  /*4390*/  BSYNC.RECONVERGENT B2 ;  /* 0x0000000000027941 */ /* 0x000fea0003800200 */
.L_x_639:
        /* <DEDUP_REMOVED lines=19> */
.L_x_642:
[----:B------:R-:W-:Y:S05]  /*44d0*/  BSYNC.RECONVERGENT B2 ;  /* 0x0000000000027941 */ /* 0x000fea0003800200 */
.L_x_641:
[----:B------:R-:W-:Y:S01]  /*44e0*/  FSETP.GEU.AND P0, PT, R3, R10, PT ;  /* 0x0000000a0300720b */ /* 0x000fe20003f0e000 */
[----:B------:R-:W-:Y:S01]  /*44f0*/  BSSY.RECONVERGENT B2, `(.L_x_643) ;  /* 0x0000013000027945 */ /* 0x000fe20003800200 */
[C---:B------:R-:W-:Y:S01]  /*4500*/  IADD3 R17, P1, PT, R19.reuse, UR6, RZ ;  /* 0x0000000613117c10 */ /* 0x040fe2000ff3e0ff */
        /* <DEDUP_REMOVED lines=17> */
.L_x_644:
[----:B------:R-:W-:Y:S05]  /*4620*/  BSYNC.RECONVERGENT B2 ;  /* 0x0000000000027941 */ /* 0x000fea0003800200 */
.L_x_643:
        /* <DEDUP_REMOVED lines=18> */
.L_x_646:
[----:B------:R-:W-:Y:S05]  /*4750*/  BSYNC.RECONVERGENT B2 ;  /* 0x0000000000027941 */ /* 0x000fea0003800200 */
.L_x_645:
[----:B------:R-:W-:Y:S02]  /*4760*/  VIADD R8, R8, 0x400 ;  /* 0x0000040008087836 */ /* 0x000fe40000000000 */
[----:B------:R-:W-:Y:S02]  /*4770*/  VIADD R20, R20, 0x400 ;  /* 0x0000040014147836 */ /* 0x000fe40000000000 */
[----:B------:R-:W-:Y:S01]  /*4780*/  VIADD R19, R19, 0x400 ;  /* 0x0000040013137836 */ /* 0x000fe20000000000 */
[----:B------:R-:W-:Y:S01]  /*4790*/  ISETP.GE.AND P0, PT, R8, R9, PT ;  /* 0x000000090800720c */ /* 0x000fe20003f06270 */
[----:B------:R-:W-:Y:S02]  /*47a0*/  VIADD R18, R18, 0x400 ;  /* 0x0000040012127836 */ /* 0x000fe40000000000 */
[----:B------:R-:W-:-:S10]  /*47b0*/  VIADD R11, R11, 0x400 ;  /* 0x000004000b0b7836 */ /* 0x000fd40000000000 */
[----:B------:R-:W-:Y:S05]  /*47c0*/  @!P0 BRA `(.L_x_647) ;  /* 0xfffffff800908947 */ /* 0x000fea000383ffff */
.L_x_633:
[----:B01----:R-:W-:Y:S05]  /*47d0*/  BSYNC.RECONVERGENT B1 ;  /* 0x0000000000017941 */ /* 0x003fea0003800200 */
.L_x_616:
        /* <DEDUP_REMOVED lines=22> */
.L_x_649:
[----:B------:R-:W-:Y:S05]  /*4940*/  BSYNC.RECONVERGENT B1 ;  /* 0x0000000000017941 */ /* 0x000fea0003800200 */
.L_x_648:
        /* <DEDUP_REMOVED lines=21> */
.L_x_651:
[----:B------:R-:W-:Y:S05]  /*4aa0*/  BSYNC.RECONVERGENT B1 ;  /* 0x0000000000017941 */ /* 0x000fea0003800200 */
.L_x_650:
        /* <DEDUP_REMOVED lines=21> */
.L_x_653:
[----:B------:R-:W-:Y:S05]  /*4c00*/  BSYNC.RECONVERGENT B1 ;  /* 0x0000000000017941 */ /* 0x000fea0003800200 */
.L_x_652:
        /* <DEDUP_REMOVED lines=21> */
.L_x_655:
[----:B------:R-:W-:Y:S05]  /*4d60*/  BSYNC.RECONVERGENT B1 ;  /* 0x0000000000017941 */ /* 0x000fea0003800200 */
.L_x_654:
        /* <DEDUP_REMOVED lines=22> */
.L_x_657:
[----:B------:R-:W-:Y:S05]  /*4ed0*/  BSYNC.RECONVERGENT B1 ;  /* 0x0000000000017941 */ /* 0x000fea0003800200 */
.L_x_656:
        /* <DEDUP_REMOVED lines=12> */
.L_x_659:
[----:B------:R-:W-:Y:S05]  /*4fa0*/  BSYNC.RECONVERGENT B1 ;  /* 0x0000000000017941 */ /* 0x000fea0003800200 */
.L_x_658:
[----:B------:R-:W-:Y:S01]  /*4fb0*/  BAR.SYNC.DEFER_BLOCKING 0x0 ;  /* 0x0000000000007b1d */ /* 0x000fe20000010000 */
[----:B------:R-:W-:-:S13]  /*4fc0*/  ISETP.NE.AND P2, PT, R2, RZ, PT ;  /* 0x000000ff0200720c */ /* 0x000fda0003f45270 */
[----:B------:R-:W-:Y:S05]  /*4fd0*/  @P2 BRA `(.L_x_575) ;  /* 0x00000008002c2947 */ /* 0x000fea0003800000 */
[----:B------:R-:W1:Y:S01]  /*4fe0*/  S2R R2, SR_CgaCtaId ;  /* 0x0000000000027919 */ /* 0x000e620000008800 */
[----:B------:R-:W-:Y:S01]  /*4ff0*/  MOV R7, 0x400 ;  /* 0x0000040000077802 */ /* 0x000fe20000000f00 */
[----:B------:R-:W-:Y:S01]  /*5000*/  BSSY.RECONVERGENT B1, `(.L_x_660) ;  /* 0x0000019000017945 */ /* 0x000fe20003800200 */
[----:B------:R-:W-:Y:S02]  /*5010*/  IMAD.MOV.U32 R12, RZ, RZ, R6 ;  /* 0x000000ffff0c7224 */ /* 0x000fe400078e0006 */
[----:B------:R-:W-:Y:S02]  /*5020*/  IMAD.MOV.U32 R10, RZ, RZ, R5 ;  /* 0x000000ffff0a7224 */ /* 0x000fe400078e0005 */
[----:B------:R-:W-:Y:S01]  /*5030*/  IMAD.MOV.U32 R14, RZ, RZ, R4 ;  /* 0x000000ffff0e7224 */ /* 0x000fe200078e0004 */
[----:B-1----:R-:W-:-:S05]  /*5040*/  LEA R7, R2, R7, 0x18 ;  /* 0x0000000702077211 */ /* 0x002fca00078ec0ff */
[----:B------:R-:W1:Y:S04]  /*5050*/  LDS R13, [R7+0x18] ;  /* 0x00001800070d7984 */ /* 0x000e680000000800 */
[----:B------:R2:W3:Y:S04]  /*5060*/  LDS R15, [R7+0x28] ;  /* 0x00002800070f7984 */ /* 0x0004e80000000800 */
[----:B------:R2:W4:Y:S04]  /*5070*/  LDS R17, [R7+0x38] ;  /* 0x0000380007117984 */ /* 0x0005280000000800 */
[----:B0-----:R2:W0:Y:S04]  /*5080*/  LDS R9, [R7+0x48] ;  /* 0x0000480007097984 */ /* 0x0014280000000800 */
[----:B------:R2:W0:Y:S04]  /*5090*/  LDS R8, [R7+0x58] ;  /* 0x0000580007087984 */ /* 0x0004280000000800 */
[----:B------:R2:W0:Y:S04]  /*50a0*/  LDS R3, [R7+0x68] ;  /* 0x0000680007037984 */ /* 0x0004280000000800 */
[----:B------:R2:W0:Y:S01]  /*50b0*/  LDS R2, [R7+0x78] ;  /* 0x0000780007027984 */ /* 0x0004220000000800 */
[----:B-1----:R-:W-:-:S13]  /*50c0*/  FSETP.GEU.AND P0, PT, R6, R13, PT ;  /* 0x0000000d0600720b */ /* 0x002fda0003f0e000 */
[----:B--234-:R-:W-:Y:S05]  /*50d0*/  @!P0 BRA `(.L_x_661) ;  /* 0x00000000002c8947 */ /* 0x01cfea0003800000 */
[----:B------:R-:W1:Y:S01]  /*50e0*/  LDS.64 R10, [R7+0x20] ;  /* 0x00002000070a7984 */ /* 0x000e620000000a00 */
[----:B------:R-:W-:Y:S01]  /*50f0*/  FSETP.GEU.AND P3, PT, R13, R6, PT ;  /* 0x000000060d00720b */ /* 0x000fe20003f6e000 */
[----:B------:R-:W-:-:S12]  /*5100*/  IMAD.MOV.U32 R12, RZ, RZ, R13 ;  /* 0x000000ffff0c7224 */ /* 0x000fd800078e000d */
[CC--:B-1----:R-:W-:Y:S01]  /*5110*/  @P3 ISETP.GE.U32.AND P0, PT, R5.reuse, R10.reuse, PT ;  /* 0x0000000a0500320c */ /* 0x0c2fe20003f06070 */
[----:B------:R-:W-:Y:S01]  /*5120*/  IMAD.MOV.U32 R14, RZ, RZ, R11 ;  /* 0x000000ffff0e7224 */ /* 0x000fe200078e000b */
[CC--:B------:R-:W-:Y:S02]  /*5130*/  @P3 ISETP.LT.U32.AND P1, PT, R5.reuse, R10.reuse, PT ;  /* 0x0000000a0500320c */ /* 0x0c0fe40003f21070 */
[CC--:B------:R-:W-:Y:S02]  /*5140*/  @P3 ISETP.GE.AND.EX P0, PT, R4.reuse, R11.reuse, PT, P0 ;  /* 0x0000000b0400320c */ /* 0x0c0fe40003f06300 */
[----:B------:R-:W-:Y:S02]  /*5150*/  @P3 ISETP.LT.AND.EX P1, PT, R4, R11, PT, P1 ;  /* 0x0000000b0400320c */ /* 0x000fe40003f21310 */
[----:B------:R-:W-:Y:S02]  /*5160*/  @P3 FSEL R12, R6, R13, !P0 ;  /* 0x0000000d060c3208 */ /* 0x000fe40004000000 */
[----:B------:R-:W-:-:S02]  /*5170*/  @P3 SEL R10, R5, R10, P1 ;  /* 0x0000000a050a3207 */ /* 0x000fc40000800000 */
[----:B------:R-:W-:-:S07]  /*5180*/  @P3 SEL R14, R4, R11, P1 ;  /* 0x0000000b040e3207 */ /* 0x000fce0000800000 */
.L_x_661:
[----:B------:R-:W-:Y:S05]  /*5190*/  BSYNC.RECONVERGENT B1 ;  /* 0x0000000000017941 */ /* 0x000fea0003800200 */
.L_x_660:
[----:B------:R-:W-:Y:S01]  /*51a0*/  FSETP.GEU.AND P0, PT, R12, R15, PT ;  /* 0x0000000f0c00720b */ /* 0x000fe20003f0e000 */
[----:B------:R-:W-:Y:S01]  /*51b0*/  BSSY.RECONVERGENT B1, `(.L_x_662) ;  /* 0x0000010000017945 */ /* 0x000fe20003800200 */
[----:B------:R-:W-:Y:S02]  /*51c0*/  IMAD.MOV.U32 R6, RZ, RZ, R12 ;  /* 0x000000ffff067224 */ /* 0x000fe400078e000c */
[----:B------:R-:W-:Y:S02]  /*51d0*/  IMAD.MOV.U32 R11, RZ, RZ, R10 ;  /* 0x000000ffff0b7224 */ /* 0x000fe400078e000a */
[----:B------:R-:W-:-:S07]  /*51e0*/  IMAD.MOV.U32 R5, RZ, RZ, R14 ;  /* 0x000000ffff057224 */ /* 0x000fce00078e000e */
[----:B------:R-:W-:Y:S05]  /*51f0*/  @!P0 BRA `(.L_x_663) ;  /* 0x00000000002c8947 */ /* 0x000fea0003800000 */
[----:B------:R-:W1:Y:S01]  /*5200*/  LDS.64 R4, [R7+0x30] ;  /* 0x0000300007047984 */ /* 0x000e620000000a00 */
[----:B------:R-:W-:Y:S01]  /*5210*/  FSETP.GEU.AND P3, PT, R15, R12, PT ;  /* 0x0000000c0f00720b */ /* 0x000fe20003f6e000 */
[----:B------:R-:W-:-:S12]  /*5220*/  IMAD.MOV.U32 R6, RZ, RZ, R15 ;  /* 0x000000ffff067224 */ /* 0x000fd800078e000f */
[CC--:B-1----:R-:W-:Y:S01]  /*5230*/  @P3 ISETP.GE.U32.AND P0, PT, R10.reuse, R4.reuse, PT ;  /* 0x000000040a00320c */ /* 0x0c2fe20003f06070 */
[----:B------:R-:W-:Y:S01]  /*5240*/  IMAD.MOV.U32 R11, RZ, RZ, R4 ;  /* 0x000000ffff0b7224 */ /* 0x000fe200078e0004 */
[-C--:B------:R-:W-:Y:S02]  /*5250*/  @P3 ISETP.LT.U32.AND P1, PT, R10, R4.reuse, PT ;  /* 0x000000040a00320c */ /* 0x080fe40003f21070 */
[CC--:B------:R-:W-:Y:S02]  /*5260*/  @P3 ISETP.GE.AND.EX P0, PT, R14.reuse, R5.reuse, PT, P0 ;  /* 0x000000050e00320c */ /* 0x0c0fe40003f06300 */
[----:B------:R-:W-:Y:S02]  /*5270*/  @P3 ISETP.LT.AND.EX P1, PT, R14, R5, PT, P1 ;  /* 0x000000050e00320c */ /* 0x000fe40003f21310 */
[----:B------:R-:W-:Y:S02]  /*5280*/  @P3 FSEL R6, R12, R15, !P0 ;  /* 0x0000000f0c063208 */ /* 0x000fe40004000000 */
[----:B------:R-:W-:-:S02]  /*5290*/  @P3 SEL R11, R10, R4, P1 ;  /* 0x000000040a0b3207 */ /* 0x000fc40000800000 */
[----:B------:R-:W-:-:S07]  /*52a0*/  @P3 SEL R5, R14, R5, P1 ;  /* 0x000000050e053207 */ /* 0x000fce0000800000 */
.L_x_663:
[----:B------:R-:W-:Y:S05]  /*52b0*/  BSYNC.RECONVERGENT B1 ;  /* 0x0000000000017941 */ /* 0x000fea0003800200 */
.L_x_662:
        /* <DEDUP_REMOVED lines=18> */
.L_x_665:
[----:B------:R-:W-:Y:S05]  /*53e0*/  BSYNC.RECONVERGENT B1 ;  /* 0x0000000000017941 */ /* 0x000fea0003800200 */
.L_x_664:
[----:B0-----:R-:W-:Y:S01]  /*53f0*/  FSETP.GEU.AND P0, PT, R4, R9, PT ;  /* 0x000000090400720b */ /* 0x001fe20003f0e000 */
        /* <DEDUP_REMOVED lines=17> */
.L_x_667:
[----:B------:R-:W-:Y:S05]  /*5510*/  BSYNC.RECONVERGENT B1 ;  /* 0x0000000000017941 */ /* 0x000fea0003800200 */
.L_x_666:
        /* <DEDUP_REMOVED lines=18> */
.L_x_669:
[----:B------:R-:W-:Y:S05]  /*5640*/  BSYNC.RECONVERGENT B1 ;  /* 0x0000000000017941 */ /* 0x000fea0003800200 */
.L_x_668:
        /* <DEDUP_REMOVED lines=18> */
.L_x_671:
[----:B------:R-:W-:Y:S05]  /*5770*/  BSYNC.RECONVERGENT B1 ;  /* 0x0000000000017941 */ /* 0x000fea0003800200 */
.L_x_670:
        /* <DEDUP_REMOVED lines=17> */
.L_x_575:
[----:B------:R-:W-:Y:S05]  /*5890*/  BSYNC.RECONVERGENT B0 ;  /* 0x0000000000007941 */ /* 0x000fea0003800200 */
.L_x_542:
        /* <DEDUP_REMOVED lines=9> */
.L_x_672:
        /* <DEDUP_REMOVED lines=13> */
.L_x_1539:


//--------------------- .text._ZN6thrust24THRUST_300001_SM_1000_NS8cuda_cub4core6detail13_kernel_agentINS1_8__reduce11ReduceAgentINS0_12zip_iteratorIN4cuda3std3__45tupleIJNS0_10device_ptrIfEENS0_17counting_iteratorIlNS0_11use_defaultESF_SF_EEEEEEEPNSB_IJflEEESJ_iNS1_9__extrema9arg_min_fIfl10comparatorEEEEJSI_SK_iSO_EEEvDpT0_ --------------------------
	.section	.text._ZN6thrust24THRUST_300001_SM_1000_NS8cuda_cub4core6detail13_kernel_agentINS1_8__reduce11ReduceAgentINS0_12zip_iteratorIN4cuda3std3__45tupleIJNS0_10device_ptrIfEENS0_17counting_iteratorIlNS0_11use_defaultESF_SF_EEEEEEEPNSB_IJflEEESJ_iNS1_9__extrema9arg_min_fIfl10comparatorEEEEJSI_SK_iSO_EEEvDpT0_,"ax",@progbits
	.align	128
        .global         _ZN6thrust24THRUST_300001_SM_1000_NS8cuda_cub4core6detail13_kernel_agentINS1_8__reduce11ReduceAgentINS0_12zip_iteratorIN4cuda3std3__45tupleIJNS0_10device_ptrIfEENS0_17counting_iteratorIlNS0_11use_defaultESF_SF_EEEEEEEPNSB_IJflEEESJ_iNS1_9__extrema9arg_min_fIfl10comparatorEEEEJSI_SK_iSO_EEEvDpT0_
        .type           _ZN6thrust24THRUST_300001_SM_1000_NS8cuda_cub4core6detail13_kernel_agentINS1_8__reduce11ReduceAgentINS0_12zip_iteratorIN4cuda3std3__45tupleIJNS0_10device_ptrIfEENS0_17counting_iteratorIlNS0_11use_defaultESF_SF_EEEEEEEPNSB_IJflEEESJ_iNS1_9__extrema9arg_min_fIfl10comparatorEEEEJSI_SK_iSO_EEEvDpT0_,@function
        .size           _ZN6thrust24THRUST_300001_SM_1000_NS8cuda_cub4core6detail13_kernel_agentINS1_8__reduce11ReduceAgentINS0_12zip_iteratorIN4cuda3std3__45tupleIJNS0_10device_ptrIfEENS0_17counting_iteratorIlNS0_11use_defaultESF_SF_EEEEEEEPNSB_IJflEEESJ_iNS1_9__extrema9arg_min_fIfl10comparatorEEEEJSI_SK_iSO_EEEvDpT0_,(.L_x_1540 - _ZN6thrust24THRUST_300001_SM_1000_NS8cuda_cub4core6detail13_kernel_agentINS1_8__reduce11ReduceAgentINS0_12zip_iteratorIN4cuda3std3__45tupleIJNS0_10device_ptrIfEENS0_17counting_iteratorIlNS0_11use_defaultESF_SF_EEEEEEEPNSB_IJflEEESJ_iNS1_9__extrema9arg_min_fIfl10comparatorEEEEJSI_SK_iSO_EEEvDpT0_)
        .other          _ZN6thrust24THRUST_300001_SM_1000_NS8cuda_cub4core6detail13_kernel_agentINS1_8__reduce11ReduceAgentINS0_12zip_iteratorIN4cuda3std3__45tupleIJNS0_10device_ptrIfEENS0_17counting_iteratorIlNS0_11use_defaultESF_SF_EEEEEEEPNSB_IJflEEESJ_iNS1_9__extrema9arg_min_fIfl10comparatorEEEEJSI_SK_iSO_EEEvDpT0_,@"STO_CUDA_ENTRY STV_DEFAULT"
_ZN6thrust24THRUST_300001_SM_1000_NS8cuda_cub4core6detail13_kernel_agentINS1_8__reduce11ReduceAgentINS0_12zip_iteratorIN4cuda3std3__45tupleIJNS0_10device_ptrIfEENS0_17counting_iteratorIlNS0_11use_defaultESF_SF_EEEEEEEPNSB_IJflEEESJ_iNS1_9__extrema9arg_min_fIfl10comparatorEEEEJSI_SK_iSO_EEEvDpT0_:
.text._ZN6thrust24THRUST_300001_SM_1000_NS8cuda_cub4core6detail13_kernel_agentINS1_8__reduce11ReduceAgentINS0_12zip_iteratorIN4cuda3std3__45tupleIJNS0_10device_ptrIfEENS0_17counting_iteratorIlNS0_11use_defaultESF_SF_EEEEEEEPNSB_IJflEEESJ_iNS1_9__extrema9arg_min_fIfl10comparatorEEEEJSI_SK_iSO_EEEvDpT0_:
        /* <DEDUP_REMOVED lines=23> */
.L_x_676:
[----:B0-----:R-:W-:Y:S05]  /*0170*/  BSYNC.RECONVERGENT B1 ;  /* 0x0000000000017941 */ /* 0x001fea0003800200 */
.L_x_675:
        /* <DEDUP_REMOVED lines=19> */
.L_x_683:
        /* <DEDUP_REMOVED lines=23> */
.L_x_682:
[----:B------:R-:W-:Y:S05]  /*0420*/  BSYNC.RECONVERGENT B3 ;  /* 0x0000000000037941 */ /* 0x000fea0003800200 */
.L_x_681:
[----:B------:R-:W-:Y:S01]  /*0430*/  IADD3 R12, P0, PT, R12, 0x100, RZ ;  /* 0x000001000c0c7810 */ /* 0x000fe20007f1e0ff */
[----:B------:R-:W-:Y:S02]  /*0440*/  VIADD R11, R11, 0x100 ;  /* 0x000001000b0b7836 */ /* 0x000fe40000000000 */
[----:B------:R-:W-:Y:S02]  /*0450*/  IMAD.X R10, RZ, RZ, R10, P3 ;  /* 0x000000ffff0a7224 */ /* 0x000fe400018e060a */
[----:B------:R-:W-:Y:S01]  /*0460*/  IMAD.X R13, RZ, RZ, R13, P0 ;  /* 0x000000ffff0d7224 */ /* 0x000fe200000e060d */
[----:B------:R-:W-:Y:S07]  /*0470*/  @P2 BRA `(.L_x_683) ;  /* 0xfffffffc008c2947 */ /* 0x000fee000383ffff */
.L_x_680:
[----:B------:R-:W-:Y:S05]  /*0480*/  BSYNC.RECONVERGENT B2 ;  /* 0x0000000000027941 */ /* 0x000fea0003800200 */
.L_x_679:
[----:B------:R-:W-:-:S13]  /*0490*/  ISETP.GE.U32.AND P0, PT, R14, 0x300, PT ;  /* 0x000003000e00780c */ /* 0x000fda0003f06070 */
[----:B------:R-:W-:Y:S05]  /*04a0*/  @!P0 BRA `(.L_x_678) ;  /* 0x00000004007c8947 */ /* 0x000fea0003800000 */
[----:B------:R-:W0:Y:S01]  /*04b0*/  LDC.64 R8, c[0x0][0x380] ;  /* 0x0000e000ff087b82 */ /* 0x000e220000000a00 */
[----:B------:R-:W-:-:S07]  /*04c0*/  VIADD R10, R11, 0x200 ;  /* 0x000002000b0a7836 */ /* 0x000fce0000000000 */
[----:B------:R-:W1:Y:S02]  /*04d0*/  LDC.64 R6, c[0x0][0x388] ;  /* 0x0000e200ff067b82 */ /* 0x000e640000000a00 */
.L_x_692:
        /* <DEDUP_REMOVED lines=26> */
.L_x_685:
[----:B------:R-:W-:Y:S05]  /*0680*/  BSYNC.RECONVERGENT B2 ;  /* 0x0000000000027941 */ /* 0x000fea0003800200 */
.L_x_684:
        /* <DEDUP_REMOVED lines=20> */
.L_x_687:
[----:B------:R-:W-:Y:S05]  /*07d0*/  BSYNC.RECONVERGENT B2 ;  /* 0x0000000000027941 */ /* 0x000fea0003800200 */
.L_x_686:
        /* <DEDUP_REMOVED lines=20> */
.L_x_689:
[----:B------:R-:W-:Y:S05]  /*0920*/  BSYNC.RECONVERGENT B2 ;  /* 0x0000000000027941 */ /* 0x000fea0003800200 */
.L_x_688:
        /* <DEDUP_REMOVED lines=18> */
.L_x_691:
[----:B------:R-:W-:Y:S05]  /*0a50*/  BSYNC.RECONVERGENT B2 ;  /* 0x0000000000027941 */ /* 0x000fea0003800200 */
.L_x_690:
[C---:B------:R-:W-:Y:S02]  /*0a60*/  VIADD R5, R10.reuse, 0x200 ;  /* 0x000002000a057836 */ /* 0x040fe40000000000 */
[----:B------:R-:W-:-:S03]  /*0a70*/  VIADD R10, R10, 0x400 ;  /* 0x000004000a0a7836 */ /* 0x000fc60000000000 */
[----:B------:R-:W-:-:S13]  /*0a80*/  ISETP.GE.AND P0, PT, R5, UR5, PT ;  /* 0x0000000505007c0c */ /* 0x000fda000bf06270 */
[----:B------:R-:W-:Y:S05]  /*0a90*/  @!P0 BRA `(.L_x_692) ;  /* 0xfffffff800908947 */ /* 0x000fea000383ffff */
.L_x_678:
[----:B------:R-:W-:Y:S05]  /*0aa0*/  BSYNC.RECONVERGENT B1 ;  /* 0x0000000000017941 */ /* 0x000fea0003800200 */
.L_x_677:
        /* <DEDUP_REMOVED lines=25> */
.L_x_695:
[----:B------:R-:W-:Y:S05]  /*0c40*/  BSYNC.RECONVERGENT B1 ;  /* 0x0000000000017941 */ /* 0x000fea0003800200 */
.L_x_694:
        /* <DEDUP_REMOVED lines=21> */
.L_x_697:
[----:B------:R-:W-:Y:S05]  /*0da0*/  BSYNC.RECONVERGENT B1 ;  /* 0x0000000000017941 */ /* 0x000fea0003800200 */
.L_x_696:
        /* <DEDUP_REMOVED lines=21> */
.L_x_699:
[----:B------:R-:W-:Y:S05]  /*0f00*/  BSYNC.RECONVERGENT B1 ;  /* 0x0000000000017941 */ /* 0x000fea0003800200 */
.L_x_698:
        /* <DEDUP_REMOVED lines=21> */
.L_x_701:
[----:B------:R-:W-:Y:S05]  /*1060*/  BSYNC.RECONVERGENT B1 ;  /* 0x0000000000017941 */ /* 0x000fea0003800200 */
.L_x_700:
        /* <DEDUP_REMOVED lines=22> */
.L_x_703:
[----:B------:R-:W-:Y:S05]  /*11d0*/  BSYNC.RECONVERGENT B1 ;  /* 0x0000000000017941 */ /* 0x000fea0003800200 */
.L_x_702:
        /* <DEDUP_REMOVED lines=12> */
.L_x_705:
[----:B------:R-:W-:Y:S05]  /*12a0*/  BSYNC.RECONVERGENT B1 ;  /* 0x0000000000017941 */ /* 0x000fea0003800200 */
.L_x_704:
        /* <DEDUP_REMOVED lines=31> */
.L_x_708:
[----:B------:R-:W-:Y:S05]  /*14a0*/  BSYNC.RECONVERGENT B1 ;  /* 0x0000000000017941 */ /* 0x000fea0003800200 */
.L_x_707:
        /* <DEDUP_REMOVED lines=18> */
.L_x_710:
[----:B------:R-:W-:Y:S05]  /*15d0*/  BSYNC.RECONVERGENT B1 ;  /* 0x0000000000017941 */ /* 0x000fea0003800200 */
.L_x_709:
        /* <DEDUP_REMOVED lines=18> */
.L_x_712:
[----:B------:R-:W-:Y:S05]  /*1700*/  BSYNC.RECONVERGENT B1 ;  /* 0x0000000000017941 */ /* 0x000fea0003800200 */
.L_x_711:
        /* <DEDUP_REMOVED lines=18> */
.L_x_714:
[----:B------:R-:W-:Y:S05]  /*1830*/  BSYNC.RECONVERGENT B1 ;  /* 0x0000000000017941 */ /* 0x000fea0003800200 */
.L_x_713:
        /* <DEDUP_REMOVED lines=18> */
.L_x_716:
[----:B------:R-:W-:Y:S05]  /*1960*/  BSYNC.RECONVERGENT B1 ;  /* 0x0000000000017941 */ /* 0x000fea0003800200 */
.L_x_715:
        /* <DEDUP_REMOVED lines=18> */
.L_x_718:
[----:B------:R-:W-:Y:S05]  /*1a90*/  BSYNC.RECONVERGENT B1 ;  /* 0x0000000000017941 */ /* 0x000fea0003800200 */
.L_x_717:
        /* <DEDUP_REMOVED lines=19> */
.L_x_693:
        /* <DEDUP_REMOVED lines=28> */
.L_x_720:
[----:B------:R-:W-:Y:S05]  /*1d90*/  BSYNC.RECONVERGENT B1 ;  /* 0x0000000000017941 */ /* 0x000fea0003800200 */
.L_x_719:
        /* <DEDUP_REMOVED lines=22> */
.L_x_722:
[----:B------:R-:W-:Y:S05]  /*1f00*/  BSYNC.RECONVERGENT B1 ;  /* 0x0000000000017941 */ /* 0x000fea0003800200 */
.L_x_721:
        /* <DEDUP_REMOVED lines=22> */
.L_x_724:
[----:B------:R-:W-:Y:S05]  /*2070*/  BSYNC.RECONVERGENT B1 ;  /* 0x0000000000017941 */ /* 0x000fea0003800200 */
.L_x_723:
        /* <DEDUP_REMOVED lines=22> */
.L_x_726:
[----:B------:R-:W-:Y:S05]  /*21e0*/  BSYNC.RECONVERGENT B1 ;  /* 0x0000000000017941 */ /* 0x000fea0003800200 */
.L_x_725:
        /* <DEDUP_REMOVED lines=23> */
.L_x_728:
[----:B------:R-:W-:Y:S05]  /*2360*/  BSYNC.RECONVERGENT B1 ;  /* 0x0000000000017941 */ /* 0x000fea0003800200 */
.L_x_727:
        /* <DEDUP_REMOVED lines=12> */
.L_x_730:
[----:B------:R-:W-:Y:S05]  /*2430*/  BSYNC.RECONVERGENT B1 ;  /* 0x0000000000017941 */ /* 0x000fea0003800200 */
.L_x_729:
        /* <DEDUP_REMOVED lines=30> */
.L_x_732:
[----:B------:R-:W-:Y:S05]  /*2620*/  BSYNC.RECONVERGENT B1 ;  /* 0x0000000000017941 */ /* 0x000fea0003800200 */
.L_x_731:
        /* <DEDUP_REMOVED lines=27> */
.L_x_734:
[----:B------:R-:W-:Y:S05]  /*27e0*/  BSYNC.RECONVERGENT B1 ;  /* 0x0000000000017941 */ /* 0x000fea0003800200 */
.L_x_733:
        /* <DEDUP_REMOVED lines=27> */
.L_x_736:
[----:B------:R-:W-:Y:S05]  /*29a0*/  BSYNC.RECONVERGENT B1 ;  /* 0x0000000000017941 */ /* 0x000fea0003800200 */
.L_x_735:
        /* <DEDUP_REMOVED lines=27> */
.L_x_738:
[----:B------:R-:W-:Y:S05]  /*2b60*/  BSYNC.RECONVERGENT B1 ;  /* 0x0000000000017941 */ /* 0x000fea0003800200 */
.L_x_737:
        /* <DEDUP_REMOVED lines=27> */
.L_x_740:
[----:B------:R-:W-:Y:S05]  /*2d20*/  BSYNC.RECONVERGENT B1 ;  /* 0x0000000000017941 */ /* 0x000fea0003800200 */
.L_x_739:
        /* <DEDUP_REMOVED lines=27> */
.L_x_742:
[----:B------:R-:W-:Y:S05]  /*2ee0*/  BSYNC.RECONVERGENT B1 ;  /* 0x0000000000017941 */ /* 0x000fea0003800200 */
.L_x_741:
        /* <DEDUP_REMOVED lines=28> */
.L_x_674:
        /* <DEDUP_REMOVED lines=26> */
.L_x_744:
[----:B------:R-:W-:Y:S05]  /*3250*/  BSYNC.RECONVERGENT B1 ;  /* 0x0000000000017941 */ /* 0x000fea0003800200 */
.L_x_743:
        /* <DEDUP_REMOVED lines=21> */
.L_x_746:
[----:B------:R-:W-:Y:S05]  /*33b0*/  BSYNC.RECONVERGENT B1 ;  /* 0x0000000000017941 */ /* 0x000fea0003800200 */
.L_x_745:
[----:B------:R-:W-:Y:S01]  /*33c0*/  UISETP.GE.U32.AND UP0, UPT, UR4, 0xa00, UPT ;  /* 0x00000a000400788c */ /* 0x000fe2000bf06070 */
[----:B------:R-:W-:-:S08]  /*33d0*/  IMAD.MOV.U32 R5, RZ, RZ, 0x500 ;  /* 0x00000500ff057424 */ /* 0x000fd000078e00ff */
[----:B------:R-:W-:Y:S05]  /*33e0*/  BRA.U !UP0, `(.L_x_747) ;  /* 0x0000000508c47547 */ /* 0x000fea000b800000 */
[----:B------:R-:W-:Y:S01]  /*33f0*/  IMAD.MOV.U32 R5, RZ, RZ, 0x500 ;  /* 0x00000500ff057424 */ /* 0x000fe200078e00ff */
[----:B------:R-:W0:Y:S01]  /*3400*/  LDCU UR4, c[0x0][0x398] ;  /* 0x00007300ff0477ac */ /* 0x000e220008000800 */
[----:B------:R-:W1:Y:S05]  /*3410*/  LDCU.64 UR6, c[0x0][0x388] ;  /* 0x00007100ff0677ac */ /* 0x000e6a0008000a00 */
.L_x_758:
[----:B------:R-:W-:-:S05]  /*3420*/  IMAD.WIDE.U32 R12, R5, 0x4, R2 ;  /* 0x00000004050c7825 */ /* 0x000fca00078e0002 */
[----:B------:R-:W2:Y:S04]  /*3430*/  LDG.E R17, desc[UR8][R12.64] ;  /* 0x000000080c117981 */ /* 0x000ea8000c1e1900 */
[----:B------:R3:W5:Y:S04]  /*3440*/  LDG.E R18, desc[UR8][R12.64+0x400] ;  /* 0x000400080c127981 */ /* 0x000768000c1e1900 */
[----:B------:R3:W5:Y:S04]  /*3450*/  LDG.E R19, desc[UR8][R12.64+0x800] ;  /* 0x000800080c137981 */ /* 0x000768000c1e1900 */
[----:B------:R3:W5:Y:S04]  /*3460*/  LDG.E R4, desc[UR8][R12.64+0xc00] ;  /* 0x000c00080c047981 */ /* 0x000768000c1e1900 */
[----:B------:R3:W5:Y:S01]  /*3470*/  LDG.E R10, desc[UR8][R12.64+0x1000] ;  /* 0x001000080c0a7981 */ /* 0x000762000c1e1900 */
[----:B-1----:R-:W-:Y:S01]  /*3480*/  IADD3 R16, P1, P2, R0, UR6, R5 ;  /* 0x0000000600107c10 */ /* 0x002fe2000fa3e005 */
[----:B------:R-:W-:Y:S01]  /*3490*/  BSSY.RECONVERGENT B1, `(.L_x_748) ;  /* 0x0000012000017945 */ /* 0x000fe20003800200 */
[----:B------:R-:W-:-:S02]  /*34a0*/  IMAD.MOV.U32 R11, RZ, RZ, R6 ;  /* 0x000000ffff0b7224 */ /* 0x000fc400078e0006 */
[----:B------:R-:W-:Y:S01]  /*34b0*/  IMAD.MOV.U32 R14, RZ, RZ, R7 ;  /* 0x000000ffff0e7224 */ /* 0x000fe200078e0007 */
[----:B------:R-:W-:Y:S01]  /*34c0*/  IADD3.X R9, PT, PT, RZ, UR7, RZ, P1, P2 ;  /* 0x00000007ff097c10 */ /* 0x000fe20008fe44ff */
        /* <DEDUP_REMOVED lines=14> */
.L_x_749:
[----:B0-----:R-:W-:Y:S05]  /*35b0*/  BSYNC.RECONVERGENT B1 ;  /* 0x0000000000017941 */ /* 0x001fea0003800200 */
.L_x_748:
[----:B-----5:R-:W-:Y:S01]  /*35c0*/  FSETP.GEU.AND P0, PT, R11, R18, PT ;  /* 0x000000120b00720b */ /* 0x020fe20003f0e000 */
[----:B------:R-:W-:Y:S01]  /*35d0*/  BSSY.RECONVERGENT B1, `(.L_x_750) ;  /* 0x0000012000017945 */ /* 0x000fe20003800200 */
[----:B------:R-:W-:Y:S01]  /*35e0*/  IADD3 RZ, P1, PT, R16, 0x100, RZ ;  /* 0x0000010010ff7810 */ /* 0x000fe20007f3e0ff */
[----:B------:R-:W-:Y:S02]  /*35f0*/  IMAD.MOV.U32 R6, RZ, RZ, R11 ;  /* 0x000000ffff067224 */ /* 0x000fe400078e000b */
[----:B------:R-:W-:Y:S02]  /*3600*/  IMAD.MOV.U32 R12, RZ, RZ, R14 ;  /* 0x000000ffff0c7224 */ /* 0x000fe400078e000e */
[----:B------:R-:W-:Y:S02]  /*3610*/  IMAD.X R8, RZ, RZ, R9, P1 ;  /* 0x000000ffff087224 */ /* 0x000fe400008e0609 */
[----:B------:R-:W-:-:S04]  /*3620*/  IMAD.MOV.U32 R13, RZ, RZ, R15 ;  /* 0x000000ffff0d7224 */ /* 0x000fc800078e000f */
[----:B------:R-:W-:Y:S05]  /*3630*/  @!P0 BRA `(.L_x_751) ;  /* 0x00000000002c8947 */ /* 0x000fea0003800000 */
[----:B------:R-:W-:Y:S01]  /*3640*/  FSETP.GEU.AND P2, PT, R18, R11, PT ;  /* 0x0000000b1200720b */ /* 0x000fe20003f4e000 */
[----:B------:R-:W-:Y:S02]  /*3650*/  VIADD R12, R16, 0x100 ;  /* 0x00000100100c7836 */ /* 0x000fe40000000000 */
        /* <DEDUP_REMOVED lines=9> */
.L_x_751:
[----:B------:R-:W-:Y:S05]  /*36f0*/  BSYNC.RECONVERGENT B1 ;  /* 0x0000000000017941 */ /* 0x000fea0003800200 */
.L_x_750:
[----:B------:R-:W-:Y:S01]  /*3700*/  FSETP.GEU.AND P0, PT, R6, R19, PT ;  /* 0x000000130600720b */ /* 0x000fe20003f0e000 */
        /* <DEDUP_REMOVED lines=18> */
.L_x_753:
[----:B------:R-:W-:Y:S05]  /*3830*/  BSYNC.RECONVERGENT B1 ;  /* 0x0000000000017941 */ /* 0x000fea0003800200 */
.L_x_752:
[----:B------:R-:W-:Y:S01]  /*3840*/  FSETP.GEU.AND P0, PT, R7, R4, PT ;  /* 0x000000040700720b */ /* 0x000fe20003f0e000 */
[----:B------:R-:W-:Y:S01]  /*3850*/  BSSY.RECONVERGENT B1, `(.L_x_754) ;  /* 0x0000013000017945 */ /* 0x000fe20003800200 */
[C---:B------:R-:W-:Y:S01]  /*3860*/  IADD3 R15, P1, PT, R16.reuse, 0x300, RZ ;  /* 0x00000300100f7810 */ /* 0x040fe20007f3e0ff */
[----:B------:R-:W-:Y:S01]  /*3870*/  IMAD.MOV.U32 R11, RZ, RZ, R7 ;  /* 0x000000ffff0b7224 */ /* 0x000fe200078e0007 */
[----:B------:R-:W-:Y:S01]  /*3880*/  IADD3 R19, P2, PT, R16, 0x400, RZ ;  /* 0x0000040010137810 */ /* 0x000fe20007f5e0ff */
        /* <DEDUP_REMOVED lines=15> */
.L_x_755:
[----:B------:R-:W-:Y:S05]  /*3980*/  BSYNC.RECONVERGENT B1 ;  /* 0x0000000000017941 */ /* 0x000fea0003800200 */
.L_x_754:
[----:B------:R-:W-:Y:S01]  /*3990*/  FSETP.GEU.AND P0, PT, R11, R10, PT ;  /* 0x0000000a0b00720b */ /* 0x000fe20003f0e000 */
[----:B------:R-:W-:Y:S01]  /*39a0*/  BSSY.RECONVERGENT B1, `(.L_x_756) ;  /* 0x0000011000017945 */ /* 0x000fe20003800200 */
[----:B------:R-:W-:Y:S02]  /*39b0*/  IMAD.X R4, RZ, RZ, R9, P2 ;  /* 0x000000ffff047224 */ /* 0x000fe400010e0609 */
[----:B------:R-:W-:Y:S02]  /*39c0*/  IMAD.MOV.U32 R6, RZ, RZ, R11 ;  /* 0x000000ffff067224 */ /* 0x000fe400078e000b */
[----:B------:R-:W-:Y:S02]  /*39d0*/  IMAD.MOV.U32 R7, RZ, RZ, R12 ;  /* 0x000000ffff077224 */ /* 0x000fe400078e000c */
[----:B------:R-:W-:-:S05]  /*39e0*/  IMAD.MOV.U32 R8, RZ, RZ, R13 ;  /* 0x000000ffff087224 */ /* 0x000fca00078e000d */
        /* <DEDUP_REMOVED lines=12> */
.L_x_757:
[----:B------:R-:W-:Y:S05]  /*3ab0*/  BSYNC.RECONVERGENT B1 ;  /* 0x0000000000017941 */ /* 0x000fea0003800200 */
.L_x_756:
[C---:B------:R-:W-:Y:S02]  /*3ac0*/  VIADD R4, R5.reuse, 0xa00 ;  /* 0x00000a0005047836 */ /* 0x040fe40000000000 */
[----:B------:R-:W-:-:S03]  /*3ad0*/  VIADD R5, R5, 0x500 ;  /* 0x0000050005057836 */ /* 0x000fc60000000000 */
[----:B------:R-:W-:-:S13]  /*3ae0*/  ISETP.GT.AND P0, PT, R4, UR4, PT ;  /* 0x0000000404007c0c */ /* 0x000fda000bf04270 */
[----:B------:R-:W-:Y:S05]  /*3af0*/  @!P0 BRA `(.L_x_758) ;  /* 0xfffffff800488947 */ /* 0x000fea000383ffff */
.L_x_747:
        /* <DEDUP_REMOVED lines=14> */
[----:B------:R-:W-:Y:S01]  /*3be0*/  IMAD.IADD R11, R0, 0x1, R5 ;  /* 0x00000001000b7824 */ /* 0x000fe200078e0205 */
[----:B------:R-:W-:-:S04]  /*3bf0*/  LEA.HI R4, R15, 0x1, RZ, 0x18 ;  /* 0x000000010f047811 */ /* 0x000fc800078fc0ff */
[C---:B------:R-:W-:Y:S02]  /*3c00*/  IADD3 R14, P0, PT, R11.reuse, UR6, RZ ;  /* 0x000000060b0e7c10 */ /* 0x040fe4000ff1e0ff */
[----:B------:R-:W-:Y:S01]  /*3c10*/  LOP3.LUT R10, R4, 0x3, RZ, 0xc0, !PT ;  /* 0x00000003040a7812 */ /* 0x000fe200078ec0ff */
[----:B------:R-:W-:Y:S02]  /*3c20*/  IMAD.MOV.U32 R4, RZ, RZ, R0 ;  /* 0x000000ffff047224 */ /* 0x000fe400078e0000 */
[----:B------:R-:W-:Y:S02]  /*3c30*/  IMAD.X R16, RZ, RZ, UR7, P0 ;  /* 0x00000007ff107e24 */ /* 0x000fe400080e06ff */
[----:B------:R-:W-:Y:S02]  /*3c40*/  IMAD.MOV R10, RZ, RZ, -R10 ;  /* 0x000000ffff0a7224 */ /* 0x000fe400078e0a0a */
[----:B0-----:R-:W-:-:S04]  /*3c50*/  IMAD.WIDE.U32 R2, R11, 0x4, R2 ;  /* 0x000000040b027825 */ /* 0x001fc800078e0002 */
[----:B------:R-:W-:Y:S02]  /*3c60*/  IMAD.MOV.U32 R12, RZ, RZ, R2 ;  /* 0x000000ffff0c7224 */ /* 0x000fe400078e0002 */
[----:B------:R-:W-:-:S07]  /*3c70*/  IMAD.MOV.U32 R13, RZ, RZ, R3 ;  /* 0x000000ffff0d7224 */ /* 0x000fce00078e0003 */
.L_x_765:
        /* <DEDUP_REMOVED lines=23> */
.L_x_764:
[----:B------:R-:W-:Y:S05]  /*3df0*/  BSYNC.RECONVERGENT B3 ;  /* 0x0000000000037941 */ /* 0x000fea0003800200 */
.L_x_763:
[----:B------:R-:W-:Y:S01]  /*3e00*/  IADD3 R14, P0, PT, R14, 0x100, RZ ;  /* 0x000001000e0e7810 */ /* 0x000fe20007f1e0ff */
[----:B------:R-:W-:Y:S02]  /*3e10*/  VIADD R4, R4, 0x100 ;  /* 0x0000010004047836 */ /* 0x000fe40000000000 */
[----:B------:R-:W-:Y:S02]  /*3e20*/  IMAD.X R13, RZ, RZ, R13, P3 ;  /* 0x000000ffff0d7224 */ /* 0x000fe400018e060d */
[----:B------:R-:W-:Y:S01]  /*3e30*/  IMAD.X R16, RZ, RZ, R16, P0 ;  /* 0x000000ffff107224 */ /* 0x000fe200000e0610 */
[----:B------:R-:W-:Y:S07]  /*3e40*/  @P2 BRA `(.L_x_765) ;  /* 0xfffffffc008c2947 */ /* 0x000fee000383ffff */
.L_x_762:
[----:B------:R-:W-:Y:S05]  /*3e50*/  BSYNC.RECONVERGENT B2 ;  /* 0x0000000000027941 */ /* 0x000fea0003800200 */
.L_x_761:
[----:B------:R-:W-:-:S13]  /*3e60*/  ISETP.GE.U32.AND P0, PT, R15, 0x300, PT ;  /* 0x000003000f00780c */ /* 0x000fda0003f06070 */
[----:B------:R-:W-:Y:S05]  /*3e70*/  @!P0 BRA `(.L_x_760) ;  /* 0x0000000400cc8947 */ /* 0x000fea0003800000 */
[----:B------:R-:W0:Y:S01]  /*3e80*/  LDC.64 R14, c[0x0][0x380] ;  /* 0x0000e000ff0e7b82 */ /* 0x000e220000000a00 */
[----:B------:R-:W1:Y:S01]  /*3e90*/  LDCU.128 UR12, c[0x0][0x380] ;  /* 0x00007000ff0c77ac */ /* 0x000e620008000c00 */
[C---:B------:R-:W-:Y:S01]  /*3ea0*/  IADD3 R16, P1, PT, R4.reuse, R5, RZ ;  /* 0x0000000504107210 */ /* 0x040fe20007f3e0ff */
[----:B------:R-:W-:-:S04]  /*3eb0*/  IMAD.IADD R11, R4, 0x1, R5 ;  /* 0x00000001040b7824 */ /* 0x000fc800078e0205 */
[----:B------:R-:W-:Y:S01]  /*3ec0*/  IMAD.X R5, RZ, RZ, RZ, P1 ;  /* 0x000000ffff057224 */ /* 0x000fe200008e06ff */
[----:B------:R-:W2:Y:S01]  /*3ed0*/  LDC.64 R2, c[0x0][0x388] ;  /* 0x0000e200ff027b82 */ /* 0x000ea20000000a00 */
[C---:B-1----:R-:W-:Y:S02]  /*3ee0*/  LEA R17, P2, R16.reuse, UR12, 0x2 ;  /* 0x0000000c10117c11 */ /* 0x042fe4000f8410ff */
[----:B------:R-:W-:Y:S02]  /*3ef0*/  IADD3 R10, P0, PT, R11, UR14, RZ ;  /* 0x0000000e0b0a7c10 */ /* 0x000fe4000ff1e0ff */
[----:B------:R-:W-:Y:S01]  /*3f00*/  IADD3 R17, P1, PT, R17, 0xc00, RZ ;  /* 0x00000c0011117810 */ /* 0x000fe20007f3e0ff */
[----:B0-----:R-:W-:Y:S01]  /*3f10*/  IMAD.WIDE.U32 R14, R11, 0x4, R14 ;  /* 0x000000040b0e7825 */ /* 0x001fe200078e000e */
[----:B------:R-:W-:-:S03]  /*3f20*/  LEA.HI.X R16, R16, UR13, R5, 0x2, P2 ;  /* 0x0000000d10107c11 */ /* 0x000fc600090f1405 */
[----:B------:R-:W-:Y:S02]  /*3f30*/  IMAD.MOV.U32 R12, RZ, RZ, R14 ;  /* 0x000000ffff0c7224 */ /* 0x000fe400078e000e */
[----:B------:R-:W-:Y:S02]  /*3f40*/  IMAD.X R13, RZ, RZ, UR15, P0 ;  /* 0x0000000fff0d7e24 */ /* 0x000fe400080e06ff */
[----:B------:R-:W-:Y:S02]  /*3f50*/  VIADD R14, R4, 0x200 ;  /* 0x00000200040e7836 */ /* 0x000fe40000000000 */
[----:B--2---:R-:W-:-:S07]  /*3f60*/  IMAD.X R16, RZ, RZ, R16, P1 ;  /* 0x000000ffff107224 */ /* 0x004fce00008e0610 */
.L_x_774:
[----:B------:R-:W-:Y:S02]  /*3f70*/  IMAD.MOV.U32 R4, RZ, RZ, R12 ;  /* 0x000000ffff047224 */ /* 0x000fe400078e000c */
[----:B------:R-:W-:-:S05]  /*3f80*/  IMAD.MOV.U32 R5, RZ, RZ, R15 ;  /* 0x000000ffff057224 */ /* 0x000fca00078e000f */
[----:B------:R0:W2:Y:S02]  /*3f90*/  LDG.E R21, desc[UR8][R4.64] ;  /* 0x0000000804157981 */ /* 0x0000a4000c1e1900 */
[----:B0-----:R-:W-:Y:S02]  /*3fa0*/  IMAD.MOV.U32 R4, RZ, RZ, R17 ;  /* 0x000000ffff047224 */ /* 0x001fe400078e0011 */
[----:B------:R-:W-:-:S05]  /*3fb0*/  IMAD.MOV.U32 R5, RZ, RZ, R16 ;  /* 0x000000ffff057224 */ /* 0x000fca00078e0010 */
[----:B------:R0:W5:Y:S04]  /*3fc0*/  LDG.E R27, desc[UR8][R4.64+-0x800] ;  /* 0xfff80008041b7981 */ /* 0x000168000c1e1900 */
[----:B------:R0:W5:Y:S04]  /*3fd0*/  LDG.E R16, desc[UR8][R4.64+-0x400] ;  /* 0xfffc000804107981 */ /* 0x000168000c1e1900 */
[----:B------:R0:W5:Y:S01]  /*3fe0*/  LDG.E R17, desc[UR8][R4.64] ;  /* 0x0000000804117981 */ /* 0x000162000c1e1900 */
[----:B------:R-:W-:Y:S01]  /*3ff0*/  BSSY.RECONVERGENT B2, `(.L_x_766) ;  /* 0x0000012000027945 */ /* 0x000fe20003800200 */
[----:B------:R-:W-:-:S02]  /*4000*/  IMAD.MOV.U32 R18, RZ, RZ, R6 ;  /* 0x000000ffff127224 */ /* 0x000fc400078e0006 */
[----:B------:R-:W-:Y:S02]  /*4010*/  IMAD.MOV.U32 R20, RZ, RZ, R7 ;  /* 0x000000ffff147224 */ /* 0x000fe400078e0007 */
[----:B------:R-:W-:Y:S02]  /*4020*/  VIADD R19, R11, 0x100 ;  /* 0x000001000b137836 */ /* 0x000fe40000000000 */
        /* <DEDUP_REMOVED lines=14> */
.L_x_767:
[----:B------:R-:W-:Y:S05]  /*4110*/  BSYNC.RECONVERGENT B2 ;  /* 0x0000000000027941 */ /* 0x000fea0003800200 */
.L_x_766:
[----:B-----5:R-:W-:Y:S01]  /*4120*/  FSETP.GEU.AND P0, PT, R18, R27, PT ;  /* 0x0000001b1200720b */ /* 0x020fe20003f0e000 */
[----:B------:R-:W-:Y:S01]  /*4130*/  BSSY.RECONVERGENT B2, `(.L_x_768) ;  /* 0x0000013000027945 */ /* 0x000fe20003800200 */
[----:B------:R-:W-:Y:S01]  /*4140*/  IADD3 R23, P1, PT, R19, R2, RZ ;  /* 0x0000000213177210 */ /* 0x000fe20007f3e0ff */
[----:B------:R-:W-:Y:S02]  /*4150*/  VIADD R21, R11, 0x200 ;  /* 0x000002000b157836 */ /* 0x000fe40000000000 */
[----:B------:R-:W-:Y:S02]  /*4160*/  IMAD.MOV.U32 R19, RZ, RZ, R18 ;  /* 0x000000ffff137224 */ /* 0x000fe400078e0012 */
[----:B------:R-:W-:Y:S02]  /*4170*/  IMAD.X R25, RZ, RZ, R3, P1 ;  /* 0x000000ffff197224 */ /* 0x000fe400008e0603 */
[----:B------:R-:W-:Y:S02]  /*4180*/  IMAD.MOV.U32 R7, RZ, RZ, R20 ;  /* 0x000000ffff077224 */ /* 0x000fe400078e0014 */
[----:B------:R-:W-:-:S02]  /*4190*/  IMAD.MOV.U32 R6, RZ, RZ, R22 ;  /* 0x000000ffff067224 */ /* 0x000fc400078e0016 */
        /* <DEDUP_REMOVED lines=12> */
.L_x_769:
[----:B------:R-:W-:Y:S05]  /*4260*/  BSYNC.RECONVERGENT B2 ;  /* 0x0000000000027941 */ /* 0x000fea0003800200 */
.L_x_768:
[----:B------:R-:W-:Y:S01]  /*4270*/  FSETP.GEU.AND P0, PT, R19, R16, PT ;  /* 0x000000101300720b */ /* 0x000fe20003f0e000 */
[----:B------:R-:W-:Y:S01]  /*4280*/  VIADD R23, R11, 0x300 ;  /* 0x000003000b177836 */ /* 0x000fe20000000000 */
[-C--:B------:R-:W-:Y:S01]  /*4290*/  IADD3 R8, P1, PT, R21, R2.reuse, RZ ;  /* 0x0000000215087210 */ /* 0x080fe20007f3e0ff */
[----:B------:R-:W-:Y:S01]  /*42a0*/  BSSY.RECONVERGENT B2, `(.L_x_770) ;  /* 0x0000012000027945 */ /* 0x000fe20003800200 */
[----:B------:R-:W-:Y:S02]  /*42b0*/  IMAD.MOV.U32 R18, RZ, RZ, R19 ;  /* 0x000000ffff127224 */ /* 0x000fe400078e0013 */
[----:B------:R-:W-:Y:S01]  /*42c0*/  IADD3 R25, P2, PT, R23, R2, RZ ;  /* 0x0000000217197210 */ /* 0x000fe20007f5e0ff */
[----:B------:R-:W-:Y:S02]  /*42d0*/  IMAD.X R23, RZ, RZ, R3, P1 ;  /* 0x000000ffff177224 */ /* 0x000fe400008e0603 */
[----:B------:R-:W-:Y:S02]  /*42e0*/  IMAD.MOV.U32 R20, RZ, RZ, R7 ;  /* 0x000000ffff147224 */ /* 0x000fe400078e0007 */
[----:B------:R-:W-:-:S02]  /*42f0*/  IMAD.MOV.U32 R21, RZ, RZ, R6 ;  /* 0x000000ffff157224 */ /* 0x000fc400078e0006 */
[----:B------:R-:W-:Y:S06]  /*4300*/  @!P0 BRA `(.L_x_771) ;  /* 0x00000000002c8947 */ /* 0x000fec0003800000 */
        /* <DEDUP_REMOVED lines=11> */
.L_x_771:
[----:B------:R-:W-:Y:S05]  /*43c0*/  BSYNC.RECONVERGENT B2 ;  /* 0x0000000000027941 */ /* 0x000fea0003800200 */
.L_x_770:
        /* <DEDUP_REMOVED lines=18> */
.L_x_773:
[----:B------:R-:W-:Y:S05]  /*44f0*/  BSYNC.RECONVERGENT B2 ;  /* 0x0000000000027941 */ /* 0x000fea0003800200 */
.L_x_772:
[----:B------:R-:W-:Y:S01]  /*4500*/  VIADD R16, R14, 0x200 ;  /* 0x000002000e107836 */ /* 0x000fe20000000000 */
[----:B------:R-:W-:Y:S01]  /*4510*/  IADD3 R17, P2, PT, R4, 0x1000, RZ ;  /* 0x0000100004117810 */ /* 0x000fe20007f5e0ff */
[----:B------:R-:W-:Y:S01]  /*4520*/  VIADD R14, R14, 0x400 ;  /* 0x000004000e0e7836 */ /* 0x000fe20000000000 */
[----:B------:R-:W-:Y:S01]  /*4530*/  IADD3 R10, P1, PT, R10, 0x400, RZ ;  /* 0x000004000a0a7810 */ /* 0x000fe20007f3e0ff */
[----:B------:R-:W-:Y:S01]  /*4540*/  VIADD R11, R11, 0x400 ;  /* 0x000004000b0b7836 */ /* 0x000fe20000000000 */
[----:B------:R-:W-:Y:S01]  /*4550*/  ISETP.GE.AND P0, PT, R16, R9, PT ;  /* 0x000000091000720c */ /* 0x000fe20003f06270 */
[----:B------:R-:W-:Y:S01]  /*4560*/  IMAD.X R16, RZ, RZ, R5, P2 ;  /* 0x000000ffff107224 */ /* 0x000fe200010e0605 */
[----:B------:R-:W-:Y:S01]  /*4570*/  IADD3 R12, P2, PT, R12, 0x1000, RZ ;  /* 0x000010000c0c7810 */ /* 0x000fe20007f5e0ff */
[----:B------:R-:W-:-:S04]  /*4580*/  IMAD.X R13, RZ, RZ, R13, P1 ;  /* 0x000000ffff0d7224 */ /* 0x000fc800008e060d */
[----:B------:R-:W-:-:S06]  /*4590*/  IMAD.X R15, RZ, RZ, R15, P2 ;  /* 0x000000ffff0f7224 */ /* 0x000fcc00010e060f */
[----:B------:R-:W-:Y:S05]  /*45a0*/  @!P0 BRA `(.L_x_774) ;  /* 0xfffffff800708947 */ /* 0x000fea000383ffff */
.L_x_760:
[----:B------:R-:W-:Y:S05]  /*45b0*/  BSYNC.RECONVERGENT B1 ;  /* 0x0000000000017941 */ /* 0x000fea0003800200 */
.L_x_759:
        /* <DEDUP_REMOVED lines=22> */
.L_x_776:
[----:B------:R-:W-:Y:S05]  /*4720*/  BSYNC.RECONVERGENT B1 ;  /* 0x0000000000017941 */ /* 0x000fea0003800200 */
.L_x_775:
        /* <DEDUP_REMOVED lines=21> */
.L_x_778:
[----:B------:R-:W-:Y:S05]  /*4880*/  BSYNC.RECONVERGENT B1 ;  /* 0x0000000000017941 */ /* 0x000fea0003800200 */
.L_x_777:
        /* <DEDUP_REMOVED lines=21> */
.L_x_780:
[----:B------:R-:W-:Y:S05]  /*49e0*/  BSYNC.RECONVERGENT B1 ;  /* 0x0000000000017941 */ /* 0x000fea0003800200 */
.L_x_779:
        /* <DEDUP_REMOVED lines=21> */
.L_x_782:
[----:B------:R-:W-:Y:S05]  /*4b40*/  BSYNC.RECONVERGENT B1 ;  /* 0x0000000000017941 */ /* 0x000fea0003800200 */
.L_x_781:
        /* <DEDUP_REMOVED lines=22> */
.L_x_784:
[----:B------:R-:W-:Y:S05]  /*4cb0*/  BSYNC.RECONVERGENT B1 ;  /* 0x0000000000017941 */ /* 0x000fea0003800200 */
.L_x_783:
        /* <DEDUP_REMOVED lines=12> */
.L_x_786:
[----:B------:R-:W-:Y:S05]  /*4d80*/  BSYNC.RECONVERGENT B1 ;  /* 0x0000000000017941 */ /* 0x000fea0003800200 */
.L_x_785:
        /* <DEDUP_REMOVED lines=31> */
.L_x_788:
[----:B------:R-:W-:Y:S05]  /*4f80*/  BSYNC.RECONVERGENT B1 ;  /* 0x0000000000017941 */ /* 0x000fea0003800200 */
.L_x_787:
        /* <DEDUP_REMOVED lines=18> */
.L_x_790:
[----:B------:R-:W-:Y:S05]  /*50b0*/  BSYNC.RECONVERGENT B1 ;  /* 0x0000000000017941 */ /* 0x000fea0003800200 */
.L_x_789:
        /* <DEDUP_REMOVED lines=18> */
.L_x_792:
[----:B------:R-:W-:Y:S05]  /*51e0*/  BSYNC.RECONVERGENT B1 ;  /* 0x0000000000017941 */ /* 0x000fea0003800200 */
.L_x_791:
        /* <DEDUP_REMOVED lines=18> */
.L_x_794:
[----:B------:R-:W-:Y:S05]  /*5310*/  BSYNC.RECONVERGENT B1 ;  /* 0x0000000000017941 */ /* 0x000fea0003800200 */
.L_x_793:
        /* <DEDUP_REMOVED lines=18> */
.L_x_796:
[----:B------:R-:W-:Y:S05]  /*5440*/  BSYNC.RECONVERGENT B1 ;  /* 0x0000000000017941 */ /* 0x000fea0003800200 */
.L_x_795:
        /* <DEDUP_REMOVED lines=18> */
.L_x_798:
[----:B------:R-:W-:Y:S05]  /*5570*/  BSYNC.RECONVERGENT B1 ;  /* 0x0000000000017941 */ /* 0x000fea0003800200 */
.L_x_797:
        /* <DEDUP_REMOVED lines=17> */
.L_x_706:
[----:B------:R-:W-:Y:S05]  /*5690*/  BSYNC.RECONVERGENT B0 ;  /* 0x0000000000007941 */ /* 0x000fea0003800200 */
.L_x_673:
[----:B------:R-:W-:Y:S05]  /*56a0*/  @P1 EXIT ;  /* 0x000000000000194d */ /* 0x000fea0003800000 */
[----:B0-----:R-:W0:Y:S01]  /*56b0*/  LDC.64 R6, c[0x0][0x390] ;  /* 0x0000e400ff067b82 */ /* 0x001e220000000a00 */
[----:B------:R-:W-:Y:S02]  /*56c0*/  IMAD.MOV.U32 R5, RZ, RZ, R4 ;  /* 0x000000ffff057224 */ /* 0x000fe400078e0004 */
[----:B------:R-:W-:-:S05]  /*56d0*/  IMAD.MOV.U32 R4, RZ, RZ, R3 ;  /* 0x000000ffff047224 */ /* 0x000fca00078e0003 */
[----:B0-----:R-:W-:Y:S04]  /*56e0*/  STG.E.64 desc[UR8][R6.64+0x8], R4 ;  /* 0x0000080406007986 */ /* 0x001fe8000c101b08 */
[----:B------:R-:W-:Y:S01]  /*56f0*/  STG.E desc[UR8][R6.64], R2 ;  /* 0x0000000206007986 */ /* 0x000fe2000c101908 */
[----:B------:R-:W-:Y:S05]  /*5700*/  EXIT ;  /* 0x000000000000794d */ /* 0x000fea0003800000 */
.L_x_799:
        /* <DEDUP_REMOVED lines=15> */
.L_x_1540:


//--------------------- .text._ZN6thrust24THRUST_300001_SM_1000_NS8cuda_cub4core6detail13_kernel_agentINS1_8__reduce11ReduceAgentIPN4cuda3std3__45tupleIJflEEESC_SB_lNS1_9__extrema9arg_max_fIfl10comparatorEEEEJSC_SC_iSG_EEEvDpT0_ --------------------------
	.section	.text._ZN6thrust24THRUST_300001_SM_1000_NS8cuda_cub4core6detail13_kernel_agentINS1_8__reduce11ReduceAgentIPN4cuda3std3__45tupleIJflEEESC_SB_lNS1_9__extrema9arg_max_fIfl10comparatorEEEEJSC_SC_iSG_EEEvDpT0_,"ax",@progbits
	.align	128
        .global         _ZN6thrust24THRUST_300001_SM_1000_NS8cuda_cub4core6detail13_kernel_agentINS1_8__reduce11ReduceAgentIPN4cuda3std3__45tupleIJflEEESC_SB_lNS1_9__extrema9arg_max_fIfl10comparatorEEEEJSC_SC_iSG_EEEvDpT0_
        .type           _ZN6thrust24THRUST_300001_SM_1000_NS8cuda_cub4core6detail13_kernel_agentINS1_8__reduce11ReduceAgentIPN4cuda3std3__45tupleIJflEEESC_SB_lNS1_9__extrema9arg_max_fIfl10comparatorEEEEJSC_SC_iSG_EEEvDpT0_,@function
        .size           _ZN6thrust24THRUST_300001_SM_1000_NS8cuda_cub4core6detail13_kernel_agentINS1_8__reduce11ReduceAgentIPN4cuda3std3__45tupleIJflEEESC_SB_lNS1_9__extrema9arg_max_fIfl10comparatorEEEEJSC_SC_iSG_EEEvDpT0_,(.L_x_1541 - _ZN6thrust24THRUST_300001_SM_1000_NS8cuda_cub4core6detail13_kernel_agentINS1_8__reduce11ReduceAgentIPN4cuda3std3__45tupleIJflEEESC_SB_lNS1_9__extrema9arg_max_fIfl10comparatorEEEEJSC_SC_iSG_EEEvDpT0_)
        .other          _ZN6thrust24THRUST_300001_SM_1000_NS8cuda_cub4core6detail13_kernel_agentINS1_8__reduce11ReduceAgentIPN4cuda3std3__45tupleIJflEEESC_SB_lNS1_9__extrema9arg_max_fIfl10comparatorEEEEJSC_SC_iSG_EEEvDpT0_,@"STO_CUDA_ENTRY STV_DEFAULT"
_ZN6thrust24THRUST_300001_SM_1000_NS8cuda_cub4core6detail13_kernel_agentINS1_8__reduce11ReduceAgentIPN4cuda3std3__45tupleIJflEEESC_SB_lNS1_9__extrema9arg_max_fIfl10comparatorEEEEJSC_SC_iSG_EEEvDpT0_:
.text._ZN6thrust24THRUST_300001_SM_1000_NS8cuda_cub4core6detail13_kernel_agentINS1_8__reduce11ReduceAgentIPN4cuda3std3__45tupleIJflEEESC_SB_lNS1_9__extrema9arg_max_fIfl10comparatorEEEEJSC_SC_iSG_EEEvDpT0_:
        /* <DEDUP_REMOVED lines=21> */
.L_x_803:
[----:B0-----:R-:W-:Y:S05]  /*0150*/  BSYNC.RECONVERGENT B1 ;  /* 0x0000000000017941 */ /* 0x001fea0003800200 */
.L_x_802:
        /* <DEDUP_REMOVED lines=15> */
.L_x_810:
[----:B------:R-:W-:-:S05]  /*0250*/  IMAD.MOV.U32 R6, RZ, RZ, R11 ;  /* 0x000000ffff067224 */ /* 0x000fca00078e000b */
[----:B------:R-:W2:Y:S04]  /*0260*/  LDG.E.CONSTANT R14, desc[UR10][R6.64] ;  /* 0x0000000a060e7981 */ /* 0x000ea8000c1e9900 */
[----:B------:R-:W3:Y:S01]  /*0270*/  LDG.E.64.CONSTANT R8, desc[UR10][R6.64+0x8] ;  /* 0x0000080a06087981 */ /* 0x000ee2000c1e9b00 */
[----:B------:R-:W-:Y:S01]  /*0280*/  VIADD R10, R10, 0x1 ;  /* 0x000000010a0a7836 */ /* 0x000fe20000000000 */
[----:B------:R-:W-:Y:S01]  /*0290*/  BSSY.RECONVERGENT B3, `(.L_x_808) ;  /* 0x0000018000037945 */ /* 0x000fe20003800200 */
[----:B-----5:R-:W-:Y:S01]  /*02a0*/  IMAD.MOV.U32 R17, RZ, RZ, R3 ;  /* 0x000000ffff117224 */ /* 0x020fe200078e0003 */
[----:B------:R-:W-:Y:S01]  /*02b0*/  IADD3 R11, P3, PT, R6, 0x1000, RZ ;  /* 0x00001000060b7810 */ /* 0x000fe20007f7e0ff */
[----:B------:R-:W-:Y:S01]  /*02c0*/  IMAD.MOV.U32 R15, RZ, RZ, R2 ;  /* 0x000000ffff0f7224 */ /* 0x000fe200078e0002 */
[----:B------:R-:W-:Y:S01]  /*02d0*/  ISETP.NE.AND P2, PT, R10, RZ, PT ;  /* 0x000000ff0a00720c */ /* 0x000fe20003f45270 */
[----:B------:R-:W-:Y:S01]  /*02e0*/  IMAD.MOV.U32 R13, RZ, RZ, R4 ;  /* 0x000000ffff0d7224 */ /* 0x000fe200078e0004 */
[----:B--2---:R-:W-:Y:S01]  /*02f0*/  FSETP.GEU.AND P0, PT, R4, R14, PT ;  /* 0x0000000e0400720b */ /* 0x004fe20003f0e000 */
[----:B------:R-:W-:-:S02]  /*0300*/  IMAD.MOV.U32 R4, RZ, RZ, R14 ;  /* 0x000000ffff047224 */ /* 0x000fc400078e000e */
[----:B---3--:R-:W-:Y:S02]  /*0310*/  IMAD.MOV.U32 R2, RZ, RZ, R8 ;  /* 0x000000ffff027224 */ /* 0x008fe400078e0008 */
[----:B------:R-:W-:-:S08]  /*0320*/  IMAD.MOV.U32 R3, RZ, RZ, R9 ;  /* 0x000000ffff037224 */ /* 0x000fd000078e0009 */
[----:B------:R-:W-:Y:S05]  /*0330*/  @!P0 BRA `(.L_x_809) ;  /* 0x0000000000348947 */ /* 0x000fea0003800000 */
[----:B------:R-:W-:Y:S01]  /*0340*/  FSETP.GEU.AND P4, PT, R14, R13, PT ;  /* 0x0000000d0e00720b */ /* 0x000fe20003f8e000 */
[----:B------:R-:W-:Y:S02]  /*0350*/  IMAD.MOV.U32 R4, RZ, RZ, R13 ;  /* 0x000000ffff047224 */ /* 0x000fe400078e000d */
[----:B------:R-:W-:Y:S02]  /*0360*/  IMAD.MOV.U32 R2, RZ, RZ, R15 ;  /* 0x000000ffff027224 */ /* 0x000fe400078e000f */
[----:B------:R-:W-:-:S08]  /*0370*/  IMAD.MOV.U32 R3, RZ, RZ, R17 ;  /* 0x000000ffff037224 */ /* 0x000fd000078e0011 */
[CC--:B------:R-:W-:Y:S02]  /*0380*/  @P4 ISETP.LT.U32.AND P1, PT, R15.reuse, R8.reuse, PT ;  /* 0x000000080f00420c */ /* 0x0c0fe40003f21070 */
[-C--:B------:R-:W-:Y:S02]  /*0390*/  @P4 ISETP.GE.U32.AND P0, PT, R15, R8.reuse, PT ;  /* 0x000000080f00420c */ /* 0x080fe40003f06070 */
[CC--:B------:R-:W-:Y:S02]  /*03a0*/  @P4 ISETP.LT.AND.EX P1, PT, R17.reuse, R9.reuse, PT, P1 ;  /* 0x000000091100420c */ /* 0x0c0fe40003f21310 */
[-C--:B------:R-:W-:Y:S02]  /*03b0*/  @P4 ISETP.GE.AND.EX P0, PT, R17, R9.reuse, PT, P0 ;  /* 0x000000091100420c */ /* 0x080fe40003f06300 */
[----:B------:R-:W-:Y:S02]  /*03c0*/  @P4 SEL R8, R15, R8, P1 ;  /* 0x000000080f084207 */ /* 0x000fe40000800000 */
[----:B------:R-:W-:-:S02]  /*03d0*/  @P4 SEL R9, R17, R9, P1 ;  /* 0x0000000911094207 */ /* 0x000fc40000800000 */
[----:B------:R-:W-:Y:S01]  /*03e0*/  @P4 FSEL R4, R13, R14, !P0 ;  /* 0x0000000e0d044208 */ /* 0x000fe20004000000 */
[----:B------:R-:W-:Y:S02]  /*03f0*/  @P4 IMAD.MOV.U32 R2, RZ, RZ, R8 ;  /* 0x000000ffff024224 */ /* 0x000fe400078e0008 */
[----:B------:R-:W-:-:S07]  /*0400*/  @P4 IMAD.MOV.U32 R3, RZ, RZ, R9 ;  /* 0x000000ffff034224 */ /* 0x000fce00078e0009 */
.L_x_809:
[----:B------:R-:W-:Y:S05]  /*0410*/  BSYNC.RECONVERGENT B3 ;  /* 0x0000000000037941 */ /* 0x000fea0003800200 */
.L_x_808:
[----:B------:R-:W-:Y:S02]  /*0420*/  IMAD.X R7, RZ, RZ, R7, P3 ;  /* 0x000000ffff077224 */ /* 0x000fe400018e0607 */
[----:B------:R-:W-:Y:S01]  /*0430*/  VIADD R5, R5, 0x100 ;  /* 0x0000010005057836 */ /* 0x000fe20000000000 */
[----:B------:R-:W-:Y:S06]  /*0440*/  @P2 BRA `(.L_x_810) ;  /* 0xfffffffc00802947 */ /* 0x000fec000383ffff */
.L_x_807:
[----:B------:R-:W-:Y:S05]  /*0450*/  BSYNC.RECONVERGENT B2 ;  /* 0x0000000000027941 */ /* 0x000fea0003800200 */
.L_x_806:
[----:B------:R-:W0:Y:S01]  /*0460*/  LDC.64 R8, c[0x0][0x380] ;  /* 0x0000e000ff087b82 */ /* 0x000e220000000a00 */
[----:B------:R-:W-:-:S13]  /*0470*/  ISETP.GE.U32.AND P0, PT, R12, 0x300, PT ;  /* 0x000003000c00780c */ /* 0x000fda0003f06070 */
[----:B------:R-:W-:Y:S05]  /*0480*/  @!P0 BRA `(.L_x_805) ;  /* 0x0000000400588947 */ /* 0x000fea0003800000 */
.L_x_819:
[----:B0-----:R-:W-:-:S05]  /*0490*/  IMAD.WIDE R18, R5, 0x10, R8 ;  /* 0x0000001005127825 */ /* 0x001fca00078e0208 */
[----:B------:R-:W2:Y:S04]  /*04a0*/  LDG.E.CONSTANT R21, desc[UR10][R18.64] ;  /* 0x0000000a12157981 */ /* 0x000ea8000c1e9900 */
[----:B------:R-:W3:Y:S04]  /*04b0*/  LDG.E.64.CONSTANT R14, desc[UR10][R18.64+0x8] ;  /* 0x0000080a120e7981 */ /* 0x000ee8000c1e9b00 */
[----:B-----5:R0:W5:Y:S04]  /*04c0*/  LDG.E.CONSTANT R27, desc[UR10][R18.64+0x1000] ;  /* 0x0010000a121b7981 */ /* 0x020168000c1e9900 */
[----:B------:R0:W5:Y:S04]  /*04d0*/  LDG.E.CONSTANT R16, desc[UR10][R18.64+0x2000] ;  /* 0x0020000a12107981 */ /* 0x000168000c1e9900 */
[----:B------:R0:W5:Y:S04]  /*04e0*/  LDG.E.CONSTANT R17, desc[UR10][R18.64+0x3000] ;  /* 0x0030000a12117981 */ /* 0x000168000c1e9900 */
[----:B------:R0:W5:Y:S04]  /*04f0*/  LDG.E.64.CONSTANT R12, desc[UR10][R18.64+0x1008] ;  /* 0x0010080a120c7981 */ /* 0x000168000c1e9b00 */
[----:B------:R0:W5:Y:S04]  /*0500*/  LDG.E.64.CONSTANT R6, desc[UR10][R18.64+0x2008] ;  /* 0x0020080a12067981 */ /* 0x000168000c1e9b00 */
[----:B------:R0:W5:Y:S01]  /*0510*/  LDG.E.64.CONSTANT R10, desc[UR10][R18.64+0x3008] ;  /* 0x0030080a120a7981 */ /* 0x000162000c1e9b00 */
[----:B------:R-:W-:Y:S01]  /*0520*/  BSSY.RECONVERGENT B2, `(.L_x_811) ;  /* 0x0000011000027945 */ /* 0x000fe20003800200 */
[----:B--2---:R-:W-:Y:S01]  /*0530*/  FSETP.GEU.AND P0, PT, R4, R21, PT ;  /* 0x000000150400720b */ /* 0x004fe20003f0e000 */
[----:B------:R-:W-:-:S02]  /*0540*/  IMAD.MOV.U32 R20, RZ, RZ, R21 ;  /* 0x000000ffff147224 */ /* 0x000fc400078e0015 */
[----:B---3--:R-:W-:Y:S02]  /*0550*/  IMAD.MOV.U32 R23, RZ, RZ, R14 ;  /* 0x000000ffff177224 */ /* 0x008fe400078e000e */
[----:B------:R-:W-:-:S08]  /*0560*/  IMAD.MOV.U32 R25, RZ, RZ, R15 ;  /* 0x000000ffff197224 */ /* 0x000fd000078e000f */
        /* <DEDUP_REMOVED lines=12> */
.L_x_812:
[----:B------:R-:W-:Y:S05]  /*0630*/  BSYNC.RECONVERGENT B2 ;  /* 0x0000000000027941 */ /* 0x000fea0003800200 */
.L_x_811:
        /* <DEDUP_REMOVED lines=17> */
.L_x_814:
[----:B------:R-:W-:Y:S05]  /*0750*/  BSYNC.RECONVERGENT B2 ;  /* 0x0000000000027941 */ /* 0x000fea0003800200 */
.L_x_813:
        /* <DEDUP_REMOVED lines=17> */
.L_x_816:
[----:B------:R-:W-:Y:S05]  /*0870*/  BSYNC.RECONVERGENT B2 ;  /* 0x0000000000027941 */ /* 0x000fea0003800200 */
.L_x_815:
        /* <DEDUP_REMOVED lines=19> */
.L_x_818:
[----:B------:R-:W-:Y:S05]  /*09b0*/  BSYNC.RECONVERGENT B2 ;  /* 0x0000000000027941 */ /* 0x000fea0003800200 */
.L_x_817:
[----:B------:R-:W-:-:S05]  /*09c0*/  VIADD R5, R5, 0x400 ;  /* 0x0000040005057836 */ /* 0x000fca0000000000 */
[----:B------:R-:W-:-:S13]  /*09d0*/  ISETP.GE.AND P0, PT, R5, UR4, PT ;  /* 0x0000000405007c0c */ /* 0x000fda000bf06270 */
[----:B------:R-:W-:Y:S05]  /*09e0*/  @!P0 BRA `(.L_x_819) ;  /* 0xfffffff800a88947 */ /* 0x000fea000383ffff */
.L_x_805:
[----:B------:R-:W-:Y:S05]  /*09f0*/  BSYNC.RECONVERGENT B1 ;  /* 0x0000000000017941 */ /* 0x000fea0003800200 */
.L_x_804:
[----:B------:R-:W2:Y:S02]  /*0a00*/  LDCU UR6, c[0x0][0x390] ;  /* 0x00007200ff0677ac */ /* 0x000ea40008000800 */
[----:B--2---:R-:W-:-:S09]  /*0a10*/  UISETP.GE.AND UP0, UPT, UR6, 0x100, UPT ;  /* 0x000001000600788c */ /* 0x004fd2000bf06270 */
[----:B------:R-:W-:Y:S05]  /*0a20*/  BRA.U !UP0, `(.L_x_820) ;  /* 0x00000011088c7547 */ /* 0x000fea000b800000 */
[----:B0-----:R-:W0:Y:S01]  /*0a30*/  S2R R8, SR_LANEID ;  /* 0x0000000000087919 */ /* 0x001e220000000000 */
[----:B------:R-:W-:Y:S01]  /*0a40*/  BSSY.RECONVERGENT B1, `(.L_x_821) ;  /* 0x000001b000017945 */ /* 0x000fe20003800200 */
[----:B-1---5:R-:W-:Y:S01]  /*0a50*/  IMAD.MOV.U32 R6, RZ, RZ, R2 ;  /* 0x000000ffff067224 */ /* 0x022fe200078e0002 */
[----:B------:R1:W2:Y:S01]  /*0a60*/  SHFL.DOWN PT, R9, R4, 0x1, 0x1f ;  /* 0x08201f0004097f89 */ /* 0x0002a200000e0000 */
[----:B------:R-:W-:Y:S02]  /*0a70*/  IMAD.MOV.U32 R7, RZ, RZ, R3 ;  /* 0x000000ffff077224 */ /* 0x000fe400078e0003 */
[----:B------:R-:W-:Y:S01]  /*0a80*/  IMAD.MOV.U32 R5, RZ, RZ, R4 ;  /* 0x000000ffff057224 */ /* 0x000fe200078e0004 */
[----:B------:R1:W3:Y:S04]  /*0a90*/  SHFL.DOWN PT, R11, R2, 0x1, 0x1f ;  /* 0x08201f00020b7f89 */ /* 0x0002e800000e0000 */
[----:B------:R1:W4:Y:S01]  /*0aa0*/  SHFL.DOWN PT, R13, R3, 0x1, 0x1f ;  /* 0x08201f00030d7f89 */ /* 0x00032200000e0000 */
[----:B0-----:R-:W-:-:S02]  /*0ab0*/  ISETP.GT.AND P0, PT, R8, 0x1e, PT ;  /* 0x0000001e0800780c */ /* 0x001fc40003f04270 */
[C---:B------:R-:W-:Y:S02]  /*0ac0*/  ISETP.GT.AND P1, PT, R8.reuse, 0x1d, PT ;  /* 0x0000001d0800780c */ /* 0x040fe40003f24270 */
[----:B------:R-:W-:-:S09]  /*0ad0*/  ISETP.GT.AND P3, PT, R8, 0x1b, PT ;  /* 0x0000001b0800780c */ /* 0x000fd20003f64270 */
[----:B-1234-:R-:W-:Y:S05]  /*0ae0*/  @P0 BRA `(.L_x_822) ;  /* 0x0000000000400947 */ /* 0x01efea0003800000 */
[----:B------:R-:W-:Y:S01]  /*0af0*/  FSETP.GEU.AND P0, PT, R4, R9, PT ;  /* 0x000000090400720b */ /* 0x000fe20003f0e000 */
[----:B------:R-:W-:Y:S02]  /*0b00*/  IMAD.MOV.U32 R6, RZ, RZ, R11 ;  /* 0x000000ffff067224 */ /* 0x000fe400078e000b */
[----:B------:R-:W-:Y:S02]  /*0b10*/  IMAD.MOV.U32 R7, RZ, RZ, R13 ;  /* 0x000000ffff077224 */ /* 0x000fe400078e000d */
[----:B------:R-:W-:-:S08]  /*0b20*/  IMAD.MOV.U32 R5, RZ, RZ, R9 ;  /* 0x000000ffff057224 */ /* 0x000fd000078e0009 */
[----:B------:R-:W-:Y:S05]  /*0b30*/  @!P0 BRA `(.L_x_822) ;  /* 0x00000000002c8947 */ /* 0x000fea0003800000 */
        /* <DEDUP_REMOVED lines=11> */
.L_x_822:
[----:B------:R-:W-:Y:S05]  /*0bf0*/  BSYNC.RECONVERGENT B1 ;  /* 0x0000000000017941 */ /* 0x000fea0003800200 */
.L_x_821:
[----:B------:R0:W1:Y:S01]  /*0c00*/  SHFL.DOWN PT, R10, R5, 0x2, 0x1f ;  /* 0x08401f00050a7f89 */ /* 0x00006200000e0000 */
[----:B------:R-:W-:Y:S01]  /*0c10*/  BSSY.RECONVERGENT B1, `(.L_x_823) ;  /* 0x000001a000017945 */ /* 0x000fe20003800200 */
[C---:B------:R-:W-:Y:S01]  /*0c20*/  ISETP.GT.AND P5, PT, R8.reuse, 0x17, PT ;  /* 0x000000170800780c */ /* 0x040fe20003fa4270 */
[----:B------:R-:W-:Y:S01]  /*0c30*/  IMAD.MOV.U32 R4, RZ, RZ, R6 ;  /* 0x000000ffff047224 */ /* 0x000fe200078e0006 */
[----:B------:R0:W2:Y:S01]  /*0c40*/  SHFL.DOWN PT, R3, R6, 0x2, 0x1f ;  /* 0x08401f0006037f89 */ /* 0x0000a200000e0000 */
[C---:B------:R-:W-:Y:S01]  /*0c50*/  ISETP.GT.AND P4, PT, R8.reuse, 0xf, PT ;  /* 0x0000000f0800780c */ /* 0x040fe20003f84270 */
[----:B------:R-:W-:Y:S01]  /*0c60*/  IMAD.MOV.U32 R2, RZ, RZ, R5 ;  /* 0x000000ffff027224 */ /* 0x000fe200078e0005 */
[----:B------:R-:W-:Y:S01]  /*0c70*/  ISETP.NE.AND P2, PT, R8, RZ, PT ;  /* 0x000000ff0800720c */ /* 0x000fe20003f45270 */
[----:B------:R0:W3:Y:S01]  /*0c80*/  SHFL.DOWN PT, R12, R7, 0x2, 0x1f ;  /* 0x08401f00070c7f89 */ /* 0x0000e200000e0000 */
[----:B------:R-:W-:Y:S01]  /*0c90*/  IMAD.MOV.U32 R8, RZ, RZ, R7 ;  /* 0x000000ffff087224 */ /* 0x000fe200078e0007 */
[----:B------:R-:W-:Y:S10]  /*0ca0*/  @P1 BRA `(.L_x_824) ;  /* 0x0000000000401947 */ /* 0x000ff40003800000 */
[----:B-1----:R-:W-:Y:S01]  /*0cb0*/  FSETP.GEU.AND P0, PT, R5, R10, PT ;  /* 0x0000000a0500720b */ /* 0x002fe20003f0e000 */
[----:B--2---:R-:W-:Y:S02]  /*0cc0*/  IMAD.MOV.U32 R4, RZ, RZ, R3 ;  /* 0x000000ffff047224 */ /* 0x004fe400078e0003 */
[----:B---3--:R-:W-:Y:S02]  /*0cd0*/  IMAD.MOV.U32 R8, RZ, RZ, R12 ;  /* 0x000000ffff087224 */ /* 0x008fe400078e000c */
[----:B------:R-:W-:-:S08]  /*0ce0*/  IMAD.MOV.U32 R2, RZ, RZ, R10 ;  /* 0x000000ffff027224 */ /* 0x000fd000078e000a */
[----:B------:R-:W-:Y:S05]  /*0cf0*/  @!P0 BRA `(.L_x_824) ;  /* 0x00000000002c8947 */ /* 0x000fea0003800000 */
        /* <DEDUP_REMOVED lines=11> */
.L_x_824:
[----:B------:R-:W-:Y:S05]  /*0db0*/  BSYNC.RECONVERGENT B1 ;  /* 0x0000000000017941 */ /* 0x000fea0003800200 */
.L_x_823:
[----:B0-----:R0:W4:Y:S01]  /*0dc0*/  SHFL.DOWN PT, R5, R2, 0x4, 0x1f ;  /* 0x08801f0002057f89 */ /* 0x00112200000e0000 */
[----:B------:R-:W-:Y:S01]  /*0dd0*/  BSSY.RECONVERGENT B1, `(.L_x_825) ;  /* 0x0000017000017945 */ /* 0x000fe20003800200 */
[----:B------:R-:W-:Y:S02]  /*0de0*/  IMAD.MOV.U32 R6, RZ, RZ, R4 ;  /* 0x000000ffff067224 */ /* 0x000fe400078e0004 */
[----:B------:R0:W0:Y:S01]  /*0df0*/  SHFL.DOWN PT, R9, R4, 0x4, 0x1f ;  /* 0x08801f0004097f89 */ /* 0x00002200000e0000 */
[----:B------:R-:W-:Y:S02]  /*0e00*/  IMAD.MOV.U32 R7, RZ, RZ, R8 ;  /* 0x000000ffff077224 */ /* 0x000fe400078e0008 */
[----:B--2---:R-:W-:Y:S01]  /*0e10*/  IMAD.MOV.U32 R3, RZ, RZ, R2 ;  /* 0x000000ffff037224 */ /* 0x004fe200078e0002 */
[----:B------:R2:W0:Y:S01]  /*0e20*/  SHFL.DOWN PT, R11, R8, 0x4, 0x1f ;  /* 0x08801f00080b7f89 */ /* 0x00042200000e0000 */
[----:B------:R-:W-:Y:S05]  /*0e30*/  @P3 BRA `(.L_x_826) ;  /* 0x0000000000403947 */ /* 0x000fea0003800000 */
[----:B----4-:R-:W-:Y:S01]  /*0e40*/  FSETP.GEU.AND P0, PT, R2, R5, PT ;  /* 0x000000050200720b */ /* 0x010fe20003f0e000 */
[----:B0-----:R-:W-:Y:S02]  /*0e50*/  IMAD.MOV.U32 R6, RZ, RZ, R9 ;  /* 0x000000ffff067224 */ /* 0x001fe400078e0009 */
        /* <DEDUP_REMOVED lines=14> */
.L_x_826:
[----:B------:R-:W-:Y:S05]  /*0f40*/  BSYNC.RECONVERGENT B1 ;  /* 0x0000000000017941 */ /* 0x000fea0003800200 */
.L_x_825:
[----:B--2---:R2:W2:Y:S01]  /*0f50*/  SHFL.DOWN PT, R8, R3, 0x8, 0x1f ;  /* 0x09001f0003087f89 */ /* 0x0044a200000e0000 */
[----:B------:R-:W-:Y:S01]  /*0f60*/  BSSY.RECONVERGENT B1, `(.L_x_827) ;  /* 0x0000017000017945 */ /* 0x000fe20003800200 */
[----:B0-----:R-:W-:Y:S02]  /*0f70*/  IMAD.MOV.U32 R4, RZ, RZ, R6 ;  /* 0x000000ffff047224 */ /* 0x001fe400078e0006 */
[----:B------:R0:W0:Y:S01]  /*0f80*/  SHFL.DOWN PT, R9, R6, 0x8, 0x1f ;  /* 0x09001f0006097f89 */ /* 0x00002200000e0000 */
[----:B----4-:R-:W-:Y:S02]  /*0f90*/  IMAD.MOV.U32 R5, RZ, RZ, R7 ;  /* 0x000000ffff057224 */ /* 0x010fe400078e0007 */
[----:B------:R-:W-:Y:S01]  /*0fa0*/  IMAD.MOV.U32 R2, RZ, RZ, R3 ;  /* 0x000000ffff027224 */ /* 0x000fe200078e0003 */
[----:B-1----:R1:W4:Y:S01]  /*0fb0*/  SHFL.DOWN PT, R10, R7, 0x8, 0x1f ;  /* 0x09001f00070a7f89 */ /* 0x00232200000e0000 */
[----:B------:R-:W-:Y:S05]  /*0fc0*/  @P5 BRA `(.L_x_828) ;  /* 0x0000000000405947 */ /* 0x000fea0003800000 */
[----:B--2---:R-:W-:Y:S01]  /*0fd0*/  FSETP.GEU.AND P0, PT, R3, R8, PT ;  /* 0x000000080300720b */ /* 0x004fe20003f0e000 */
[----:B0-----:R-:W-:Y:S02]  /*0fe0*/  IMAD.MOV.U32 R4, RZ, RZ, R9 ;  /* 0x000000ffff047224 */ /* 0x001fe400078e0009 */
[----:B----4-:R-:W-:Y:S02]  /*0ff0*/  IMAD.MOV.U32 R5, RZ, RZ, R10 ;  /* 0x000000ffff057224 */ /* 0x010fe400078e000a */
        /* <DEDUP_REMOVED lines=13> */
.L_x_828:
[----:B------:R-:W-:Y:S05]  /*10d0*/  BSYNC.RECONVERGENT B1 ;  /* 0x0000000000017941 */ /* 0x000fea0003800200 */
.L_x_827:
[----:B--2---:R2:W2:Y:S01]  /*10e0*/  SHFL.DOWN PT, R3, R2, 0x10, 0x1f ;  /* 0x0a001f0002037f89 */ /* 0x0044a200000e0000 */
[----:B------:R-:W-:Y:S01]  /*10f0*/  BSSY.RECONVERGENT B1, `(.L_x_829) ;  /* 0x0000017000017945 */ /* 0x000fe20003800200 */
[----:B-1----:R-:W-:Y:S02]  /*1100*/  IMAD.MOV.U32 R7, RZ, RZ, R4 ;  /* 0x000000ffff077224 */ /* 0x002fe400078e0004 */
[----:B0-----:R0:W1:Y:S01]  /*1110*/  SHFL.DOWN PT, R9, R4, 0x10, 0x1f ;  /* 0x0a001f0004097f89 */ /* 0x00106200000e0000 */
[----:B------:R-:W-:Y:S02]  /*1120*/  IMAD.MOV.U32 R6, RZ, RZ, R5 ;  /* 0x000000ffff067224 */ /* 0x000fe400078e0005 */
[----:B------:R-:W-:Y:S01]  /*1130*/  IMAD.MOV.U32 R8, RZ, RZ, R2 ;  /* 0x000000ffff087224 */ /* 0x000fe200078e0002 */
[----:B----4-:R0:W4:Y:S01]  /*1140*/  SHFL.DOWN PT, R10, R5, 0x10, 0x1f ;  /* 0x0a001f00050a7f89 */ /* 0x01012200000e0000 */
[----:B------:R-:W-:Y:S05]  /*1150*/  @P4 BRA `(.L_x_830) ;  /* 0x0000000000404947 */ /* 0x000fea0003800000 */
[----:B--2---:R-:W-:Y:S01]  /*1160*/  FSETP.GEU.AND P0, PT, R2, R3, PT ;  /* 0x000000030200720b */ /* 0x004fe20003f0e000 */
[----:B-1----:R-:W-:Y:S02]  /*1170*/  IMAD.MOV.U32 R7, RZ, RZ, R9 ;  /* 0x000000ffff077224 */ /* 0x002fe400078e0009 */
        /* <DEDUP_REMOVED lines=14> */
.L_x_830:
[----:B------:R-:W-:Y:S05]  /*1260*/  BSYNC.RECONVERGENT B1 ;  /* 0x0000000000017941 */ /* 0x000fea0003800200 */
.L_x_829:
[----:B------:R-:W-:Y:S04]  /*1270*/  BSSY.RECONVERGENT B1, `(.L_x_831) ;  /* 0x000000c000017945 */ /* 0x000fe80003800200 */
[----:B------:R-:W-:Y:S05]  /*1280*/  @P2 BRA `(.L_x_832) ;  /* 0x0000000000282947 */ /* 0x000fea0003800000 */
[----:B0-----:R-:W0:Y:S01]  /*1290*/  S2R R4, SR_CgaCtaId ;  /* 0x0000000000047919 */ /* 0x001e220000008800 */
[----:B--2---:R-:W-:Y:S02]  /*12a0*/  MOV R3, 0x400 ;  /* 0x0000040000037802 */ /* 0x004fe40000000f00 */
        /* <DEDUP_REMOVED lines=8> */
.L_x_832:
[----:B------:R-:W-:Y:S05]  /*1330*/  BSYNC.RECONVERGENT B1 ;  /* 0x0000000000017941 */ /* 0x000fea0003800200 */
.L_x_831:
[----:B------:R-:W-:Y:S01]  /*1340*/  BAR.SYNC.DEFER_BLOCKING 0x0 ;  /* 0x0000000000007b1d */ /* 0x000fe20000010000 */
[----:B------:R-:W-:-:S13]  /*1350*/  ISETP.NE.AND P1, PT, R0, RZ, PT ;  /* 0x000000ff0000720c */ /* 0x000fda0003f25270 */
[----:B------:R-:W-:Y:S05]  /*1360*/  @P1 BRA `(.L_x_833) ;  /* 0x0000004800341947 */ /* 0x000fea0003800000 */
[----:B0-2---:R-:W0:Y:S01]  /*1370*/  S2R R3, SR_CgaCtaId ;  /* 0x0000000000037919 */ /* 0x005e220000008800 */
[----:B------:R-:W-:Y:S01]  /*1380*/  MOV R0, 0x400 ;  /* 0x0000040000007802 */ /* 0x000fe20000000f00 */
[----:B------:R-:W-:Y:S03]  /*1390*/  BSSY.RECONVERGENT B1, `(.L_x_834) ;  /* 0x0000016000017945 */ /* 0x000fe60003800200 */
[----:B0-----:R-:W-:-:S05]  /*13a0*/  LEA R24, R3, R0, 0x18 ;  /* 0x0000000003187211 */ /* 0x001fca00078ec0ff */
[----:B------:R-:W0:Y:S04]  /*13b0*/  LDS R5, [R24+0x18] ;  /* 0x0000180018057984 */ /* 0x000e280000000800 */
[----:B------:R2:W1:Y:S04]  /*13c0*/  LDS.64 R2, [R24+0x20] ;  /* 0x0000200018027984 */ /* 0x0004680000000a00 */
[----:B------:R2:W1:Y:S04]  /*13d0*/  LDS R21, [R24+0x28] ;  /* 0x0000280018157984 */ /* 0x0004680000000800 */
[----:B------:R2:W1:Y:S01]  /*13e0*/  LDS R18, [R24+0x38] ;  /* 0x0000380018127984 */ /* 0x0004620000000800 */
[----:B0-----:R-:W-:Y:S01]  /*13f0*/  FSETP.GEU.AND P0, PT, R8, R5, PT ;  /* 0x000000050800720b */ /* 0x001fe20003f0e000 */
[----:B------:R-:W-:-:S12]  /*1400*/  IMAD.MOV.U32 R20, RZ, RZ, R5 ;  /* 0x000000ffff147224 */ /* 0x000fd800078e0005 */
[----:B-12---:R-:W-:Y:S05]  /*1410*/  @!P0 BRA `(.L_x_835) ;  /* 0x0000000000348947 */ /* 0x006fea0003800000 */
[----:B------:R-:W-:Y:S01]  /*1420*/  FSETP.GEU.AND P3, PT, R5, R8, PT ;  /* 0x000000080500720b */ /* 0x000fe20003f6e000 */
[----:B------:R-:W-:-:S12]  /*1430*/  IMAD.MOV.U32 R20, RZ, RZ, R8 ;  /* 0x000000ffff147224 */ /* 0x000fd800078e0008 */
[CC--:B------:R-:W-:Y:S02]  /*1440*/  @P3 ISETP.GE.U32.AND P0, PT, R7.reuse, R2.reuse, PT ;  /* 0x000000020700320c */ /* 0x0c0fe40003f06070 */
[CC--:B------:R-:W-:Y:S02]  /*1450*/  @P3 ISETP.LT.U32.AND P2, PT, R7.reuse, R2.reuse, PT ;  /* 0x000000020700320c */ /* 0x0c0fe40003f41070 */
[CC--:B------:R-:W-:Y:S02]  /*1460*/  @P3 ISETP.GE.AND.EX P0, PT, R6.reuse, R3.reuse, PT, P0 ;  /* 0x000000030600320c */ /* 0x0c0fe40003f06300 */
[----:B------:R-:W-:Y:S02]  /*1470*/  @P3 ISETP.LT.AND.EX P2, PT, R6, R3, PT, P2 ;  /* 0x000000030600320c */ /* 0x000fe40003f41320 */
[----:B------:R-:W-:Y:S02]  /*1480*/  @P3 FSEL R20, R8, R5, !P0 ;  /* 0x0000000508143208 */ /* 0x000fe40004000000 */
[----:B------:R-:W-:Y:S01]  /*1490*/  @P3 SEL R0, R7, R2, P2 ;  /* 0x0000000207003207 */ /* 0x000fe20001000000 */
[----:B------:R-:W-:Y:S01]  /*14a0*/  IMAD.MOV.U32 R2, RZ, RZ, R7 ;  /* 0x000000ffff027224 */ /* 0x000fe200078e0007 */
[----:B------:R-:W-:Y:S01]  /*14b0*/  @P3 SEL R5, R6, R3, P2 ;  /* 0x0000000306053207 */ /* 0x000fe20001000000 */
[----:B------:R-:W-:-:S02]  /*14c0*/  IMAD.MOV.U32 R3, RZ, RZ, R6 ;  /* 0x000000ffff037224 */ /* 0x000fc400078e0006 */
[----:B------:R-:W-:Y:S02]  /*14d0*/  @P3 IMAD.MOV.U32 R2, RZ, RZ, R0 ;  /* 0x000000ffff023224 */ /* 0x000fe400078e0000 */
[----:B------:R-:W-:-:S07]  /*14e0*/  @P3 IMAD.MOV.U32 R3, RZ, RZ, R5 ;  /* 0x000000ffff033224 */ /* 0x000fce00078e0005 */
.L_x_835:
[----:B------:R-:W-:Y:S05]  /*14f0*/  BSYNC.RECONVERGENT B1 ;  /* 0x0000000000017941 */ /* 0x000fea0003800200 */
.L_x_834:
[----:B------:R-:W0:Y:S01]  /*1500*/  LDS.64 R14, [R24+0x30] ;  /* 0x00003000180e7984 */ /* 0x000e220000000a00 */
[----:B------:R-:W-:Y:S01]  /*1510*/  FSETP.GEU.AND P0, PT, R20, R21, PT ;  /* 0x000000151400720b */ /* 0x000fe20003f0e000 */
[----:B------:R-:W-:Y:S01]  /*1520*/  BSSY.RECONVERGENT B1, `(.L_x_836) ;  /* 0x0000019000017945 */ /* 0x000fe20003800200 */
[----:B------:R-:W-:Y:S01]  /*1530*/  IMAD.MOV.U32 R23, RZ, RZ, R21 ;  /* 0x000000ffff177224 */ /* 0x000fe200078e0015 */
[----:B------:R1:W2:Y:S04]  /*1540*/  LDS R19, [R24+0x48] ;  /* 0x0000480018137984 */ /* 0x0002a80000000800 */
[----:B------:R1:W1:Y:S04]  /*1550*/  LDS R17, [R24+0x58] ;  /* 0x0000580018117984 */ /* 0x0002680000000800 */
[----:B------:R0:W1:Y:S04]  /*1560*/  LDS R16, [R24+0x68] ;  /* 0x0000680018107984 */ /* 0x0000680000000800 */
[----:B------:R0:W1:Y:S04]  /*1570*/  LDS R0, [R24+0x78] ;  /* 0x0000780018007984 */ /* 0x0000680000000800 */
[----:B---3--:R3:W1:Y:S04]  /*1580*/  LDS.64 R12, [R24+0x40] ;  /* 0x00004000180c7984 */ /* 0x0086680000000a00 */
[----:B----4-:R3:W4:Y:S04]  /*1590*/  LDS.64 R10, [R24+0x50] ;  /* 0x00005000180a7984 */ /* 0x0107280000000a00 */
[----:B------:R3:W1:Y:S04]  /*15a0*/  LDS.64 R8, [R24+0x60] ;  /* 0x0000600018087984 */ /* 0x0006680000000a00 */
[----:B------:R3:W1:Y:S04]  /*15b0*/  LDS.64 R6, [R24+0x70] ;  /* 0x0000700018067984 */ /* 0x0006680000000a00 */
[----:B------:R3:W1:Y:S01]  /*15c0*/  LDS.64 R4, [R24+0x80] ;  /* 0x0000800018047984 */ /* 0x0006620000000a00 */
[----:B0-----:R-:W-:-:S02]  /*15d0*/  IMAD.MOV.U32 R25, RZ, RZ, R14 ;  /* 0x000000ffff197224 */ /* 0x001fc400078e000e */
[----:B------:R-:W-:Y:S01]  /*15e0*/  IMAD.MOV.U32 R22, RZ, RZ, R15 ;  /* 0x000000ffff167224 */ /* 0x000fe200078e000f */
[----:B------:R-:W-:Y:S06]  /*15f0*/  @!P0 BRA `(.L_x_837) ;  /* 0x00000000002c8947 */ /* 0x000fec0003800000 */
        /* <DEDUP_REMOVED lines=11> */
.L_x_837:
[----:B------:R-:W-:Y:S05]  /*16b0*/  BSYNC.RECONVERGENT B1 ;  /* 0x0000000000017941 */ /* 0x000fea0003800200 */
.L_x_836:
[----:B------:R-:W-:Y:S01]  /*16c0*/  FSETP.GEU.AND P0, PT, R23, R18, PT ;  /* 0x000000121700720b */ /* 0x000fe20003f0e000 */
[----:B------:R-:W-:Y:S01]  /*16d0*/  BSSY.RECONVERGENT B1, `(.L_x_838) ;  /* 0x0000010000017945 */ /* 0x000fe20003800200 */
[----:B------:R-:W-:Y:S02]  /*16e0*/  IMAD.MOV.U32 R2, RZ, RZ, R18 ;  /* 0x000000ffff027224 */ /* 0x000fe400078e0012 */
[----:B-1----:R-:W-:Y:S02]  /*16f0*/  IMAD.MOV.U32 R3, RZ, RZ, R12 ;  /* 0x000000ffff037224 */ /* 0x002fe400078e000c */
        /* <DEDUP_REMOVED lines=13> */
.L_x_839:
[----:B------:R-:W-:Y:S05]  /*17d0*/  BSYNC.RECONVERGENT B1 ;  /* 0x0000000000017941 */ /* 0x000fea0003800200 */
.L_x_838:
[----:B--2---:R-:W-:Y:S01]  /*17e0*/  FSETP.GEU.AND P0, PT, R2, R19, PT ;  /* 0x000000130200720b */ /* 0x004fe20003f0e000 */
[----:B------:R-:W-:Y:S01]  /*17f0*/  BSSY.RECONVERGENT B1, `(.L_x_840) ;  /* 0x0000010000017945 */ /* 0x000fe20003800200 */
[----:B------:R-:W-:Y:S02]  /*1800*/  IMAD.MOV.U32 R12, RZ, RZ, R19 ;  /* 0x000000ffff0c7224 */ /* 0x000fe400078e0013 */
[----:B----4-:R-:W-:Y:S02]  /*1810*/  IMAD.MOV.U32 R15, RZ, RZ, R10 ;  /* 0x000000ffff0f7224 */ /* 0x010fe400078e000a */
        /* <DEDUP_REMOVED lines=13> */
.L_x_841:
[----:B------:R-:W-:Y:S05]  /*18f0*/  BSYNC.RECONVERGENT B1 ;  /* 0x0000000000017941 */ /* 0x000fea0003800200 */
.L_x_840:
        /* <DEDUP_REMOVED lines=17> */
.L_x_843:
[----:B------:R-:W-:Y:S05]  /*1a10*/  BSYNC.RECONVERGENT B1 ;  /* 0x0000000000017941 */ /* 0x000fea0003800200 */
.L_x_842:
        /* <DEDUP_REMOVED lines=17> */
.L_x_845:
[----:B------:R-:W-:Y:S05]  /*1b30*/  BSYNC.RECONVERGENT B1 ;  /* 0x0000000000017941 */ /* 0x000fea0003800200 */
.L_x_844:
[----:B------:R-:W-:Y:S01]  /*1b40*/  FSETP.GEU.AND P0, PT, R9, R0, PT ;  /* 0x000000000900720b */ /* 0x000fe20003f0e000 */
[----:B------:R-:W-:Y:S02]  /*1b50*/  IMAD.MOV.U32 R8, RZ, RZ, R0 ;  /* 0x000000ffff087224 */ /* 0x000fe400078e0000 */
[----:B------:R-:W-:Y:S02]  /*1b60*/  IMAD.MOV.U32 R7, RZ, RZ, R4 ;  /* 0x000000ffff077224 */ /* 0x000fe400078e0004 */
[----:B------:R-:W-:-:S08]  /*1b70*/  IMAD.MOV.U32 R6, RZ, RZ, R5 ;  /* 0x000000ffff067224 */ /* 0x000fd000078e0005 */
[----:B------:R-:W-:Y:S05]  /*1b80*/  @!P0 BRA `(.L_x_833) ;  /* 0x00000040002c8947 */ /* 0x000fea0003800000 */
[----:B------:R-:W-:Y:S01]  /*1b90*/  FSETP.GEU.AND P0, PT, R0, R9, PT ;  /* 0x000000090000720b */ /* 0x000fe20003f0e000 */
[----:B------:R-:W-:Y:S02]  /*1ba0*/  IMAD.MOV.U32 R8, RZ, RZ, R9 ;  /* 0x000000ffff087224 */ /* 0x000fe400078e0009 */
[----:B------:R-:W-:Y:S02]  /*1bb0*/  IMAD.MOV.U32 R7, RZ, RZ, R11 ;  /* 0x000000ffff077224 */ /* 0x000fe400078e000b */
        /* <DEDUP_REMOVED lines=10> */
.L_x_820:
[----:B------:R-:W2:Y:S01]  /*1c60*/  S2R R12, SR_LANEID ;  /* 0x00000000000c7919 */ /* 0x000ea20000000000 */
[----:B------:R-:W-:Y:S01]  /*1c70*/  LOP3.LUT R5, R0, 0x3e0, RZ, 0xc0, !PT ;  /* 0x000003e000057812 */ /* 0x000fe200078ec0ff */
[----:B------:R-:W-:Y:S01]  /*1c80*/  BSSY.RECONVERGENT B1, `(.L_x_846) ;  /* 0x0000026000017945 */ /* 0x000fe20003800200 */
[----:B-----5:R-:W-:Y:S02]  /*1c90*/  IMAD.MOV.U32 R14, RZ, RZ, R2 ;  /* 0x000000ffff0e7224 */ /* 0x020fe400078e0002 */
[----:B------:R-:W-:Y:S02]  /*1ca0*/  IMAD.MOV.U32 R16, RZ, RZ, R3 ;  /* 0x000000ffff107224 */ /* 0x000fe400078e0003 */
[----:B-1----:R-:W-:Y:S01]  /*1cb0*/  VIADD R6, R5, 0x20 ;  /* 0x0000002005067836 */ /* 0x002fe20000000000 */
[----:B------:R-:W-:-:S04]  /*1cc0*/  LOP3.LUT R5, RZ, R5, RZ, 0x33, !PT ;  /* 0x00000005ff057212 */ /* 0x000fc800078e33ff */
[----:B------:R-:W-:Y:S01]  /*1cd0*/  ISETP.GT.AND P0, PT, R6, UR6, PT ;  /* 0x0000000606007c0c */ /* 0x000fe2000bf04270 */
[----:B------:R-:W-:-:S05]  /*1ce0*/  VIADD R5, R5, UR6 ;  /* 0x0000000605057c36 */ /* 0x000fca0008000000 */
[----:B------:R-:W-:-:S05]  /*1cf0*/  SEL R5, R5, 0x1f, P0 ;  /* 0x0000001f05057807 */ /* 0x000fca0000000000 */
[----:B------:R1:W3:Y:S04]  /*1d00*/  SHFL.DOWN PT, R7, R4, 0x1, R5 ;  /* 0x0820000004077989 */ /* 0x0002e800000e0005 */
[----:B0-----:R1:W0:Y:S04]  /*1d10*/  SHFL.DOWN PT, R9, R2, 0x1, R5 ;  /* 0x0820000002097989 */ /* 0x00122800000e0005 */
[----:B------:R1:W4:Y:S01]  /*1d20*/  SHFL.DOWN PT, R11, R3, 0x1, R5 ;  /* 0x08200000030b7989 */ /* 0x00032200000e0005 */
[C---:B--2---:R-:W-:Y:S01]  /*1d30*/  ISETP.GE.AND P0, PT, R12.reuse, R5, PT ;  /* 0x000000050c00720c */ /* 0x044fe20003f06270 */
[C---:B------:R-:W-:Y:S01]  /*1d40*/  VIADD R6, R12.reuse, 0x2 ;  /* 0x000000020c067836 */ /* 0x040fe20000000000 */
[C---:B------:R-:W-:Y:S01]  /*1d50*/  ISETP.NE.AND P3, PT, R12.reuse, RZ, PT ;  /* 0x000000ff0c00720c */ /* 0x040fe20003f65270 */
[----:B------:R-:W-:-:S02]  /*1d60*/  VIADD R8, R12, 0x4 ;  /* 0x000000040c087836 */ /* 0x000fc40000000000 */
[----:B------:R-:W-:Y:S01]  /*1d70*/  VIADD R10, R12, 0x8 ;  /* 0x000000080c0a7836 */ /* 0x000fe20000000000 */
[-C--:B------:R-:W-:Y:S01]  /*1d80*/  ISETP.GT.AND P6, PT, R6, R5.reuse, PT ;  /* 0x000000050600720c */ /* 0x080fe20003fc4270 */
[----:B------:R-:W-:Y:S01]  /*1d90*/  IMAD.MOV.U32 R6, RZ, RZ, R4 ;  /* 0x000000ffff067224 */ /* 0x000fe200078e0004 */
[-C--:B------:R-:W-:Y:S01]  /*1da0*/  ISETP.GT.AND P4, PT, R8, R5.reuse, PT ;  /* 0x000000050800720c */ /* 0x080fe20003f84270 */
[----:B------:R-:W-:Y:S01]  /*1db0*/  VIADD R8, R12, 0x10 ;  /* 0x000000100c087836 */ /* 0x000fe20000000000 */
[----:B------:R-:W-:-:S03]  /*1dc0*/  ISETP.GT.AND P2, PT, R10, R5, PT ;  /* 0x000000050a00720c */ /* 0x000fc60003f44270 */
[----:B-1----:R-:W-:Y:S10]  /*1dd0*/  @P0 BRA `(.L_x_847) ;  /* 0x0000000000400947 */ /* 0x002ff40003800000 */
[----:B---3--:R-:W-:Y:S01]  /*1de0*/  FSETP.GEU.AND P0, PT, R4, R7, PT ;  /* 0x000000070400720b */ /* 0x008fe20003f0e000 */
        /* <DEDUP_REMOVED lines=15> */
.L_x_847:
[----:B------:R-:W-:Y:S05]  /*1ee0*/  BSYNC.RECONVERGENT B1 ;  /* 0x0000000000017941 */ /* 0x000fea0003800200 */
.L_x_846:
[----:B------:R1:W2:Y:S01]  /*1ef0*/  SHFL.DOWN PT, R3, R6, 0x2, R5 ;  /* 0x0840000006037989 */ /* 0x0002a200000e0005 */
[----:B------:R-:W-:Y:S01]  /*1f00*/  BSSY.RECONVERGENT B1, `(.L_x_848) ;  /* 0x0000018000017945 */ /* 0x000fe20003800200 */
[----:B------:R-:W-:Y:S01]  /*1f10*/  ISETP.GT.AND P5, PT, R8, R5, PT ;  /* 0x000000050800720c */ /* 0x000fe20003fa4270 */
[----:B------:R-:W-:Y:S01]  /*1f20*/  IMAD.MOV.U32 R10, RZ, RZ, R14 ;  /* 0x000000ffff0a7224 */ /* 0x000fe200078e000e */
[----:B---3--:R1:W3:Y:S01]  /*1f30*/  SHFL.DOWN PT, R7, R14, 0x2, R5 ;  /* 0x084000000e077989 */ /* 0x0082e200000e0005 */
[----:B------:R-:W-:Y:S02]  /*1f40*/  IMAD.MOV.U32 R12, RZ, RZ, R16 ;  /* 0x000000ffff0c7224 */ /* 0x000fe400078e0010 */
[----:B------:R-:W-:Y:S01]  /*1f50*/  IMAD.MOV.U32 R2, RZ, RZ, R6 ;  /* 0x000000ffff027224 */ /* 0x000fe200078e0006 */
[----:B0-----:R1:W0:Y:S01]  /*1f60*/  SHFL.DOWN PT, R9, R16, 0x2, R5 ;  /* 0x0840000010097989 */ /* 0x00122200000e0005 */
[----:B------:R-:W-:Y:S06]  /*1f70*/  @P6 BRA `(.L_x_849) ;  /* 0x0000000000406947 */ /* 0x000fec0003800000 */
[----:B--2---:R-:W-:Y:S01]  /*1f80*/  FSETP.GEU.AND P0, PT, R6, R3, PT ;  /* 0x000000030600720b */ /* 0x004fe20003f0e000 */
[----:B---3--:R-:W-:Y:S02]  /*1f90*/  IMAD.MOV.U32 R10, RZ, RZ, R7 ;  /* 0x000000ffff0a7224 */ /* 0x008fe400078e0007 */
[----:B0-----:R-:W-:Y:S02]  /*1fa0*/  IMAD.MOV.U32 R12, RZ, RZ, R9 ;  /* 0x000000ffff0c7224 */ /* 0x001fe400078e0009 */
        /* <DEDUP_REMOVED lines=13> */
.L_x_849:
[----:B------:R-:W-:Y:S05]  /*2080*/  BSYNC.RECONVERGENT B1 ;  /* 0x0000000000017941 */ /* 0x000fea0003800200 */
.L_x_848:
[----:B--2---:R2:W2:Y:S01]  /*2090*/  SHFL.DOWN PT, R3, R2, 0x4, R5 ;  /* 0x0880000002037989 */ /* 0x0044a200000e0005 */
[----:B------:R-:W-:Y:S01]  /*20a0*/  BSSY.RECONVERGENT B1, `(.L_x_850) ;  /* 0x0000017000017945 */ /* 0x000fe20003800200 */
[----:B-1----:R-:W-:Y:S02]  /*20b0*/  IMAD.MOV.U32 R6, RZ, RZ, R10 ;  /* 0x000000ffff067224 */ /* 0x002fe400078e000a */
[----:B---3--:R1:W3:Y:S01]  /*20c0*/  SHFL.DOWN PT, R7, R10, 0x4, R5 ;  /* 0x088000000a077989 */ /* 0x0082e200000e0005 */
[----:B------:R-:W-:Y:S02]  /*20d0*/  IMAD.MOV.U32 R8, RZ, RZ, R12 ;  /* 0x000000ffff087224 */ /* 0x000fe400078e000c */
[----:B------:R-:W-:Y:S01]  /*20e0*/  IMAD.MOV.U32 R4, RZ, RZ, R2 ;  /* 0x000000ffff047224 */ /* 0x000fe200078e0002 */
[----:B0-----:R1:W0:Y:S01]  /*20f0*/  SHFL.DOWN PT, R9, R12, 0x4, R5 ;  /* 0x088000000c097989 */ /* 0x00122200000e0005 */
[----:B------:R-:W-:Y:S05]  /*2100*/  @P4 BRA `(.L_x_851) ;  /* 0x0000000000404947 */ /* 0x000fea0003800000 */
        /* <DEDUP_REMOVED lines=16> */
.L_x_851:
[----:B------:R-:W-:Y:S05]  /*2210*/  BSYNC.RECONVERGENT B1 ;  /* 0x0000000000017941 */ /* 0x000fea0003800200 */
.L_x_850:
        /* <DEDUP_REMOVED lines=24> */
.L_x_853:
[----:B------:R-:W-:Y:S05]  /*23a0*/  BSYNC.RECONVERGENT B1 ;  /* 0x0000000000017941 */ /* 0x000fea0003800200 */
.L_x_852:
[----:B--2---:R2:W2:Y:S01]  /*23b0*/  SHFL.DOWN PT, R3, R2, 0x10, R5 ;  /* 0x0a00000002037989 */ /* 0x0044a200000e0005 */
[----:B------:R-:W-:Y:S01]  /*23c0*/  BSSY.RECONVERGENT B1, `(.L_x_854) ;  /* 0x0000017000017945 */ /* 0x000fe20003800200 */
[----:B---3--:R-:W-:Y:S02]  /*23d0*/  IMAD.MOV.U32 R7, RZ, RZ, R10 ;  /* 0x000000ffff077224 */ /* 0x008fe400078e000a */
[----:B0-----:R0:W3:Y:S01]  /*23e0*/  SHFL.DOWN PT, R9, R10, 0x10, R5 ;  /* 0x0a0000000a097989 */ /* 0x0010e200000e0005 */
[----:B-1----:R-:W-:Y:S02]  /*23f0*/  IMAD.MOV.U32 R6, RZ, RZ, R12 ;  /* 0x000000ffff067224 */ /* 0x002fe400078e000c */
[----:B------:R-:W-:Y:S01]  /*2400*/  IMAD.MOV.U32 R8, RZ, RZ, R2 ;  /* 0x000000ffff087224 */ /* 0x000fe200078e0002 */
[----:B----4-:R0:W1:Y:S01]  /*2410*/  SHFL.DOWN PT, R11, R12, 0x10, R5 ;  /* 0x0a0000000c0b7989 */ /* 0x01006200000e0005 */
[----:B------:R-:W-:Y:S05]  /*2420*/  @P5 BRA `(.L_x_855) ;  /* 0x0000000000405947 */ /* 0x000fea0003800000 */
[----:B--2---:R-:W-:Y:S01]  /*2430*/  FSETP.GEU.AND P0, PT, R2, R3, PT ;  /* 0x000000030200720b */ /* 0x004fe20003f0e000 */
[----:B---3--:R-:W-:Y:S02]  /*2440*/  IMAD.MOV.U32 R7, RZ, RZ, R9 ;  /* 0x000000ffff077224 */ /* 0x008fe400078e0009 */
[----:B-1----:R-:W-:Y:S02]  /*2450*/  IMAD.MOV.U32 R6, RZ, RZ, R11 ;  /* 0x000000ffff067224 */ /* 0x002fe400078e000b */
        /* <DEDUP_REMOVED lines=13> */
.L_x_855:
[----:B------:R-:W-:Y:S05]  /*2530*/  BSYNC.RECONVERGENT B1 ;  /* 0x0000000000017941 */ /* 0x000fea0003800200 */
.L_x_854:
[----:B------:R-:W-:Y:S04]  /*2540*/  BSSY.RECONVERGENT B1, `(.L_x_856) ;  /* 0x000000c000017945 */ /* 0x000fe80003800200 */
[----:B------:R-:W-:Y:S05]  /*2550*/  @P3 BRA `(.L_x_857) ;  /* 0x0000000000283947 */ /* 0x000fea0003800000 */
[----:B------:R-:W4:Y:S01]  /*2560*/  S2R R4, SR_CgaCtaId ;  /* 0x0000000000047919 */ /* 0x000f220000008800 */
[----:B--2---:R-:W-:Y:S02]  /*2570*/  MOV R3, 0x400 ;  /* 0x0000040000037802 */ /* 0x004fe40000000f00 */
[----:B------:R-:W-:-:S04]  /*2580*/  SHF.R.U32.HI R2, RZ, 0x1, R0 ;  /* 0x00000001ff027819 */ /* 0x000fc80000011600 */
[----:B------:R-:W-:Y:S02]  /*2590*/  LOP3.LUT R2, R2, 0x1f0, RZ, 0xc0, !PT ;  /* 0x000001f002027812 */ /* 0x000fe400078ec0ff */
[----:B----4-:R-:W-:-:S05]  /*25a0*/  LEA R3, R4, R3, 0x18 ;  /* 0x0000000304037211 */ /* 0x010fca00078ec0ff */
[----:B0-----:R-:W-:Y:S02]  /*25b0*/  IMAD.IADD R5, R2, 0x1, R3 ;  /* 0x0000000102057824 */ /* 0x001fe400078e0203 */
[----:B------:R-:W-:Y:S02]  /*25c0*/  IMAD.MOV.U32 R2, RZ, RZ, R7 ;  /* 0x000000ffff027224 */ /* 0x000fe400078e0007 */
[----:B------:R-:W-:Y:S01]  /*25d0*/  IMAD.MOV.U32 R3, RZ, RZ, R6 ;  /* 0x000000ffff037224 */ /* 0x000fe200078e0006 */
[----:B------:R4:W-:Y:S04]  /*25e0*/  STS [R5+0x8], R8 ;  /* 0x0000080805007388 */ /* 0x0009e80000000800 */
[----:B------:R4:W-:Y:S02]  /*25f0*/  STS.64 [R5+0x10], R2 ;  /* 0x0000100205007388 */ /* 0x0009e40000000a00 */
.L_x_857:
[----:B------:R-:W-:Y:S05]  /*2600*/  BSYNC.RECONVERGENT B1 ;  /* 0x0000000000017941 */ /* 0x000fea0003800200 */
.L_x_856:
[----:B------:R-:W-:Y:S01]  /*2610*/  BAR.SYNC.DEFER_BLOCKING 0x0 ;  /* 0x0000000000007b1d */ /* 0x000fe20000010000 */
[----:B------:R-:W-:-:S13]  /*2620*/  ISETP.NE.AND P1, PT, R0, RZ, PT ;  /* 0x000000ff0000720c */ /* 0x000fda0003f25270 */
[----:B------:R-:W-:Y:S05]  /*2630*/  @P1 BRA `(.L_x_833) ;  /* 0x0000003400801947 */ /* 0x000fea0003800000 */
[----:B------:R-:W-:Y:S01]  /*2640*/  UISETP.GE.AND UP0, UPT, UR6, 0x21, UPT ;  /* 0x000000210600788c */ /* 0x000fe2000bf06270 */
[----:B------:R-:W-:Y:S02]  /*2650*/  IMAD.MOV.U32 R0, RZ, RZ, R8 ;  /* 0x000000ffff007224 */ /* 0x000fe400078e0008 */
[----:B---3--:R-:W-:Y:S02]  /*2660*/  IMAD.MOV.U32 R9, RZ, RZ, R7 ;  /* 0x000000ffff097224 */ /* 0x008fe400078e0007 */
[----:B0-----:R-:W-:-:S04]  /*2670*/  IMAD.MOV.U32 R10, RZ, RZ, R6 ;  /* 0x000000ffff0a7224 */ /* 0x001fc800078e0006 */
[----:B------:R-:W-:Y:S05]  /*2680*/  BRA.U !UP0, `(.L_x_858) ;  /* 0x00000001085c7547 */ /* 0x000fea000b800000 */
[----:B------:R-:W0:Y:S01]  /*2690*/  S2UR UR5, SR_CgaCtaId ;  /* 0x00000000000579c3 */ /* 0x000e220000008800 */
[----:B------:R-:W-:Y:S01]  /*26a0*/  UMOV UR4, 0x400 ;  /* 0x0000040000047882 */ /* 0x000fe20000000000 */
[----:B------:R-:W-:Y:S01]  /*26b0*/  BSSY.RECONVERGENT B1, `(.L_x_858) ;  /* 0x0000014000017945 */ /* 0x000fe20003800200 */
[----:B0-----:R-:W-:-:S09]  /*26c0*/  ULEA UR4, UR5, UR4, 0x18 ;  /* 0x0000000405047291 */ /* 0x001fd2000f8ec0ff */
[----:B--2-4-:R-:W0:Y:S04]  /*26d0*/  LDS R3, [UR4+0x18] ;  /* 0x00001804ff037984 */ /* 0x014e280008000800 */
[----:B------:R-:W2:Y:S01]  /*26e0*/  LDS.64 R4, [UR4+0x20] ;  /* 0x00002004ff047984 */ /* 0x000ea20008000a00 */
[----:B0-----:R-:W-:Y:S01]  /*26f0*/  FSETP.GEU.AND P0, PT, R8, R3, PT ;  /* 0x000000030800720b */ /* 0x001fe20003f0e000 */
[----:B------:R-:W-:Y:S02]  /*2700*/  IMAD.MOV.U32 R0, RZ, RZ, R3 ;  /* 0x000000ffff007224 */ /* 0x000fe400078e0003 */
[----:B--2---:R-:W-:Y:S02]  /*2710*/  IMAD.MOV.U32 R9, RZ, RZ, R4 ;  /* 0x000000ffff097224 */ /* 0x004fe400078e0004 */
[----:B------:R-:W-:-:S08]  /*2720*/  IMAD.MOV.U32 R10, RZ, RZ, R5 ;  /* 0x000000ffff0a7224 */ /* 0x000fd000078e0005 */
        /* <DEDUP_REMOVED lines=12> */
.L_x_859:
[----:B------:R-:W-:Y:S05]  /*27f0*/  BSYNC.RECONVERGENT B1 ;  /* 0x0000000000017941 */ /* 0x000fea0003800200 */
.L_x_858:
[----:B------:R-:W-:Y:S01]  /*2800*/  UISETP.GE.AND UP0, UPT, UR6, 0x41, UPT ;  /* 0x000000410600788c */ /* 0x000fe2000bf06270 */
[----:B--2-4-:R-:W-:Y:S02]  /*2810*/  IMAD.MOV.U32 R2, RZ, RZ, R0 ;  /* 0x000000ffff027224 */ /* 0x014fe400078e0000 */
[----:B------:R-:W-:Y:S02]  /*2820*/  IMAD.MOV.U32 R5, RZ, RZ, R9 ;  /* 0x000000ffff057224 */ /* 0x000fe400078e0009 */
[----:B------:R-:W-:-:S04]  /*2830*/  IMAD.MOV.U32 R4, RZ, RZ, R10 ;  /* 0x000000ffff047224 */ /* 0x000fc800078e000a */
[----:B------:R-:W-:Y:S05]  /*2840*/  BRA.U !UP0, `(.L_x_860) ;  /* 0x00000001085c7547 */ /* 0x000fea000b800000 */
[----:B------:R-:W0:Y:S01]  /*2850*/  S2UR UR5, SR_CgaCtaId ;  /* 0x00000000000579c3 */ /* 0x000e220000008800 */
[----:B------:R-:W-:Y:S01]  /*2860*/  UMOV UR4, 0x400 ;  /* 0x0000040000047882 */ /* 0x000fe20000000000 */
[----:B------:R-:W-:Y:S01]  /*2870*/  BSSY.RECONVERGENT B1, `(.L_x_860) ;  /* 0x0000014000017945 */ /* 0x000fe20003800200 */
[----:B0-----:R-:W-:-:S09]  /*2880*/  ULEA UR4, UR5, UR4, 0x18 ;  /* 0x0000000405047291 */ /* 0x001fd2000f8ec0ff */
[----:B------:R-:W0:Y:S04]  /*2890*/  LDS R3, [UR4+0x28] ;  /* 0x00002804ff037984 */ /* 0x000e280008000800 */
        /* <DEDUP_REMOVED lines=17> */
.L_x_861:
[----:B------:R-:W-:Y:S05]  /*29b0*/  BSYNC.RECONVERGENT B1 ;  /* 0x0000000000017941 */ /* 0x000fea0003800200 */
.L_x_860:
[----:B------:R-:W-:Y:S01]  /*29c0*/  UISETP.GE.AND UP0, UPT, UR6, 0x61, UPT ;  /* 0x000000610600788c */ /* 0x000fe2000bf06270 */
[----:B------:R-:W-:Y:S02]  /*29d0*/  IMAD.MOV.U32 R0, RZ, RZ, R2 ;  /* 0x000000ffff007224 */ /* 0x000fe400078e0002 */
        /* <DEDUP_REMOVED lines=25> */
.L_x_863:
[----:B------:R-:W-:Y:S05]  /*2b70*/  BSYNC.RECONVERGENT B1 ;  /* 0x0000000000017941 */ /* 0x000fea0003800200 */
.L_x_862:
        /* <DEDUP_REMOVED lines=27> */
.L_x_865:
[----:B------:R-:W-:Y:S05]  /*2d30*/  BSYNC.RECONVERGENT B1 ;  /* 0x0000000000017941 */ /* 0x000fea0003800200 */
.L_x_864:
        /* <DEDUP_REMOVED lines=27> */
.L_x_867:
[----:B------:R-:W-:Y:S05]  /*2ef0*/  BSYNC.RECONVERGENT B1 ;  /* 0x0000000000017941 */ /* 0x000fea0003800200 */
.L_x_866:
        /* <DEDUP_REMOVED lines=27> */
.L_x_869:
[----:B------:R-:W-:Y:S05]  /*30b0*/  BSYNC.RECONVERGENT B1 ;  /* 0x0000000000017941 */ /* 0x000fea0003800200 */
.L_x_868:
[----:B------:R-:W-:Y:S01]  /*30c0*/  UISETP.GE.AND UP0, UPT, UR6, 0xe1, UPT ;  /* 0x000000e10600788c */ /* 0x000fe2000bf06270 */
[----:B------:R-:W-:Y:S02]  /*30d0*/  IMAD.MOV.U32 R8, RZ, RZ, R2 ;  /* 0x000000ffff087224 */ /* 0x000fe400078e0002 */
[----:B------:R-:W-:Y:S02]  /*30e0*/  IMAD.MOV.U32 R7, RZ, RZ, R5 ;  /* 0x000000ffff077224 */ /* 0x000fe400078e0005 */
[----:B------:R-:W-:-:S04]  /*30f0*/  IMAD.MOV.U32 R6, RZ, RZ, R4 ;  /* 0x000000ffff067224 */ /* 0x000fc800078e0004 */
[----:B------:R-:W-:Y:S05]  /*3100*/  BRA.U !UP0, `(.L_x_833) ;  /* 0x0000002908cc7547 */ /* 0x000fea000b800000 */
[----:B------:R-:W0:Y:S01]  /*3110*/  S2UR UR5, SR_CgaCtaId ;  /* 0x00000000000579c3 */ /* 0x000e220000008800 */
[----:B------:R-:W-:Y:S02]  /*3120*/  UMOV UR4, 0x400 ;  /* 0x0000040000047882 */ /* 0x000fe40000000000 */
[----:B0-----:R-:W-:-:S09]  /*3130*/  ULEA UR4, UR5, UR4, 0x18 ;  /* 0x0000000405047291 */ /* 0x001fd2000f8ec0ff */
[----:B------:R-:W0:Y:S04]  /*3140*/  LDS R3, [UR4+0x78] ;  /* 0x00007804ff037984 */ /* 0x000e280008000800 */
[----:B-1----:R-:W1:Y:S01]  /*3150*/  LDS.64 R10, [UR4+0x80] ;  /* 0x00008004ff0a7984 */ /* 0x002e620008000a00 */
[----:B0-----:R-:W-:Y:S01]  /*3160*/  FSETP.GEU.AND P0, PT, R2, R3, PT ;  /* 0x000000030200720b */ /* 0x001fe20003f0e000 */
[----:B------:R-:W-:Y:S02]  /*3170*/  IMAD.MOV.U32 R8, RZ, RZ, R3 ;  /* 0x000000ffff087224 */ /* 0x000fe400078e0003 */
[----:B-1----:R-:W-:Y:S02]  /*3180*/  IMAD.MOV.U32 R7, RZ, RZ, R10 ;  /* 0x000000ffff077224 */ /* 0x002fe400078e000a */
        /* <DEDUP_REMOVED lines=15> */
.L_x_801:
[----:B------:R-:W1:Y:S01]  /*3280*/  S2R R0, SR_TID.X ;  /* 0x0000000000007919 */ /* 0x000e620000002100 */
[----:B------:R-:W1:Y:S02]  /*3290*/  LDC.64 R2, c[0x0][0x380] ;  /* 0x0000e000ff027b82 */ /* 0x000e640000000a00 */
[----:B-1----:R-:W-:-:S05]  /*32a0*/  IMAD.WIDE.U32 R2, R0, 0x10, R2 ;  /* 0x0000001000027825 */ /* 0x002fca00078e0002 */
[----:B0-----:R-:W2:Y:S04]  /*32b0*/  LDG.E.CONSTANT R11, desc[UR10][R2.64] ;  /* 0x0000000a020b7981 */ /* 0x001ea8000c1e9900 */
[----:B------:R-:W2:Y:S04]  /*32c0*/  LDG.E.CONSTANT R6, desc[UR10][R2.64+0x1000] ;  /* 0x0010000a02067981 */ /* 0x000ea8000c1e9900 */
[----:B------:R-:W3:Y:S04]  /*32d0*/  LDG.E.64.CONSTANT R4, desc[UR10][R2.64+0x8] ;  /* 0x0000080a02047981 */ /* 0x000ee8000c1e9b00 */
[----:B------:R-:W3:Y:S04]  /*32e0*/  LDG.E.64.CONSTANT R16, desc[UR10][R2.64+0x1008] ;  /* 0x0010080a02107981 */ /* 0x000ee8000c1e9b00 */
[----:B------:R-:W4:Y:S04]  /*32f0*/  LDG.E.CONSTANT R7, desc[UR10][R2.64+0x2000] ;  /* 0x0020000a02077981 */ /* 0x000f28000c1e9900 */
[----:B------:R-:W5:Y:S04]  /*3300*/  LDG.E.64.CONSTANT R14, desc[UR10][R2.64+0x2008] ;  /* 0x0020080a020e7981 */ /* 0x000f68000c1e9b00 */
[----:B------:R-:W5:Y:S04]  /*3310*/  LDG.E.CONSTANT R10, desc[UR10][R2.64+0x3000] ;  /* 0x0030000a020a7981 */ /* 0x000f68000c1e9900 */
[----:B------:R-:W5:Y:S04]  /*3320*/  LDG.E.64.CONSTANT R12, desc[UR10][R2.64+0x3008] ;  /* 0x0030080a020c7981 */ /* 0x000f68000c1e9b00 */
[----:B------:R-:W5:Y:S04]  /*3330*/  LDG.E.CONSTANT R26, desc[UR10][R2.64+0x4000] ;  /* 0x0040000a021a7981 */ /* 0x000f68000c1e9900 */
[----:B------:R0:W5:Y:S01]  /*3340*/  LDG.E.64.CONSTANT R8, desc[UR10][R2.64+0x4008] ;  /* 0x0040080a02087981 */ /* 0x000162000c1e9b00 */
[----:B------:R-:W-:Y:S01]  /*3350*/  UISETP.GE.U32.AND UP0, UPT, UR8, 0xa00, UPT ;  /* 0x00000a000800788c */ /* 0x000fe2000bf06070 */
[----:B0-----:R-:W-:-:S02]  /*3360*/  IMAD.MOV.U32 R3, RZ, RZ, 0x500 ;  /* 0x00000500ff037424 */ /* 0x001fc400078e00ff */
[----:B------:R-:W-:Y:S01]  /*3370*/  IMAD.MOV.U32 R2, RZ, RZ, RZ ;  /* 0x000000ffff027224 */ /* 0x000fe200078e00ff */
[----:B--2---:R-:W-:-:S13]  /*3380*/  FSETP.GEU.AND P1, PT, R11, R6, PT ;  /* 0x000000060b00720b */ /* 0x004fda0003f2e000 */
[----:B---3--:R-:W-:-:S04]  /*3390*/  @P1 ISETP.GE.U32.AND P0, PT, R4, R16, PT ;  /* 0x000000100400120c */ /* 0x008fc80003f06070 */
[----:B------:R-:W-:-:S04]  /*33a0*/  @P1 ISETP.GE.AND.EX P0, PT, R5, R17, PT, P0 ;  /* 0x000000110500120c */ /* 0x000fc80003f06300 */
[----:B------:R-:W-:-:S04]  /*33b0*/  @P1 FSETP.LT.OR P0, PT, R6, R11, !P0 ;  /* 0x0000000b0600120b */ /* 0x000fc80004701400 */
[----:B------:R-:W-:Y:S02]  /*33c0*/  @P1 FSEL R6, R11, R6, P0 ;  /* 0x000000060b061208 */ /* 0x000fe40000000000 */
[----:B------:R-:W-:Y:S02]  /*33d0*/  @P1 SEL R16, R4, R16, P0 ;  /* 0x0000001004101207 */ /* 0x000fe40000000000 */
[----:B----4-:R-:W-:Y:S02]  /*33e0*/  FSETP.GEU.AND P2, PT, R6, R7, PT ;  /* 0x000000070600720b */ /* 0x010fe40003f4e000 */
[----:B------:R-:W-:-:S11]  /*33f0*/  @P1 SEL R17, R5, R17, P0 ;  /* 0x0000001105111207 */ /* 0x000fd60000000000 */
[----:B-----5:R-:W-:-:S04]  /*3400*/  @P2 ISETP.GE.U32.AND P0, PT, R16, R14, PT ;  /* 0x0000000e1000220c */ /* 0x020fc80003f06070 */
[----:B------:R-:W-:-:S04]  /*3410*/  @P2 ISETP.GE.AND.EX P0, PT, R17, R15, PT, P0 ;  /* 0x0000000f1100220c */ /* 0x000fc80003f06300 */
[----:B------:R-:W-:-:S04]  /*3420*/  @P2 FSETP.LT.OR P0, PT, R7, R6, !P0 ;  /* 0x000000060700220b */ /* 0x000fc80004701400 */
[----:B------:R-:W-:Y:S02]  /*3430*/  @P2 FSEL R7, R6, R7, P0 ;  /* 0x0000000706072208 */ /* 0x000fe40000000000 */
[----:B------:R-:W-:Y:S02]  /*3440*/  @P2 SEL R14, R16, R14, P0 ;  /* 0x0000000e100e2207 */ /* 0x000fe40000000000 */
[----:B------:R-:W-:Y:S02]  /*3450*/  FSETP.GEU.AND P1, PT, R7, R10, PT ;  /* 0x0000000a0700720b */ /* 0x000fe40003f2e000 */
[----:B------:R-:W-:-:S11]  /*3460*/  @P2 SEL R15, R17, R15, P0 ;  /* 0x0000000f110f2207 */ /* 0x000fd60000000000 */
[----:B------:R-:W-:-:S04]  /*3470*/  @P1 ISETP.GE.U32.AND P0, PT, R14, R12, PT ;  /* 0x0000000c0e00120c */ /* 0x000fc80003f06070 */
        /* <DEDUP_REMOVED lines=11> */
[----:B------:R-:W-:Y:S01]  /*3530*/  @P2 SEL R9, R13, R9, P0 ;  /* 0x000000090d092207 */ /* 0x000fe20000000000 */
[----:B------:R-:W-:Y:S06]  /*3540*/  BRA.U !UP0, `(.L_x_870) ;  /* 0x0000000908dc7547 */ /* 0x000fec000b800000 */
[----:B------:R-:W-:Y:S01]  /*3550*/  UIADD3 UR9, UP0, UPT, UR8, -0xa00, URZ ;  /* 0xfffff60008097890 */ /* 0x000fe2000ff1e0ff */
[----:B------:R-:W-:Y:S02]  /*3560*/  IMAD.MOV.U32 R3, RZ, RZ, 0x500 ;  /* 0x00000500ff037424 */ /* 0x000fe400078e00ff */
[----:B------:R-:W-:Y:S01]  /*3570*/  IMAD.MOV.U32 R2, RZ, RZ, RZ ;  /* 0x000000ffff027224 */ /* 0x000fe200078e00ff */
[----:B------:R-:W-:Y:S02]  /*3580*/  ULEA.HI.X.SX32 UR8, UR8, 0xffffffff, 0x1, UP0 ;  /* 0xffffffff08087891 */ /* 0x000fe400080f0eff */
[----:B------:R-:W-:Y:S02]  /*3590*/  UIMAD.WIDE.U32 UR12, UR9, -0x33333333, URZ ;  /* 0xcccccccd090c78a5 */ /* 0x000fe4000f8e00ff */
[----:B------:R-:W-:Y:S02]  /*35a0*/  UIMAD.WIDE.U32 UR4, UR8, -0x33333333, URZ ;  /* 0xcccccccd080478a5 */ /* 0x000fe4000f8e00ff */
[----:B------:R-:W-:-:S02]  /*35b0*/  UISETP.GE.U32.AND UP1, UPT, UR9, 0x500, UPT ;  /* 0x000005000900788c */ /* 0x000fc4000bf26070 */
[----:B------:R-:W-:Y:S02]  /*35c0*/  UIMAD.WIDE.U32 UR4, UP0, UR9, -0x33333334, UR4 ;  /* 0xcccccccc090478a5 */ /* 0x000fe4000f800004 */
[----:B------:R-:W-:Y:S02]  /*35d0*/  UISETP.GE.U32.AND.EX UP1, UPT, UR8, URZ, UPT, UP1 ;  /* 0x000000ff0800728c */ /* 0x000fe4000bf26110 */
[----:B------:R-:W-:Y:S02]  /*35e0*/  UIADD3.X UR7, UPT, UPT, URZ, URZ, URZ, UP0, !UPT ;  /* 0x000000ffff077290 */ /* 0x000fe400087fe4ff */
[----:B------:R-:W-:Y:S01]  /*35f0*/  UIADD3 URZ, UP0, UPT, UR13, UR4, URZ ;  /* 0x000000040dff7290 */ /* 0x000fe2000ff1e0ff */
[----:B------:R-:W-:-:S03]  /*3600*/  UMOV UR6, UR5 ;  /* 0x0000000500067c82 */ /* 0x000fc60008000000 */
[----:B------:R-:W-:-:S04]  /*3610*/  UIMAD.WIDE.U32.X UR4, UR8, -0x33333334, UR6, UP0 ;  /* 0xcccccccc080478a5 */ /* 0x000fc800080e0406 */
[----:B------:R-:W-:-:S04]  /*3620*/  USHF.R.U64 UR6, UR4, 0xa, UR5 ;  /* 0x0000000a04067899 */ /* 0x000fc80008001205 */
[----:B------:R-:W-:-:S04]  /*3630*/  ULOP3.LUT UR7, UR6, 0x1, URZ, 0xc0, !UPT ;  /* 0x0000000106077892 */ /* 0x000fc8000f8ec0ff */
[----:B------:R-:W-:-:S04]  /*3640*/  UISETP.NE.U32.AND UP0, UPT, UR7, 0x1, UPT ;  /* 0x000000010700788c */ /* 0x000fc8000bf05070 */
[----:B------:R-:W-:Y:S01]  /*3650*/  UISETP.NE.U32.AND.EX UP0, UPT, URZ, URZ, UPT, UP0 ;  /* 0x000000ffff00728c */ /* 0x000fe2000bf05100 */
[----:B------:R-:W-:Y:S10]  /*3660*/  BRA.U !UP1, `(.L_x_871) ;  /* 0x0000000509b87547 */ /* 0x000ff4000b800000 */
        /* <DEDUP_REMOVED lines=11> */
.L_x_872:
[----:B------:R-:W2:Y:S04]  /*3720*/  LDG.E.CONSTANT R25, desc[UR10][R28.64+-0x9008] ;  /* 0xff6ff80a1c197981 */ /* 0x000ea8000c1e9900 */
[----:B------:R-:W3:Y:S04]  /*3730*/  LDG.E.64.CONSTANT R22, desc[UR10][R28.64+-0x9000] ;  /* 0xff70000a1c167981 */ /* 0x000ee8000c1e9b00 */
[----:B------:R-:W4:Y:S04]  /*3740*/  LDG.E.CONSTANT R27, desc[UR10][R28.64+-0x8008] ;  /* 0xff7ff80a1c1b7981 */ /* 0x000f28000c1e9900 */
[----:B------:R-:W5:Y:S04]  /*3750*/  LDG.E.64.CONSTANT R10, desc[UR10][R28.64+-0x8000] ;  /* 0xff80000a1c0a7981 */ /* 0x000f68000c1e9b00 */
[----:B------:R-:W5:Y:S04]  /*3760*/  LDG.E.CONSTANT R4, desc[UR10][R28.64+-0x7008] ;  /* 0xff8ff80a1c047981 */ /* 0x000f68000c1e9900 */
        /* <DEDUP_REMOVED lines=8> */
[----:B------:R-:W5:Y:S01]  /*37f0*/  LDG.E.64.CONSTANT R20, desc[UR10][R28.64+-0x3000] ;  /* 0xffd0000a1c147981 */ /* 0x000f62000c1e9b00 */
[----:B--2---:R-:W-:-:S13]  /*3800*/  FSETP.GEU.AND P1, PT, R26, R25, PT ;  /* 0x000000191a00720b */ /* 0x004fda0003f2e000 */
[----:B---3--:R-:W-:-:S04]  /*3810*/  @P1 ISETP.GE.U32.AND P0, PT, R8, R22, PT ;  /* 0x000000160800120c */ /* 0x008fc80003f06070 */
[----:B------:R-:W-:-:S04]  /*3820*/  @P1 ISETP.GE.AND.EX P0, PT, R9, R23, PT, P0 ;  /* 0x000000170900120c */ /* 0x000fc80003f06300 */
[----:B------:R-:W-:-:S04]  /*3830*/  @P1 FSETP.LT.OR P0, PT, R25, R26, !P0 ;  /* 0x0000001a1900120b */ /* 0x000fc80004701400 */
[----:B------:R-:W-:Y:S02]  /*3840*/  @P1 FSEL R25, R26, R25, P0 ;  /* 0x000000191a191208 */ /* 0x000fe40000000000 */
[----:B------:R-:W-:Y:S01]  /*3850*/  @P1 SEL R22, R8, R22, P0 ;  /* 0x0000001608161207 */ /* 0x000fe20000000000 */
[----:B------:R-:W2:Y:S01]  /*3860*/  LDG.E.CONSTANT R26, desc[UR10][R28.64+-0x8] ;  /* 0xfffff80a1c1a7981 */ /* 0x000ea2000c1e9900 */
[----:B----4-:R-:W-:Y:S02]  /*3870*/  FSETP.GEU.AND P2, PT, R25, R27, PT ;  /* 0x0000001b1900720b */ /* 0x010fe40003f4e000 */
[----:B------:R-:W-:Y:S02]  /*3880*/  @P1 SEL R23, R9, R23, P0 ;  /* 0x0000001709171207 */ /* 0x000fe40000000000 */
[----:B------:R0:W3:Y:S09]  /*3890*/  LDG.E.64.CONSTANT R8, desc[UR10][R28.64] ;  /* 0x0000000a1c087981 */ /* 0x0000f2000c1e9b00 */
[----:B-----5:R-:W-:-:S04]  /*38a0*/  @P2 ISETP.GE.U32.AND P0, PT, R22, R10, PT ;  /* 0x0000000a1600220c */ /* 0x020fc80003f06070 */
[----:B------:R-:W-:-:S04]  /*38b0*/  @P2 ISETP.GE.AND.EX P0, PT, R23, R11, PT, P0 ;  /* 0x0000000b1700220c */ /* 0x000fc80003f06300 */
[----:B------:R-:W-:-:S04]  /*38c0*/  @P2 FSETP.LT.OR P0, PT, R27, R25, !P0 ;  /* 0x000000191b00220b */ /* 0x000fc80004701400 */
[----:B------:R-:W-:Y:S02]  /*38d0*/  @P2 FSEL R27, R25, R27, P0 ;  /* 0x0000001b191b2208 */ /* 0x000fe40000000000 */
[----:B------:R-:W4:Y:S02]  /*38e0*/  LDG.E.CONSTANT R25, desc[UR10][R28.64+-0x2008] ;  /* 0xffdff80a1c197981 */ /* 0x000f24000c1e9900 */
[----:B------:R-:W-:Y:S02]  /*38f0*/  FSETP.GEU.AND P1, PT, R27, R4, PT ;  /* 0x000000041b00720b */ /* 0x000fe40003f2e000 */
[----:B------:R-:W-:Y:S02]  /*3900*/  @P2 SEL R10, R22, R10, P0 ;  /* 0x0000000a160a2207 */ /* 0x000fe40000000000 */
[----:B------:R-:W-:Y:S02]  /*3910*/  @P2 SEL R11, R23, R11, P0 ;  /* 0x0000000b170b2207 */ /* 0x000fe40000000000 */
[----:B------:R-:W5:Y:S07]  /*3920*/  LDG.E.64.CONSTANT R22, desc[UR10][R28.64+-0x2000] ;  /* 0xffe0000a1c167981 */ /* 0x000f6e000c1e9b00 */
[----:B------:R-:W-:-:S04]  /*3930*/  @P1 ISETP.GE.U32.AND P0, PT, R10, R12, PT ;  /* 0x0000000c0a00120c */ /* 0x000fc80003f06070 */
[----:B------:R-:W-:-:S04]  /*3940*/  @P1 ISETP.GE.AND.EX P0, PT, R11, R13, PT, P0 ;  /* 0x0000000d0b00120c */ /* 0x000fc80003f06300 */
[----:B------:R-:W-:-:S04]  /*3950*/  @P1 FSETP.LT.OR P0, PT, R4, R27, !P0 ;  /* 0x0000001b0400120b */ /* 0x000fc80004701400 */
[----:B------:R-:W-:Y:S02]  /*3960*/  @P1 FSEL R4, R27, R4, P0 ;  /* 0x000000041b041208 */ /* 0x000fe40000000000 */
[----:B------:R-:W2:Y:S01]  /*3970*/  LDG.E.CONSTANT R27, desc[UR10][R28.64+-0x1008] ;  /* 0xffeff80a1c1b7981 */ /* 0x000ea2000c1e9900 */
[----:B------:R-:W-:Y:S02]  /*3980*/  @P1 SEL R12, R10, R12, P0 ;  /* 0x0000000c0a0c1207 */ /* 0x000fe40000000000 */
[----:B------:R-:W-:Y:S02]  /*3990*/  @P1 SEL R13, R11, R13, P0 ;  /* 0x0000000d0b0d1207 */ /* 0x000fe40000000000 */
[----:B------:R-:W3:Y:S01]  /*39a0*/  LDG.E.64.CONSTANT R10, desc[UR10][R28.64+-0x1000] ;  /* 0xfff0000a1c0a7981 */ /* 0x000ee2000c1e9b00 */
[----:B------:R-:W-:-:S13]  /*39b0*/  FSETP.GEU.AND P2, PT, R4, R5, PT ;  /* 0x000000050400720b */ /* 0x000fda0003f4e000 */
[----:B------:R-:W-:-:S04]  /*39c0*/  @P2 ISETP.GE.U32.AND P0, PT, R12, R14, PT ;  /* 0x0000000e0c00220c */ /* 0x000fc80003f06070 */
[----:B------:R-:W-:-:S04]  /*39d0*/  @P2 ISETP.GE.AND.EX P0, PT, R13, R15, PT, P0 ;  /* 0x0000000f0d00220c */ /* 0x000fc80003f06300 */
[----:B------:R-:W-:-:S04]  /*39e0*/  @P2 FSETP.LT.OR P0, PT, R5, R4, !P0 ;  /* 0x000000040500220b */ /* 0x000fc80004701400 */
[----:B------:R-:W-:-:S04]  /*39f0*/  @P2 FSEL R5, R4, R5, P0 ;  /* 0x0000000504052208 */ /* 0x000fc80000000000 */
[----:B------:R-:W-:Y:S02]  /*3a00*/  FSETP.GEU.AND P1, PT, R5, R6, PT ;  /* 0x000000060500720b */ /* 0x000fe40003f2e000 */
[----:B------:R-:W-:Y:S02]  /*3a10*/  @P2 SEL R14, R12, R14, P0 ;  /* 0x0000000e0c0e2207 */ /* 0x000fe40000000000 */
[----:B------:R-:W-:-:S09]  /*3a20*/  @P2 SEL R15, R13, R15, P0 ;  /* 0x0000000f0d0f2207 */ /* 0x000fd20000000000 */
        /* <DEDUP_REMOVED lines=17> */
[----:B------:R-:W-:Y:S02]  /*3b40*/  @P1 FSEL R24, R7, R24, P0 ;  /* 0x0000001807181208 */ /* 0x000fe40000000000 */
[----:B------:R-:W-:Y:S02]  /*3b50*/  @P1 SEL R20, R18, R20, P0 ;  /* 0x0000001412141207 */ /* 0x000fe40000000000 */
[----:B------:R-:W-:Y:S01]  /*3b60*/  @P1 SEL R21, R19, R21, P0 ;  /* 0x0000001513151207 */ /* 0x000fe20000000000 */
[----:B------:R-:W-:-:S04]  /*3b70*/  UIADD3 UR4, UP1, UPT, UR4, -0x2, URZ ;  /* 0xfffffffe04047890 */ /* 0x000fc8000ff3e0ff */
[----:B------:R-:W-:Y:S02]  /*3b80*/  UIADD3.X UR5, UPT, UPT, UR5, -0x1, URZ, UP1, !UPT ;  /* 0xffffffff05057890 */ /* 0x000fe40008ffe4ff */
[----:B------:R-:W-:-:S04]  /*3b90*/  UISETP.NE.U32.AND UP1, UPT, UR4, URZ, UPT ;  /* 0x000000ff0400728c */ /* 0x000fc8000bf25070 */
[----:B------:R-:W-:Y:S01]  /*3ba0*/  UISETP.NE.AND.EX UP1, UPT, UR5, URZ, UPT, UP1 ;  /* 0x000000ff0500728c */ /* 0x000fe2000bf25310 */
[----:B----4-:R-:W-:-:S13]  /*3bb0*/  FSETP.GEU.AND P2, PT, R24, R25, PT ;  /* 0x000000191800720b */ /* 0x010fda0003f4e000 */
[----:B-----5:R-:W-:-:S04]  /*3bc0*/  @P2 ISETP.GE.U32.AND P0, PT, R20, R22, PT ;  /* 0x000000161400220c */ /* 0x020fc80003f06070 */
[----:B------:R-:W-:-:S04]  /*3bd0*/  @P2 ISETP.GE.AND.EX P0, PT, R21, R23, PT, P0 ;  /* 0x000000171500220c */ /* 0x000fc80003f06300 */
[----:B------:R-:W-:-:S04]  /*3be0*/  @P2 FSETP.LT.OR P0, PT, R25, R24, !P0 ;  /* 0x000000181900220b */ /* 0x000fc80004701400 */
[----:B------:R-:W-:-:S04]  /*3bf0*/  @P2 FSEL R25, R24, R25, P0 ;  /* 0x0000001918192208 */ /* 0x000fc80000000000 */
[----:B--2---:R-:W-:Y:S02]  /*3c00*/  FSETP.GEU.AND P3, PT, R25, R27, PT ;  /* 0x0000001b1900720b */ /* 0x004fe40003f6e000 */
[----:B------:R-:W-:Y:S02]  /*3c10*/  @P2 SEL R22, R20, R22, P0 ;  /* 0x0000001614162207 */ /* 0x000fe40000000000 */
[----:B------:R-:W-:-:S09]  /*3c20*/  @P2 SEL R23, R21, R23, P0 ;  /* 0x0000001715172207 */ /* 0x000fd20000000000 */
[----:B---3--:R-:W-:-:S04]  /*3c30*/  @P3 ISETP.GE.U32.AND P0, PT, R22, R10, PT ;  /* 0x0000000a1600320c */ /* 0x008fc80003f06070 */
[----:B------:R-:W-:-:S04]  /*3c40*/  @P3 ISETP.GE.AND.EX P0, PT, R23, R11, PT, P0 ;  /* 0x0000000b1700320c */ /* 0x000fc80003f06300 */
[----:B------:R-:W-:-:S04]  /*3c50*/  @P3 FSETP.LT.OR P0, PT, R27, R25, !P0 ;  /* 0x000000191b00320b */ /* 0x000fc80004701400 */
[----:B------:R-:W-:-:S04]  /*3c60*/  @P3 FSEL R27, R25, R27, P0 ;  /* 0x0000001b191b3208 */ /* 0x000fc80000000000 */
[----:B------:R-:W-:Y:S02]  /*3c70*/  FSETP.GEU.AND P1, PT, R27, R26, PT ;  /* 0x0000001a1b00720b */ /* 0x000fe40003f2e000 */
[----:B------:R-:W-:Y:S02]  /*3c80*/  @P3 SEL R10, R22, R10, P0 ;  /* 0x0000000a160a3207 */ /* 0x000fe40000000000 */
[----:B------:R-:W-:Y:S02]  /*3c90*/  @P3 SEL R11, R23, R11, P0 ;  /* 0x0000000b170b3207 */ /* 0x000fe40000000000 */
[----:B0-----:R-:W-:-:S07]  /*3ca0*/  IADD3 R28, P3, PT, R28, 0xa000, RZ ;  /* 0x0000a0001c1c7810 */ /* 0x001fce0007f7e0ff */
[----:B------:R-:W-:-:S04]  /*3cb0*/  @P1 ISETP.GE.U32.AND P0, PT, R10, R8, PT ;  /* 0x000000080a00120c */ /* 0x000fc80003f06070 */
[----:B------:R-:W-:Y:S02]  /*3cc0*/  @P1 ISETP.GE.AND.EX P0, PT, R11, R9, PT, P0 ;  /* 0x000000090b00120c */ /* 0x000fe40003f06300 */
[----:B------:R-:W-:Y:S02]  /*3cd0*/  IADD3 R3, P2, PT, R3, 0xa00, RZ ;  /* 0x00000a0003037810 */ /* 0x000fe40007f5e0ff */
[----:B------:R-:W-:Y:S01]  /*3ce0*/  @P1 FSETP.LT.OR P0, PT, R26, R27, !P0 ;  /* 0x0000001b1a00120b */ /* 0x000fe20004701400 */
[----:B------:R-:W-:Y:S02]  /*3cf0*/  IMAD.X R29, RZ, RZ, R29, P3 ;  /* 0x000000ffff1d7224 */ /* 0x000fe400018e061d */
[----:B------:R-:W-:Y:S01]  /*3d00*/  IMAD.X R2, RZ, RZ, R2, P2 ;  /* 0x000000ffff027224 */ /* 0x000fe200010e0602 */
[----:B------:R-:W-:Y:S02]  /*3d10*/  @P1 FSEL R26, R27, R26, P0 ;  /* 0x0000001a1b1a1208 */ /* 0x000fe40000000000 */
[----:B------:R-:W-:-:S02]  /*3d20*/  @P1 SEL R8, R10, R8, P0 ;  /* 0x000000080a081207 */ /* 0x000fc40000000000 */
[----:B------:R-:W-:Y:S01]  /*3d30*/  @P1 SEL R9, R11, R9, P0 ;  /* 0x000000090b091207 */ /* 0x000fe20000000000 */
[----:B------:R-:W-:Y:S06]  /*3d40*/  BRA.U UP1, `(.L_x_872) ;  /* 0xfffffff901747547 */ /* 0x000fec000b83ffff */
.L_x_871:
[----:B------:R-:W-:Y:S05]  /*3d50*/  BRA.U !UP0, `(.L_x_870) ;  /* 0x0000000108d87547 */ /* 0x000fea000b800000 */
[----:B------:R-:W0:Y:S02]  /*3d60*/  LDC.64 R4, c[0x0][0x380] ;  /* 0x0000e000ff047b82 */ /* 0x000e240000000a00 */
[----:B0-----:R-:W-:-:S03]  /*3d70*/  IMAD.WIDE.U32 R4, R0, 0x10, R4 ;  /* 0x0000001000047825 */ /* 0x001fc600078e0004 */
[----:B------:R-:W-:-:S04]  /*3d80*/  LEA R14, P0, R3, R4, 0x4 ;  /* 0x00000004030e7211 */ /* 0x000fc800078020ff */
[----:B------:R-:W-:-:S05]  /*3d90*/  LEA.HI.X R15, R3, R5, R2, 0x4, P0 ;  /* 0x00000005030f7211 */ /* 0x000fca00000f2402 */
        /* <DEDUP_REMOVED lines=38> */
[----:B------:R-:W-:Y:S02]  /*4000*/  @P2 SEL R13, R5, R13, P0 ;  /* 0x0000000d050d2207 */ /* 0x000fe40000000000 */
[----:B------:R-:W-:-:S05]  /*4010*/  IADD3 R3, P2, PT, R3, 0x500, RZ ;  /* 0x0000050003037810 */ /* 0x000fca0007f5e0ff */
[----:B------:R-:W-:-:S04]  /*4020*/  IMAD.X R2, RZ, RZ, R2, P2 ;  /* 0x000000ffff027224 */ /* 0x000fc800010e0602 */
[----:B------:R-:W-:-:S04]  /*4030*/  @P1 ISETP.GE.U32.AND P0, PT, R12, R16, PT ;  /* 0x000000100c00120c */ /* 0x000fc80003f06070 */
[----:B------:R-:W-:-:S04]  /*4040*/  @P1 ISETP.GE.AND.EX P0, PT, R13, R17, PT, P0 ;  /* 0x000000110d00120c */ /* 0x000fc80003f06300 */
[----:B------:R-:W-:-:S04]  /*4050*/  @P1 FSETP.LT.OR P0, PT, R23, R20, !P0 ;  /* 0x000000141700120b */ /* 0x000fc80004701400 */
[----:B------:R-:W-:Y:S02]  /*4060*/  @P1 SEL R16, R12, R16, P0 ;  /* 0x000000100c101207 */ /* 0x000fe40000000000 */
[----:B------:R-:W-:Y:S02]  /*4070*/  @P1 SEL R17, R13, R17, P0 ;  /* 0x000000110d111207 */ /* 0x000fe40000000000 */
[----:B------:R-:W-:Y:S01]  /*4080*/  @P1 FSEL R23, R20, R23, P0 ;  /* 0x0000001714171208 */ /* 0x000fe20000000000 */
[----:B------:R-:W-:Y:S02]  /*4090*/  IMAD.MOV.U32 R8, RZ, RZ, R16 ;  /* 0x000000ffff087224 */ /* 0x000fe400078e0010 */
[----:B------:R-:W-:Y:S02]  /*40a0*/  IMAD.MOV.U32 R9, RZ, RZ, R17 ;  /* 0x000000ffff097224 */ /* 0x000fe400078e0011 */
[----:B------:R-:W-:-:S07]  /*40b0*/  IMAD.MOV.U32 R26, RZ, RZ, R23 ;  /* 0x000000ffff1a7224 */ /* 0x000fce00078e0017 */
.L_x_870:
        /* <DEDUP_REMOVED lines=25> */
.L_x_879:
[----:B------:R-:W-:-:S05]  /*4250*/  IMAD.MOV.U32 R10, RZ, RZ, R13 ;  /* 0x000000ffff0a7224 */ /* 0x000fca00078e000d */
[----:B------:R-:W2:Y:S04]  /*4260*/  LDG.E.CONSTANT R16, desc[UR10][R10.64] ;  /* 0x0000000a0a107981 */ /* 0x000ea8000c1e9900 */
[----:B------:R-:W3:Y:S01]  /*4270*/  LDG.E.64.CONSTANT R6, desc[UR10][R10.64+0x8] ;  /* 0x0000080a0a067981 */ /* 0x000ee2000c1e9b00 */
[----:B------:R-:W-:Y:S01]  /*4280*/  VIADD R12, R12, 0x1 ;  /* 0x000000010c0c7836 */ /* 0x000fe20000000000 */
[----:B------:R-:W-:Y:S01]  /*4290*/  BSSY.RECONVERGENT B3, `(.L_x_877) ;  /* 0x0000016000037945 */ /* 0x000fe20003800200 */
[----:B------:R-:W-:Y:S01]  /*42a0*/  IMAD.MOV.U32 R17, RZ, RZ, R8 ;  /* 0x000000ffff117224 */ /* 0x000fe200078e0008 */
        /* <DEDUP_REMOVED lines=20> */
.L_x_878:
[----:B------:R-:W-:Y:S05]  /*43f0*/  BSYNC.RECONVERGENT B3 ;  /* 0x0000000000037941 */ /* 0x000fea0003800200 */
.L_x_877:
[----:B------:R-:W-:Y:S02]  /*4400*/  IMAD.X R11, RZ, RZ, R11, P3 ;  /* 0x000000ffff0b7224 */ /* 0x000fe400018e060b */
[----:B------:R-:W-:Y:S01]  /*4410*/  VIADD R4, R4, 0x100 ;  /* 0x0000010004047836 */ /* 0x000fe20000000000 */
[----:B------:R-:W-:Y:S06]  /*4420*/  @P2 BRA `(.L_x_879) ;  /* 0xfffffffc00882947 */ /* 0x000fec000383ffff */
.L_x_876:
[----:B------:R-:W-:Y:S05]  /*4430*/  BSYNC.RECONVERGENT B2 ;  /* 0x0000000000027941 */ /* 0x000fea0003800200 */
.L_x_875:
        /* <DEDUP_REMOVED lines=9> */
.L_x_888:
[----:B------:R-:W2:Y:S04]  /*44d0*/  LDG.E.CONSTANT R17, desc[UR10][R10.64+-0x3008] ;  /* 0xffcff80a0a117981 */ /* 0x000ea8000c1e9900 */
[----:B------:R-:W3:Y:S04]  /*44e0*/  LDG.E.64.CONSTANT R14, desc[UR10][R10.64+-0x3000] ;  /* 0xffd0000a0a0e7981 */ /* 0x000ee8000c1e9b00 */
[----:B------:R0:W5:Y:S04]  /*44f0*/  LDG.E.CONSTANT R23, desc[UR10][R10.64+-0x2008] ;  /* 0xffdff80a0a177981 */ /* 0x000168000c1e9900 */
        /* <DEDUP_REMOVED lines=22> */
.L_x_881:
[----:B------:R-:W-:Y:S05]  /*4660*/  BSYNC.RECONVERGENT B2 ;  /* 0x0000000000027941 */ /* 0x000fea0003800200 */
.L_x_880:
        /* <DEDUP_REMOVED lines=17> */
.L_x_883:
[----:B------:R-:W-:Y:S05]  /*4780*/  BSYNC.RECONVERGENT B2 ;  /* 0x0000000000027941 */ /* 0x000fea0003800200 */
.L_x_882:
        /* <DEDUP_REMOVED lines=17> */
.L_x_885:
[----:B------:R-:W-:Y:S05]  /*48a0*/  BSYNC.RECONVERGENT B2 ;  /* 0x0000000000027941 */ /* 0x000fea0003800200 */
.L_x_884:
        /* <DEDUP_REMOVED lines=17> */
.L_x_887:
[----:B------:R-:W-:Y:S05]  /*49c0*/  BSYNC.RECONVERGENT B2 ;  /* 0x0000000000027941 */ /* 0x000fea0003800200 */
.L_x_886:
[----:B------:R-:W-:Y:S01]  /*49d0*/  VIADD R4, R4, 0x400 ;  /* 0x0000040004047836 */ /* 0x000fe20000000000 */
[----:B------:R-:W-:-:S04]  /*49e0*/  IADD3 R10, P1, PT, R10, 0x4000, RZ ;  /* 0x000040000a0a7810 */ /* 0x000fc80007f3e0ff */
[----:B------:R-:W-:Y:S01]  /*49f0*/  ISETP.GE.AND P0, PT, R4, R5, PT ;  /* 0x000000050400720c */ /* 0x000fe20003f06270 */
[----:B------:R-:W-:-:S12]  /*4a00*/  IMAD.X R11, RZ, RZ, R11, P1 ;  /* 0x000000ffff0b7224 */ /* 0x000fd800008e060b */
[----:B------:R-:W-:Y:S05]  /*4a10*/  @!P0 BRA `(.L_x_888) ;  /* 0xfffffff800ac8947 */ /* 0x000fea000383ffff */
.L_x_874:
[----:B------:R-:W-:Y:S05]  /*4a20*/  BSYNC.RECONVERGENT B1 ;  /* 0x0000000000017941 */ /* 0x000fea0003800200 */
.L_x_873:
[----:B------:R-:W0:Y:S01]  /*4a30*/  S2R R2, SR_LANEID ;  /* 0x0000000000027919 */ /* 0x000e220000000000 */
[----:B------:R-:W-:Y:S01]  /*4a40*/  BSSY.RECONVERGENT B1, `(.L_x_889) ;  /* 0x000001e000017945 */ /* 0x000fe20003800200 */
[----:B------:R-:W-:Y:S01]  /*4a50*/  IMAD.MOV.U32 R6, RZ, RZ, R8 ;  /* 0x000000ffff067224 */ /* 0x000fe200078e0008 */
[----:B------:R1:W2:Y:S01]  /*4a60*/  SHFL.DOWN PT, R3, R26, 0x1, 0x1f ;  /* 0x08201f001a037f89 */ /* 0x0002a200000e0000 */
[----:B------:R-:W-:-:S03]  /*4a70*/  IMAD.MOV.U32 R7, RZ, RZ, R9 ;  /* 0x000000ffff077224 */ /* 0x000fc600078e0009 */
[----:B------:R1:W3:Y:S04]  /*4a80*/  SHFL.DOWN PT, R5, R8, 0x1, 0x1f ;  /* 0x08201f0008057f89 */ /* 0x0002e800000e0000 */
[----:B------:R1:W4:Y:S01]  /*4a90*/  SHFL.DOWN PT, R4, R9, 0x1, 0x1f ;  /* 0x08201f0009047f89 */ /* 0x00032200000e0000 */
[C---:B0-----:R-:W-:Y:S02]  /*4aa0*/  ISETP.GT.AND P0, PT, R2.reuse, 0x1e, PT ;  /* 0x0000001e0200780c */ /* 0x041fe40003f04270 */
[C---:B------:R-:W-:Y:S02]  /*4ab0*/  ISETP.GT.AND P1, PT, R2.reuse, 0x1d, PT ;  /* 0x0000001d0200780c */ /* 0x040fe40003f24270 */
[C---:B------:R-:W-:Y:S02]  /*4ac0*/  ISETP.GT.AND P5, PT, R2.reuse, 0x1b, PT ;  /* 0x0000001b0200780c */ /* 0x040fe40003fa4270 */
[----:B------:R-:W-:-:S02]  /*4ad0*/  ISETP.GT.AND P4, PT, R2, 0x17, PT ;  /* 0x000000170200780c */ /* 0x000fc40003f84270 */
[C---:B------:R-:W-:Y:S02]  /*4ae0*/  ISETP.GT.AND P3, PT, R2.reuse, 0xf, PT ;  /* 0x0000000f0200780c */ /* 0x040fe40003f64270 */
[----:B------:R-:W-:Y:S01]  /*4af0*/  ISETP.NE.AND P2, PT, R2, RZ, PT ;  /* 0x000000ff0200720c */ /* 0x000fe20003f45270 */
[----:B------:R-:W-:Y:S02]  /*4b00*/  IMAD.MOV.U32 R2, RZ, RZ, R26 ;  /* 0x000000ffff027224 */ /* 0x000fe400078e001a */
[----:B-1234-:R-:W-:Y:S10]  /*4b10*/  @P0 BRA `(.L_x_890) ;  /* 0x0000000000400947 */ /* 0x01eff40003800000 */
        /* <DEDUP_REMOVED lines=9> */
[----:B------:R-:W-:-:S04]  /*4bb0*/  @!P6 ISETP.GE.U32.AND P0, PT, R8, R5, PT ;  /* 0x000000050800e20c */ /* 0x000fc80003f06070 */
[----:B------:R-:W-:-:S04]  /*4bc0*/  @!P6 ISETP.GE.AND.EX P0, PT, R9, R4, PT, P0 ;  /* 0x000000040900e20c */ /* 0x000fc80003f06300 */
[----:B------:R-:W-:Y:S02]  /*4bd0*/  @!P6 FSEL R2, R26, R3, !P0 ;  /* 0x000000031a02e208 */ /* 0x000fe40004000000 */
[----:B------:R-:W-:-:S04]  /*4be0*/  @!P6 ISETP.LT.U32.AND P0, PT, R8, R5, PT ;  /* 0x000000050800e20c */ /* 0x000fc80003f01070 */
[----:B------:R-:W-:-:S04]  /*4bf0*/  @!P6 ISETP.LT.AND.EX P0, PT, R9, R4, PT, P0 ;  /* 0x000000040900e20c */ /* 0x000fc80003f01300 */
[----:B------:R-:W-:Y:S02]  /*4c00*/  @!P6 SEL R6, R8, R5, P0 ;  /* 0x000000050806e207 */ /* 0x000fe40000000000 */
[----:B------:R-:W-:-:S07]  /*4c10*/  @!P6 SEL R7, R9, R4, P0 ;  /* 0x000000040907e207 */ /* 0x000fce0000000000 */
.L_x_890:
[----:B------:R-:W-:Y:S05]  /*4c20*/  BSYNC.RECONVERGENT B1 ;  /* 0x0000000000017941 */ /* 0x000fea0003800200 */
.L_x_889:
[----:B------:R0:W1:Y:S01]  /*4c30*/  SHFL.DOWN PT, R9, R2, 0x2, 0x1f ;  /* 0x08401f0002097f89 */ /* 0x00006200000e0000 */
[----:B------:R-:W-:Y:S01]  /*4c40*/  BSSY.RECONVERGENT B1, `(.L_x_891) ;  /* 0x0000017000017945 */ /* 0x000fe20003800200 */
[----:B------:R-:W-:Y:S02]  /*4c50*/  IMAD.MOV.U32 R3, RZ, RZ, R2 ;  /* 0x000000ffff037224 */ /* 0x000fe400078e0002 */
[----:B------:R0:W2:Y:S01]  /*4c60*/  SHFL.DOWN PT, R11, R6, 0x2, 0x1f ;  /* 0x08401f00060b7f89 */ /* 0x0000a200000e0000 */
[----:B------:R-:W-:Y:S02]  /*4c70*/  IMAD.MOV.U32 R4, RZ, RZ, R6 ;  /* 0x000000ffff047224 */ /* 0x000fe400078e0006 */
[----:B------:R-:W-:Y:S01]  /*4c80*/  IMAD.MOV.U32 R5, RZ, RZ, R7 ;  /* 0x000000ffff057224 */ /* 0x000fe200078e0007 */
[----:B------:R0:W3:Y:S01]  /*4c90*/  SHFL.DOWN PT, R8, R7, 0x2, 0x1f ;  /* 0x08401f0007087f89 */ /* 0x0000e200000e0000 */
[----:B------:R-:W-:Y:S05]  /*4ca0*/  @P1 BRA `(.L_x_892) ;  /* 0x0000000000401947 */ /* 0x000fea0003800000 */
[----:B-1----:R-:W-:Y:S01]  /*4cb0*/  FSETP.GEU.AND P0, PT, R2, R9, PT ;  /* 0x000000090200720b */ /* 0x002fe20003f0e000 */
[----:B------:R-:W-:Y:S02]  /*4cc0*/  IMAD.MOV.U32 R3, RZ, RZ, R9 ;  /* 0x000000ffff037224 */ /* 0x000fe400078e0009 */
[----:B--2---:R-:W-:Y:S02]  /*4cd0*/  IMAD.MOV.U32 R4, RZ, RZ, R11 ;  /* 0x000000ffff047224 */ /* 0x004fe400078e000b */
[----:B---3--:R-:W-:-:S08]  /*4ce0*/  IMAD.MOV.U32 R5, RZ, RZ, R8 ;  /* 0x000000ffff057224 */ /* 0x008fd000078e0008 */
        /* <DEDUP_REMOVED lines=12> */
.L_x_892:
[----:B------:R-:W-:Y:S05]  /*4db0*/  BSYNC.RECONVERGENT B1 ;  /* 0x0000000000017941 */ /* 0x000fea0003800200 */
.L_x_891:
[----:B---3--:R3:W4:Y:S01]  /*4dc0*/  SHFL.DOWN PT, R8, R3, 0x4, 0x1f ;  /* 0x08801f0003087f89 */ /* 0x00872200000e0000 */
[----:B------:R-:W-:Y:S01]  /*4dd0*/  BSSY.RECONVERGENT B1, `(.L_x_893) ;  /* 0x0000017000017945 */ /* 0x000fe20003800200 */
[----:B0-----:R-:W-:Y:S02]  /*4de0*/  IMAD.MOV.U32 R2, RZ, RZ, R3 ;  /* 0x000000ffff027224 */ /* 0x001fe400078e0003 */
[----:B-1----:R3:W0:Y:S01]  /*4df0*/  SHFL.DOWN PT, R9, R4, 0x4, 0x1f ;  /* 0x08801f0004097f89 */ /* 0x00262200000e0000 */
[----:B------:R-:W-:Y:S02]  /*4e00*/  IMAD.MOV.U32 R6, RZ, RZ, R4 ;  /* 0x000000ffff067224 */ /* 0x000fe400078e0004 */
[----:B------:R-:W-:Y:S01]  /*4e10*/  IMAD.MOV.U32 R7, RZ, RZ, R5 ;  /* 0x000000ffff077224 */ /* 0x000fe200078e0005 */
[----:B------:R3:W1:Y:S01]  /*4e20*/  SHFL.DOWN PT, R10, R5, 0x4, 0x1f ;  /* 0x08801f00050a7f89 */ /* 0x00066200000e0000 */
[----:B------:R-:W-:Y:S05]  /*4e30*/  @P5 BRA `(.L_x_894) ;  /* 0x0000000000405947 */ /* 0x000fea0003800000 */
[----:B----4-:R-:W-:Y:S01]  /*4e40*/  FSETP.GEU.AND P0, PT, R3, R8, PT ;  /* 0x000000080300720b */ /* 0x010fe20003f0e000 */
[----:B------:R-:W-:Y:S02]  /*4e50*/  IMAD.MOV.U32 R2, RZ, RZ, R8 ;  /* 0x000000ffff027224 */ /* 0x000fe400078e0008 */
[----:B0-----:R-:W-:Y:S02]  /*4e60*/  IMAD.MOV.U32 R6, RZ, RZ, R9 ;  /* 0x000000ffff067224 */ /* 0x001fe400078e0009 */
[----:B-1----:R-:W-:-:S08]  /*4e70*/  IMAD.MOV.U32 R7, RZ, RZ, R10 ;  /* 0x000000ffff077224 */ /* 0x002fd000078e000a */
        /* <DEDUP_REMOVED lines=12> */
.L_x_894:
[----:B------:R-:W-:Y:S05]  /*4f40*/  BSYNC.RECONVERGENT B1 ;  /* 0x0000000000017941 */ /* 0x000fea0003800200 */
.L_x_893:
[----:B0-----:R0:W0:Y:S01]  /*4f50*/  SHFL.DOWN PT, R9, R2, 0x8, 0x1f ;  /* 0x09001f0002097f89 */ /* 0x00102200000e0000 */
[----:B------:R-:W-:Y:S01]  /*4f60*/  BSSY.RECONVERGENT B1, `(.L_x_895) ;  /* 0x0000017000017945 */ /* 0x000fe20003800200 */
[----:B---3--:R-:W-:Y:S02]  /*4f70*/  IMAD.MOV.U32 R3, RZ, RZ, R2 ;  /* 0x000000ffff037224 */ /* 0x008fe400078e0002 */
[----:B--2---:R2:W3:Y:S01]  /*4f80*/  SHFL.DOWN PT, R11, R6, 0x8, 0x1f ;  /* 0x09001f00060b7f89 */ /* 0x0044e200000e0000 */
[----:B------:R-:W-:Y:S02]  /*4f90*/  IMAD.MOV.U32 R4, RZ, RZ, R6 ;  /* 0x000000ffff047224 */ /* 0x000fe400078e0006 */
[----:B------:R-:W-:Y:S01]  /*4fa0*/  IMAD.MOV.U32 R5, RZ, RZ, R7 ;  /* 0x000000ffff057224 */ /* 0x000fe200078e0007 */
[----:B----4-:R2:W4:Y:S01]  /*4fb0*/  SHFL.DOWN PT, R8, R7, 0x8, 0x1f ;  /* 0x09001f0007087f89 */ /* 0x01052200000e0000 */
[----:B------:R-:W-:Y:S05]  /*4fc0*/  @P4 BRA `(.L_x_896) ;  /* 0x0000000000404947 */ /* 0x000fea0003800000 */
[----:B0-----:R-:W-:Y:S01]  /*4fd0*/  FSETP.GEU.AND P0, PT, R2, R9, PT ;  /* 0x000000090200720b */ /* 0x001fe20003f0e000 */
[----:B------:R-:W-:Y:S02]  /*4fe0*/  IMAD.MOV.U32 R3, RZ, RZ, R9 ;  /* 0x000000ffff037224 */ /* 0x000fe400078e0009 */
[----:B---3--:R-:W-:Y:S02]  /*4ff0*/  IMAD.MOV.U32 R4, RZ, RZ, R11 ;  /* 0x000000ffff047224 */ /* 0x008fe400078e000b */
[----:B----4-:R-:W-:-:S08]  /*5000*/  IMAD.MOV.U32 R5, RZ, RZ, R8 ;  /* 0x000000ffff057224 */ /* 0x010fd000078e0008 */
        /* <DEDUP_REMOVED lines=12> */
.L_x_896:
[----:B------:R-:W-:Y:S05]  /*50d0*/  BSYNC.RECONVERGENT B1 ;  /* 0x0000000000017941 */ /* 0x000fea0003800200 */
.L_x_895:
[----:B0-----:R0:W0:Y:S01]  /*50e0*/  SHFL.DOWN PT, R2, R3, 0x10, 0x1f ;  /* 0x0a001f0003027f89 */ /* 0x00102200000e0000 */
[----:B------:R-:W-:Y:S01]  /*50f0*/  BSSY.RECONVERGENT B1, `(.L_x_897) ;  /* 0x0000017000017945 */ /* 0x000fe20003800200 */
[----:B----4-:R-:W-:Y:S02]  /*5100*/  IMAD.MOV.U32 R8, RZ, RZ, R3 ;  /* 0x000000ffff087224 */ /* 0x010fe400078e0003 */
[----:B------:R4:W0:Y:S01]  /*5110*/  SHFL.DOWN PT, R9, R4, 0x10, 0x1f ;  /* 0x0a001f0004097f89 */ /* 0x00082200000e0000 */
[----:B--2---:R-:W-:Y:S02]  /*5120*/  IMAD.MOV.U32 R7, RZ, RZ, R4 ;  /* 0x000000ffff077224 */ /* 0x004fe400078e0004 */
[----:B------:R-:W-:Y:S01]  /*5130*/  IMAD.MOV.U32 R6, RZ, RZ, R5 ;  /* 0x000000ffff067224 */ /* 0x000fe200078e0005 */
[----:B-1----:R4:W1:Y:S01]  /*5140*/  SHFL.DOWN PT, R10, R5, 0x10, 0x1f ;  /* 0x0a001f00050a7f89 */ /* 0x00286200000e0000 */
[----:B------:R-:W-:Y:S05]  /*5150*/  @P3 BRA `(.L_x_898) ;  /* 0x0000000000403947 */ /* 0x000fea0003800000 */
[----:B0-----:R-:W-:Y:S01]  /*5160*/  FSETP.GEU.AND P0, PT, R3, R2, PT ;  /* 0x000000020300720b */ /* 0x001fe20003f0e000 */
[----:B------:R-:W-:Y:S02]  /*5170*/  IMAD.MOV.U32 R8, RZ, RZ, R2 ;  /* 0x000000ffff087224 */ /* 0x000fe400078e0002 */
[----:B------:R-:W-:Y:S02]  /*5180*/  IMAD.MOV.U32 R7, RZ, RZ, R9 ;  /* 0x000000ffff077224 */ /* 0x000fe400078e0009 */
        /* <DEDUP_REMOVED lines=13> */
.L_x_898:
[----:B------:R-:W-:Y:S05]  /*5260*/  BSYNC.RECONVERGENT B1 ;  /* 0x0000000000017941 */ /* 0x000fea0003800200 */
.L_x_897:
[----:B------:R-:W-:Y:S04]  /*5270*/  BSSY.RECONVERGENT B1, `(.L_x_899) ;  /* 0x000000c000017945 */ /* 0x000fe80003800200 */
[----:B------:R-:W-:Y:S05]  /*5280*/  @P2 BRA `(.L_x_900) ;  /* 0x0000000000282947 */ /* 0x000fea0003800000 */
[----:B----4-:R-:W2:Y:S01]  /*5290*/  S2R R4, SR_CgaCtaId ;  /* 0x0000000000047919 */ /* 0x010ea20000008800 */
[----:B0-----:R-:W-:Y:S02]  /*52a0*/  MOV R3, 0x400 ;  /* 0x0000040000037802 */ /* 0x001fe40000000f00 */
[----:B------:R-:W-:-:S04]  /*52b0*/  SHF.R.U32.HI R2, RZ, 0x1, R0 ;  /* 0x00000001ff027819 */ /* 0x000fc80000011600 */
[----:B------:R-:W-:Y:S02]  /*52c0*/  LOP3.LUT R2, R2, 0x1f0, RZ, 0xc0, !PT ;  /* 0x000001f002027812 */ /* 0x000fe400078ec0ff */
[----:B--2---:R-:W-:-:S05]  /*52d0*/  LEA R3, R4, R3, 0x18 ;  /* 0x0000000304037211 */ /* 0x004fca00078ec0ff */
[----:B------:R-:W-:Y:S02]  /*52e0*/  IMAD.IADD R5, R2, 0x1, R3 ;  /* 0x0000000102057824 */ /* 0x000fe400078e0203 */
[----:B------:R-:W-:Y:S02]  /*52f0*/  IMAD.MOV.U32 R2, RZ, RZ, R7 ;  /* 0x000000ffff027224 */ /* 0x000fe400078e0007 */
[----:B------:R-:W-:Y:S01]  /*5300*/  IMAD.MOV.U32 R3, RZ, RZ, R6 ;  /* 0x000000ffff037224 */ /* 0x000fe200078e0006 */
[----:B------:R2:W-:Y:S04]  /*5310*/  STS [R5+0x8], R8 ;  /* 0x0000080805007388 */ /* 0x0005e80000000800 */
[----:B------:R2:W-:Y:S02]  /*5320*/  STS.64 [R5+0x10], R2 ;  /* 0x0000100205007388 */ /* 0x0005e40000000a00 */
.L_x_900:
[----:B------:R-:W-:Y:S05]  /*5330*/  BSYNC.RECONVERGENT B1 ;  /* 0x0000000000017941 */ /* 0x000fea0003800200 */
.L_x_899:
        /* <DEDUP_REMOVED lines=8> */
[----:B----4-:R-:W2:Y:S04]  /*53c0*/  LDS.64 R4, [R24+0x20] ;  /* 0x0000200018047984 */ /* 0x010ea80000000a00 */
[----:B------:R4:W1:Y:S04]  /*53d0*/  LDS R18, [R24+0x28] ;  /* 0x0000280018127984 */ /* 0x0008680000000800 */
[----:B------:R4:W1:Y:S01]  /*53e0*/  LDS R16, [R24+0x38] ;  /* 0x0000380018107984 */ /* 0x0008620000000800 */
[----:B0-----:R-:W-:Y:S01]  /*53f0*/  FSETP.GEU.AND P0, PT, R8, R3, PT ;  /* 0x000000030800720b */ /* 0x001fe20003f0e000 */
[----:B------:R-:W-:-:S02]  /*5400*/  IMAD.MOV.U32 R19, RZ, RZ, R3 ;  /* 0x000000ffff137224 */ /* 0x000fc400078e0003 */
[----:B--2---:R-:W-:Y:S02]  /*5410*/  IMAD.MOV.U32 R21, RZ, RZ, R4 ;  /* 0x000000ffff157224 */ /* 0x004fe400078e0004 */
[----:B------:R-:W-:-:S08]  /*5420*/  IMAD.MOV.U32 R20, RZ, RZ, R5 ;  /* 0x000000ffff147224 */ /* 0x000fd000078e0005 */
[----:B-1--4-:R-:W-:Y:S05]  /*5430*/  @!P0 BRA `(.L_x_902) ;  /* 0x00000000002c8947 */ /* 0x012fea0003800000 */
        /* <DEDUP_REMOVED lines=11> */
.L_x_902:
[----:B------:R-:W-:Y:S05]  /*54f0*/  BSYNC.RECONVERGENT B1 ;  /* 0x0000000000017941 */ /* 0x000fea0003800200 */
.L_x_901:
[----:B------:R-:W0:Y:S01]  /*5500*/  LDS.64 R4, [R24+0x30] ;  /* 0x0000300018047984 */ /* 0x000e220000000a00 */
[----:B------:R-:W-:Y:S01]  /*5510*/  FSETP.GEU.AND P0, PT, R19, R18, PT ;  /* 0x000000121300720b */ /* 0x000fe20003f0e000 */
[----:B------:R-:W-:Y:S01]  /*5520*/  BSSY.RECONVERGENT B1, `(.L_x_903) ;  /* 0x0000019000017945 */ /* 0x000fe20003800200 */
[----:B------:R-:W-:Y:S01]  /*5530*/  IMAD.MOV.U32 R23, RZ, RZ, R18 ;  /* 0x000000ffff177224 */ /* 0x000fe200078e0012 */
[----:B------:R1:W2:Y:S04]  /*5540*/  LDS R17, [R24+0x48] ;  /* 0x0000480018117984 */ /* 0x0002a80000000800 */
[----:B------:R1:W4:Y:S04]  /*5550*/  LDS R15, [R24+0x58] ;  /* 0x00005800180f7984 */ /* 0x0003280000000800 */
[----:B------:R1:W1:Y:S04]  /*5560*/  LDS R14, [R24+0x68] ;  /* 0x00006800180e7984 */ /* 0x0002680000000800 */
[----:B------:R0:W1:Y:S04]  /*5570*/  LDS R0, [R24+0x78] ;  /* 0x0000780018007984 */ /* 0x0000680000000800 */
[----:B------:R0:W1:Y:S04]  /*5580*/  LDS.64 R6, [R24+0x40] ;  /* 0x0000400018067984 */ /* 0x0000680000000a00 */
[----:B------:R0:W1:Y:S04]  /*5590*/  LDS.64 R8, [R24+0x50] ;  /* 0x0000500018087984 */ /* 0x0000680000000a00 */
[----:B---3--:R3:W1:Y:S04]  /*55a0*/  LDS.64 R10, [R24+0x60] ;  /* 0x00006000180a7984 */ /* 0x0086680000000a00 */
        /* <DEDUP_REMOVED lines=16> */
.L_x_904:
[----:B------:R-:W-:Y:S05]  /*56b0*/  BSYNC.RECONVERGENT B1 ;  /* 0x0000000000017941 */ /* 0x000fea0003800200 */
.L_x_903:
        /* <DEDUP_REMOVED lines=17> */
.L_x_906:
[----:B------:R-:W-:Y:S05]  /*57d0*/  BSYNC.RECONVERGENT B1 ;  /* 0x0000000000017941 */ /* 0x000fea0003800200 */
.L_x_905:
[----:B--2---:R-:W-:Y:S01]  /*57e0*/  FSETP.GEU.AND P0, PT, R4, R17, PT ;  /* 0x000000110400720b */ /* 0x004fe20003f0e000 */
        /* <DEDUP_REMOVED lines=16> */
.L_x_908:
[----:B------:R-:W-:Y:S05]  /*58f0*/  BSYNC.RECONVERGENT B1 ;  /* 0x0000000000017941 */ /* 0x000fea0003800200 */
.L_x_907:
[----:B----4-:R-:W-:Y:S01]  /*5900*/  FSETP.GEU.AND P0, PT, R6, R15, PT ;  /* 0x0000000f0600720b */ /* 0x010fe20003f0e000 */
        /* <DEDUP_REMOVED lines=16> */
.L_x_910:
[----:B------:R-:W-:Y:S05]  /*5a10*/  BSYNC.RECONVERGENT B1 ;  /* 0x0000000000017941 */ /* 0x000fea0003800200 */
.L_x_909:
        /* <DEDUP_REMOVED lines=17> */
.L_x_912:
[----:B------:R-:W-:Y:S05]  /*5b30*/  BSYNC.RECONVERGENT B1 ;  /* 0x0000000000017941 */ /* 0x000fea0003800200 */
.L_x_911:
        /* <DEDUP_REMOVED lines=16> */
.L_x_833:
[----:B------:R-:W-:Y:S05]  /*5c40*/  BSYNC.RECONVERGENT B0 ;  /* 0x0000000000007941 */ /* 0x000fea0003800200 */
.L_x_800:
[----:B------:R-:W-:Y:S05]  /*5c50*/  @P1 EXIT ;  /* 0x000000000000194d */ /* 0x000fea0003800000 */
[----:B0-2-4-:R-:W0:Y:S01]  /*5c60*/  LDC.64 R2, c[0x0][0x388] ;  /* 0x0000e200ff027b82 */ /* 0x015e220000000a00 */
[----:B------:R-:W-:-:S04]  /*5c70*/  LOP3.LUT R7, R7, R6, RZ, 0x3c, !PT ;  /* 0x0000000607077212 */ /* 0x000fc800078e3cff */
[----:B------:R-:W-:-:S04]  /*5c80*/  LOP3.LUT R6, R7, R6, RZ, 0x3c, !PT ;  /* 0x0000000607067212 */ /* 0x000fc800078e3cff */
[----:B------:R-:W-:-:S05]  /*5c90*/  LOP3.LUT R7, R7, R6, RZ, 0x3c, !PT ;  /* 0x0000000607077212 */ /* 0x000fca00078e3cff */
[----:B0-----:R-:W-:Y:S04]  /*5ca0*/  STG.E.64 desc[UR10][R2.64+0x8], R6 ;  /* 0x0000080602007986 */ /* 0x001fe8000c101b0a */
[----:B------:R-:W-:Y:S01]  /*5cb0*/  STG.E desc[UR10][R2.64], R8 ;  /* 0x0000000802007986 */ /* 0x000fe2000c10190a */
[----:B------:R-:W-:Y:S05]  /*5cc0*/  EXIT ;  /* 0x000000000000794d */ /* 0x000fea0003800000 */
.L_x_913:
        /* <DEDUP_REMOVED lines=11> */
.L_x_1541:


//--------------------- .text._ZN6thrust24THRUST_300001_SM_1000_NS8cuda_cub4core6detail13_kernel_agentINS1_8__reduce10DrainAgentIlEEJN3cub18CUB_300001_SM_10009GridQueueIyEElEEEvDpT0_ --------------------------
	.section	.text._ZN6thrust24THRUST_300001_SM_1000_NS8cuda_cub4core6detail13_kernel_agentINS1_8__reduce10DrainAgentIlEEJN3cub18CUB_300001_SM_10009GridQueueIyEElEEEvDpT0_,"ax",@progbits
	.align	128
        .global         _ZN6thrust24THRUST_300001_SM_1000_NS8cuda_cub4core6detail13_kernel_agentINS1_8__reduce10DrainAgentIlEEJN3cub18CUB_300001_SM_10009GridQueueIyEElEEEvDpT0_
        .type           _ZN6thrust24THRUST_300001_SM_1000_NS8cuda_cub4core6detail13_kernel_agentINS1_8__reduce10DrainAgentIlEEJN3cub18CUB_300001_SM_10009GridQueueIyEElEEEvDpT0_,@function
        .size           _ZN6thrust24THRUST_300001_SM_1000_NS8cuda_cub4core6detail13_kernel_agentINS1_8__reduce10DrainAgentIlEEJN3cub18CUB_300001_SM_10009GridQueueIyEElEEEvDpT0_,(.L_x_1542 - _ZN6thrust24THRUST_300001_SM_1000_NS8cuda_cub4core6detail13_kernel_agentINS1_8__reduce10DrainAgentIlEEJN3cub18CUB_300001_SM_10009GridQueueIyEElEEEvDpT0_)
        .other          _ZN6thrust24THRUST_300001_SM_1000_NS8cuda_cub4core6detail13_kernel_agentINS1_8__reduce10DrainAgentIlEEJN3cub18CUB_300001_SM_10009GridQueueIyEElEEEvDpT0_,@"STO_CUDA_ENTRY STV_DEFAULT"
_ZN6thrust24THRUST_300001_SM_1000_NS8cuda_cub4core6detail13_kernel_agentINS1_8__reduce10DrainAgentIlEEJN3cub18CUB_300001_SM_10009GridQueueIyEElEEEvDpT0_:
.text._ZN6thrust24THRUST_300001_SM_1000_NS8cuda_cub4core6detail13_kernel_agentINS1_8__reduce10DrainAgentIlEEJN3cub18CUB_300001_SM_10009GridQueueIyEElEEEvDpT0_:
[----:B------:R-:W-:Y:S08]  /*0000*/  LDC R1, c[0x0][0x37c] ;  /* 0x0000df00ff017b82 */ /* 0x000ff00000000800 */
[----:B------:R-:W0:Y:S01]  /*0010*/  LDC.64 R2, c[0x0][0x380] ;  /* 0x0000e000ff027b82 */ /* 0x000e220000000a00 */
[----:B------:R-:W0:Y:S07]  /*0020*/  LDCU.64 UR4, c[0x0][0x358] ;  /* 0x00006b00ff0477ac */ /* 0x000e2e0008000a00 */
[----:B------:R-:W1:Y:S01]  /*0030*/  LDC.64 R4, c[0x0][0x388] ;  /* 0x0000e200ff047b82 */ /* 0x000e620000000a00 */
[----:B0-----:R-:W-:Y:S04]  /*0040*/  STG.E.64 desc[UR4][R2.64+0x8], RZ ;  /* 0x000008ff02007986 */ /* 0x001fe8000c101b04 */
[----:B-1----:R-:W-:Y:S01]  /*0050*/  STG.E.64 desc[UR4][R2.64], R4 ;  /* 0x0000000402007986 */ /* 0x002fe2000c101b04 */
[----:B------:R-:W-:Y:S05]  /*0060*/  EXIT ;  /* 0x000000000000794d */ /* 0x000fea0003800000 */
.L_x_914:
        /* <DEDUP_REMOVED lines=9> */
.L_x_1542:


//--------------------- .text._ZN6thrust24THRUST_300001_SM_1000_NS8cuda_cub4core6detail13_kernel_agentINS1_8__reduce11ReduceAgentINS0_12zip_iteratorIN4cuda3std3__45tupleIJNS0_10device_ptrIfEENS0_17counting_iteratorIlNS0_11use_defaultESF_SF_EEEEEEEPNSB_IJflEEESJ_lNS1_9__extrema9arg_max_fIfl10comparatorEEEEJSI_SK_lN3cub18CUB_300001_SM_100013GridEvenShareIlEENSR_9GridQueueIyEESO_EEEvDpT0_ --------------------------
	.section	.text._ZN6thrust24THRUST_300001_SM_1000_NS8cuda_cub4core6detail13_kernel_agentINS1_8__reduce11ReduceAgentINS0_12zip_iteratorIN4cuda3std3__45tupleIJNS0_10device_ptrIfEENS0_17counting_iteratorIlNS0_11use_defaultESF_SF_EEEEEEEPNSB_IJflEEESJ_lNS1_9__extrema9arg_max_fIfl10comparatorEEEEJSI_SK_lN3cub18CUB_300001_SM_100013GridEvenShareIlEENSR_9GridQueueIyEESO_EEEvDpT0_,"ax",@progbits
	.align	128
        .global         _ZN6thrust24THRUST_300001_SM_1000_NS8cuda_cub4core6detail13_kernel_agentINS1_8__reduce11ReduceAgentINS0_12zip_iteratorIN4cuda3std3__45tupleIJNS0_10device_ptrIfEENS0_17counting_iteratorIlNS0_11use_defaultESF_SF_EEEEEEEPNSB_IJflEEESJ_lNS1_9__extrema9arg_max_fIfl10comparatorEEEEJSI_SK_lN3cub18CUB_300001_SM_100013GridEvenShareIlEENSR_9GridQueueIyEESO_EEEvDpT0_
        .type           _ZN6thrust24THRUST_300001_SM_1000_NS8cuda_cub4core6detail13_kernel_agentINS1_8__reduce11ReduceAgentINS0_12zip_iteratorIN4cuda3std3__45tupleIJNS0_10device_ptrIfEENS0_17counting_iteratorIlNS0_11use_defaultESF_SF_EEEEEEEPNSB_IJflEEESJ_lNS1_9__extrema9arg_max_fIfl10comparatorEEEEJSI_SK_lN3cub18CUB_300001_SM_100013GridEvenShareIlEENSR_9GridQueueIyEESO_EEEvDpT0_,@function
        .size           _ZN6thrust24THRUST_300001_SM_1000_NS8cuda_cub4core6detail13_kernel_agentINS1_8__reduce11ReduceAgentINS0_12zip_iteratorIN4cuda3std3__45tupleIJNS0_10device_ptrIfEENS0_17counting_iteratorIlNS0_11use_defaultESF_SF_EEEEEEEPNSB_IJflEEESJ_lNS1_9__extrema9arg_max_fIfl10comparatorEEEEJSI_SK_lN3cub18CUB_300001_SM_100013GridEvenShareIlEENSR_9GridQueueIyEESO_EEEvDpT0_,(.L_x_1543 - _ZN6thrust24THRUST_300001_SM_1000_NS8cuda_cub4core6detail13_kernel_agentINS1_8__reduce11ReduceAgentINS0_12zip_iteratorIN4cuda3std3__45tupleIJNS0_10device_ptrIfEENS0_17counting_iteratorIlNS0_11use_defaultESF_SF_EEEEEEEPNSB_IJflEEESJ_lNS1_9__extrema9arg_max_fIfl10comparatorEEEEJSI_SK_lN3cub18CUB_300001_SM_100013GridEvenShareIlEENSR_9GridQueueIyEESO_EEEvDpT0_)
        .other          _ZN6thrust24THRUST_300001_SM_1000_NS8cuda_cub4core6detail13_kernel_agentINS1_8__reduce11ReduceAgentINS0_12zip_iteratorIN4cuda3std3__45tupleIJNS0_10device_ptrIfEENS0_17counting_iteratorIlNS0_11use_defaultESF_SF_EEEEEEEPNSB_IJflEEESJ_lNS1_9__extrema9arg_max_fIfl10comparatorEEEEJSI_SK_lN3cub18CUB_300001_SM_100013GridEvenShareIlEENSR_9GridQueueIyEESO_EEEvDpT0_,@"STO_CUDA_ENTRY STV_DEFAULT"
_ZN6thrust24THRUST_300001_SM_1000_NS8cuda_cub4core6detail13_kernel_agentINS1_8__reduce11ReduceAgentINS0_12zip_iteratorIN4cuda3std3__45tupleIJNS0_10device_ptrIfEENS0_17counting_iteratorIlNS0_11use_defaultESF_SF_EEEEEEEPNSB_IJflEEESJ_lNS1_9__extrema9arg_max_fIfl10comparatorEEEEJSI_SK_lN3cub18CUB_300001_SM_100013GridEvenShareIlEENSR_9GridQueueIyEESO_EEEvDpT0_:
.text._ZN6thrust24THRUST_300001_SM_1000_NS8cuda_cub4core6detail13_kernel_agentINS1_8__reduce11ReduceAgentINS0_12zip_iteratorIN4cuda3std3__45tupleIJNS0_10device_ptrIfEENS0_17counting_iteratorIlNS0_11use_defaultESF_SF_EEEEEEEPNSB_IJflEEESJ_lNS1_9__extrema9arg_max_fIfl10comparatorEEEEJSI_SK_lN3cub18CUB_300001_SM_100013GridEvenShareIlEENSR_9GridQueueIyEESO_EEEvDpT0_:
        /* <DEDUP_REMOVED lines=18> */
[----:B------:R-:W-:Y:S02]  /*0120*/  IMAD.MOV.U32 R12, RZ, RZ, RZ ;  /* 0x000000ffff0c7224 */ /* 0x000fe400078e00ff */
[----:B------:R-:W-:Y:S02]  /*0130*/  IMAD.MOV.U32 R11, RZ, RZ, RZ ;  /* 0x000000ffff0b7224 */ /* 0x000fe400078e00ff */
[----:B------:R-:W-:Y:S01]  /*0140*/  IMAD.MOV.U32 R8, RZ, RZ, RZ ;  /* 0x000000ffff087224 */ /* 0x000fe200078e00ff */
        /* <DEDUP_REMOVED lines=12> */
.L_x_918:
[----:B------:R-:W-:Y:S05]  /*0210*/  BSYNC.RECONVERGENT B1 ;  /* 0x0000000000017941 */ /* 0x000fea0003800200 */
.L_x_917:
        /* <DEDUP_REMOVED lines=15> */
[C---:B0-----:R-:W-:Y:S02]  /*0310*/  LEA R5, P2, R3.reuse, UR4, 0x2 ;  /* 0x0000000403057c11 */ /* 0x041fe4000f8410ff */
[C---:B------:R-:W-:Y:S02]  /*0320*/  IADD3 R7, P1, PT, R3.reuse, UR6, RZ ;  /* 0x0000000603077c10 */ /* 0x040fe4000ff3e0ff */
[----:B------:R-:W-:Y:S02]  /*0330*/  LEA.HI.X R3, R3, UR5, R14, 0x2, P2 ;  /* 0x0000000503037c11 */ /* 0x000fe400090f140e */
[----:B------:R-:W-:-:S09]  /*0340*/  IADD3.X R14, PT, PT, R14, UR7, RZ, P1, !PT ;  /* 0x000000070e0e7c10 */ /* 0x000fd20008ffe4ff */
.L_x_925:
[----:B------:R-:W-:-:S05]  /*0350*/  IMAD.MOV.U32 R2, RZ, RZ, R5 ;  /* 0x000000ffff027224 */ /* 0x000fca00078e0005 */
[----:B------:R-:W2:Y:S01]  /*0360*/  LDG.E R19, desc[UR10][R2.64] ;  /* 0x0000000a02137981 */ /* 0x000ea2000c1e1900 */
[----:B------:R-:W-:Y:S01]  /*0370*/  VIADD R4, R4, 0x1 ;  /* 0x0000000104047836 */ /* 0x000fe20000000000 */
[----:B------:R-:W-:Y:S01]  /*0380*/  BSSY.RECONVERGENT B3, `(.L_x_923) ;  /* 0x0000016000037945 */ /* 0x000fe20003800200 */
[----:B------:R-:W-:Y:S01]  /*0390*/  IMAD.MOV.U32 R18, RZ, RZ, R11 ;  /* 0x000000ffff127224 */ /* 0x000fe200078e000b */
[----:B------:R-:W-:Y:S01]  /*03a0*/  IADD3 R5, P3, PT, R5, 0x400, RZ ;  /* 0x0000040005057810 */ /* 0x000fe20007f7e0ff */
[----:B------:R-:W-:Y:S01]  /*03b0*/  IMAD.MOV.U32 R17, RZ, RZ, R8 ;  /* 0x000000ffff117224 */ /* 0x000fe200078e0008 */
[----:B------:R-:W-:Y:S01]  /*03c0*/  ISETP.NE.AND P2, PT, R4, RZ, PT ;  /* 0x000000ff0400720c */ /* 0x000fe20003f45270 */
[----:B-----5:R-:W-:Y:S02]  /*03d0*/  IMAD.MOV.U32 R16, RZ, RZ, R12 ;  /* 0x000000ffff107224 */ /* 0x020fe400078e000c */
[----:B------:R-:W-:Y:S02]  /*03e0*/  IMAD.MOV.U32 R11, RZ, RZ, R7 ;  /* 0x000000ffff0b7224 */ /* 0x000fe400078e0007 */
[----:B------:R-:W-:Y:S01]  /*03f0*/  IMAD.MOV.U32 R8, RZ, RZ, R14 ;  /* 0x000000ffff087224 */ /* 0x000fe200078e000e */
[----:B--2---:R-:W-:Y:S01]  /*0400*/  FSETP.GEU.AND P0, PT, R12, R19, PT ;  /* 0x000000130c00720b */ /* 0x004fe20003f0e000 */
[----:B------:R-:W-:-:S12]  /*0410*/  IMAD.MOV.U32 R12, RZ, RZ, R19 ;  /* 0x000000ffff0c7224 */ /* 0x000fd800078e0013 */
        /* <DEDUP_REMOVED lines=12> */
.L_x_924:
[----:B------:R-:W-:Y:S05]  /*04e0*/  BSYNC.RECONVERGENT B3 ;  /* 0x0000000000037941 */ /* 0x000fea0003800200 */
.L_x_923:
[----:B------:R-:W-:Y:S01]  /*04f0*/  IADD3 R7, P0, PT, R7, 0x100, RZ ;  /* 0x0000010007077810 */ /* 0x000fe20007f1e0ff */
[----:B------:R-:W-:Y:S02]  /*0500*/  VIADD R13, R13, 0x100 ;  /* 0x000001000d0d7836 */ /* 0x000fe40000000000 */
[----:B------:R-:W-:Y:S02]  /*0510*/  IMAD.X R3, RZ, RZ, R3, P3 ;  /* 0x000000ffff037224 */ /* 0x000fe400018e0603 */
[----:B------:R-:W-:Y:S01]  /*0520*/  IMAD.X R14, RZ, RZ, R14, P0 ;  /* 0x000000ffff0e7224 */ /* 0x000fe200000e060e */
[----:B------:R-:W-:Y:S07]  /*0530*/  @P2 BRA `(.L_x_925) ;  /* 0xfffffffc00842947 */ /* 0x000fee000383ffff */
.L_x_922:
[----:B------:R-:W-:Y:S05]  /*0540*/  BSYNC.RECONVERGENT B2 ;  /* 0x0000000000027941 */ /* 0x000fea0003800200 */
.L_x_921:
[----:B------:R-:W-:-:S13]  /*0550*/  ISETP.GE.U32.AND P0, PT, R15, 0x300, PT ;  /* 0x000003000f00780c */ /* 0x000fda0003f06070 */
[----:B------:R-:W-:Y:S05]  /*0560*/  @!P0 BRA `(.L_x_920) ;  /* 0x0000000400948947 */ /* 0x000fea0003800000 */
[----:B------:R-:W0:Y:S01]  /*0570*/  LDC.64 R4, c[0x0][0x380] ;  /* 0x0000e000ff047b82 */ /* 0x000e220000000a00 */
[----:B------:R-:W-:-:S07]  /*0580*/  VIADD R7, R13, 0x200 ;  /* 0x000002000d077836 */ /* 0x000fce0000000000 */
[----:B------:R-:W1:Y:S02]  /*0590*/  LDC.64 R2, c[0x0][0x388] ;  /* 0x0000e200ff027b82 */ /* 0x000e640000000a00 */
.L_x_934:
        /* <DEDUP_REMOVED lines=11> */
[----:B------:R-:W-:-:S03]  /*0650*/  VIADD R19, R7, 0xffffff00 ;  /* 0xffffff0007137836 */ /* 0x000fc60000000000 */
[----:B------:R-:W-:Y:S02]  /*0660*/  IMAD.X R23, R18, 0x1, R3, P1 ;  /* 0x0000000112177824 */ /* 0x000fe400008e0603 */
[----:B------:R-:W-:Y:S02]  /*0670*/  IMAD.MOV.U32 R21, RZ, RZ, R20 ;  /* 0x000000ffff157224 */ /* 0x000fe400078e0014 */
[----:B------:R-:W-:Y:S01]  /*0680*/  IMAD.MOV.U32 R22, RZ, RZ, R23 ;  /* 0x000000ffff167224 */ /* 0x000fe200078e0017 */
[----:B--2---:R-:W-:Y:S01]  /*0690*/  FSETP.GEU.AND P0, PT, R12, R25, PT ;  /* 0x000000190c00720b */ /* 0x004fe20003f0e000 */
[----:B------:R-:W-:-:S12]  /*06a0*/  IMAD.MOV.U32 R18, RZ, RZ, R25 ;  /* 0x000000ffff127224 */ /* 0x000fd800078e0019 */
        /* <DEDUP_REMOVED lines=12> */
.L_x_927:
[----:B------:R-:W-:Y:S05]  /*0770*/  BSYNC.RECONVERGENT B2 ;  /* 0x0000000000027941 */ /* 0x000fea0003800200 */
.L_x_926:
[----:B-----5:R-:W-:Y:S01]  /*0780*/  FSETP.GEU.AND P0, PT, R18, R15, PT ;  /* 0x0000000f1200720b */ /* 0x020fe20003f0e000 */
[----:B------:R-:W-:Y:S01]  /*0790*/  BSSY.RECONVERGENT B2, `(.L_x_928) ;  /* 0x0000013000027945 */ /* 0x000fe20003800200 */
[----:B------:R-:W-:Y:S02]  /*07a0*/  SHF.R.S32.HI R8, RZ, 0x1f, R19 ;  /* 0x0000001fff087819 */ /* 0x000fe40000011413 */
[----:B------:R-:W-:-:S04]  /*07b0*/  IADD3 R12, P1, P2, R19, R2, R6 ;  /* 0x00000002130c7210 */ /* 0x000fc80007a3e006 */
[----:B------:R-:W-:Y:S01]  /*07c0*/  IADD3.X R11, PT, PT, R8, R3, RZ, P1, P2 ;  /* 0x00000003080b7210 */ /* 0x000fe20000fe44ff */
[----:B------:R-:W-:Y:S02]  /*07d0*/  IMAD.MOV.U32 R19, RZ, RZ, R12 ;  /* 0x000000ffff137224 */ /* 0x000fe400078e000c */
[----:B------:R-:W-:Y:S02]  /*07e0*/  IMAD.MOV.U32 R8, RZ, RZ, R15 ;  /* 0x000000ffff087224 */ /* 0x000fe400078e000f */
[----:B------:R-:W-:Y:S01]  /*07f0*/  IMAD.MOV.U32 R20, RZ, RZ, R11 ;  /* 0x000000ffff147224 */ /* 0x000fe200078e000b */
[----:B------:R-:W-:Y:S06]  /*0800*/  @!P0 BRA `(.L_x_929) ;  /* 0x00000000002c8947 */ /* 0x000fec0003800000 */
        /* <DEDUP_REMOVED lines=11> */
.L_x_929:
[----:B------:R-:W-:Y:S05]  /*08c0*/  BSYNC.RECONVERGENT B2 ;  /* 0x0000000000027941 */ /* 0x000fea0003800200 */
.L_x_928:
[----:B------:R-:W-:Y:S01]  /*08d0*/  FSETP.GEU.AND P0, PT, R8, R13, PT ;  /* 0x0000000d0800720b */ /* 0x000fe20003f0e000 */
[C---:B------:R-:W-:Y:S01]  /*08e0*/  VIADD R11, R7.reuse, 0x100 ;  /* 0x00000100070b7836 */ /* 0x040fe20000000000 */
[----:B------:R-:W-:Y:S01]  /*08f0*/  SHF.R.S32.HI R12, RZ, 0x1f, R7 ;  /* 0x0000001fff0c7819 */ /* 0x000fe20000011407 */
[----:B------:R-:W-:Y:S01]  /*0900*/  BSSY.RECONVERGENT B2, `(.L_x_930) ;  /* 0x0000014000027945 */ /* 0x000fe20003800200 */
[-CC-:B------:R-:W-:Y:S01]  /*0910*/  IADD3 R18, P1, P4, R7, R2.reuse, R6.reuse ;  /* 0x0000000207127210 */ /* 0x180fe20007c3e006 */
[----:B------:R-:W-:Y:S01]  /*0920*/  IMAD.MOV.U32 R15, RZ, RZ, R13 ;  /* 0x000000ffff0f7224 */ /* 0x000fe200078e000d */
[----:B------:R-:W-:Y:S02]  /*0930*/  IADD3 R23, P2, P3, R11, R2, R6 ;  /* 0x000000020b177210 */ /* 0x000fe40007b5e006 */
[----:B------:R-:W-:Y:S01]  /*0940*/  IADD3.X R21, PT, PT, R12, R3, RZ, P1, P4 ;  /* 0x000000030c157210 */ /* 0x000fe20000fe84ff */
[----:B------:R-:W-:Y:S01]  /*0950*/  IMAD.MOV.U32 R16, RZ, RZ, R18 ;  /* 0x000000ffff107224 */ /* 0x000fe200078e0012 */
[----:B------:R-:W-:-:S03]  /*0960*/  SHF.R.S32.HI R12, RZ, 0x1f, R11 ;  /* 0x0000001fff0c7819 */ /* 0x000fc6000001140b */
        /* <DEDUP_REMOVED lines=13> */
.L_x_931:
[----:B------:R-:W-:Y:S05]  /*0a40*/  BSYNC.RECONVERGENT B2 ;  /* 0x0000000000027941 */ /* 0x000fea0003800200 */
.L_x_930:
        /* <DEDUP_REMOVED lines=18> */
.L_x_933:
[----:B------:R-:W-:Y:S05]  /*0b70*/  BSYNC.RECONVERGENT B2 ;  /* 0x0000000000027941 */ /* 0x000fea0003800200 */
.L_x_932:
[C---:B------:R-:W-:Y:S02]  /*0b80*/  VIADD R13, R7.reuse, 0x200 ;  /* 0x00000200070d7836 */ /* 0x040fe40000000000 */
[----:B------:R-:W-:-:S03]  /*0b90*/  VIADD R7, R7, 0x400 ;  /* 0x0000040007077836 */ /* 0x000fc60000000000 */
[----:B------:R-:W-:-:S13]  /*0ba0*/  ISETP.GE.AND P0, PT, R13, R10, PT ;  /* 0x0000000a0d00720c */ /* 0x000fda0003f06270 */
[----:B------:R-:W-:Y:S05]  /*0bb0*/  @!P0 BRA `(.L_x_934) ;  /* 0xfffffff800788947 */ /* 0x000fea000383ffff */
.L_x_920:
[----:B------:R-:W-:Y:S05]  /*0bc0*/  BSYNC.RECONVERGENT B1 ;  /* 0x0000000000017941 */ /* 0x000fea0003800200 */
.L_x_919:
[----:B------:R-:W-:-:S13]  /*0bd0*/  ISETP.GE.AND P0, PT, R10, 0x100, PT ;  /* 0x000001000a00780c */ /* 0x000fda0003f06270 */
[----:B------:R-:W-:Y:S05]  /*0be0*/  @!P0 BRA `(.L_x_935) ;  /* 0x00000010008c8947 */ /* 0x000fea0003800000 */
[----:B------:R-:W1:Y:S01]  /*0bf0*/  S2R R10, SR_LANEID ;  /* 0x00000000000a7919 */ /* 0x000e620000000000 */
[----:B------:R-:W-:Y:S01]  /*0c00*/  BSSY.RECONVERGENT B1, `(.L_x_936) ;  /* 0x000001b000017945 */ /* 0x000fe20003800200 */
[----:B------:R-:W-:Y:S01]  /*0c10*/  IMAD.MOV.U32 R6, RZ, RZ, R11 ;  /* 0x000000ffff067224 */ /* 0x000fe200078e000b */
[----:B0----5:R0:W2:Y:S01]  /*0c20*/  SHFL.DOWN PT, R3, R12, 0x1, 0x1f ;  /* 0x08201f000c037f89 */ /* 0x0210a200000e0000 */
[----:B------:R-:W-:Y:S02]  /*0c30*/  IMAD.MOV.U32 R7, RZ, RZ, R8 ;  /* 0x000000ffff077224 */ /* 0x000fe400078e0008 */
[----:B------:R-:W-:Y:S01]  /*0c40*/  IMAD.MOV.U32 R2, RZ, RZ, R12 ;  /* 0x000000ffff027224 */ /* 0x000fe200078e000c */
[----:B------:R0:W3:Y:S04]  /*0c50*/  SHFL.DOWN PT, R4, R11, 0x1, 0x1f ;  /* 0x08201f000b047f89 */ /* 0x0000e800000e0000 */
[----:B------:R0:W4:Y:S01]  /*0c60*/  SHFL.DOWN PT, R5, R8, 0x1, 0x1f ;  /* 0x08201f0008057f89 */ /* 0x00012200000e0000 */
[----:B-1----:R-:W-:-:S02]  /*0c70*/  ISETP.GT.AND P0, PT, R10, 0x1e, PT ;  /* 0x0000001e0a00780c */ /* 0x002fc40003f04270 */
[C---:B------:R-:W-:Y:S02]  /*0c80*/  ISETP.GT.AND P1, PT, R10.reuse, 0x1d, PT ;  /* 0x0000001d0a00780c */ /* 0x040fe40003f24270 */
[----:B------:R-:W-:-:S09]  /*0c90*/  ISETP.GT.AND P3, PT, R10, 0x1b, PT ;  /* 0x0000001b0a00780c */ /* 0x000fd20003f64270 */
[----:B0-234-:R-:W-:Y:S05]  /*0ca0*/  @P0 BRA `(.L_x_937) ;  /* 0x0000000000400947 */ /* 0x01dfea0003800000 */
        /* <DEDUP_REMOVED lines=16> */
.L_x_937:
[----:B------:R-:W-:Y:S05]  /*0db0*/  BSYNC.RECONVERGENT B1 ;  /* 0x0000000000017941 */ /* 0x000fea0003800200 */
.L_x_936:
        /* <DEDUP_REMOVED lines=27> */
.L_x_939:
[----:B------:R-:W-:Y:S05]  /*0f70*/  BSYNC.RECONVERGENT B1 ;  /* 0x0000000000017941 */ /* 0x000fea0003800200 */
.L_x_938:
        /* <DEDUP_REMOVED lines=9> */
[----:B0-----:R-:W-:Y:S02]  /*1010*/  IMAD.MOV.U32 R6, RZ, RZ, R11 ;  /* 0x000000ffff067224 */ /* 0x001fe400078e000b */
        /* <DEDUP_REMOVED lines=14> */
.L_x_941:
[----:B------:R-:W-:Y:S05]  /*1100*/  BSYNC.RECONVERGENT B1 ;  /* 0x0000000000017941 */ /* 0x000fea0003800200 */
.L_x_940:
        /* <DEDUP_REMOVED lines=9> */
[----:B---3--:R-:W-:Y:S02]  /*11a0*/  IMAD.MOV.U32 R4, RZ, RZ, R13 ;  /* 0x000000ffff047224 */ /* 0x008fe400078e000d */
        /* <DEDUP_REMOVED lines=14> */
.L_x_943:
[----:B------:R-:W-:Y:S05]  /*1290*/  BSYNC.RECONVERGENT B1 ;  /* 0x0000000000017941 */ /* 0x000fea0003800200 */
.L_x_942:
[----:B0-----:R0:W0:Y:S01]  /*12a0*/  SHFL.DOWN PT, R2, R3, 0x10, 0x1f ;  /* 0x0a001f0003027f89 */ /* 0x00102200000e0000 */
[----:B------:R-:W-:Y:S01]  /*12b0*/  BSSY.RECONVERGENT B1, `(.L_x_944) ;  /* 0x0000017000017945 */ /* 0x000fe20003800200 */
[----:B--2---:R-:W-:Y:S02]  /*12c0*/  IMAD.MOV.U32 R7, RZ, RZ, R4 ;  /* 0x000000ffff077224 */ /* 0x004fe400078e0004 */
[----:B------:R2:W0:Y:S01]  /*12d0*/  SHFL.DOWN PT, R11, R4, 0x10, 0x1f ;  /* 0x0a001f00040b7f89 */ /* 0x00042200000e0000 */
[----:B----4-:R-:W-:Y:S02]  /*12e0*/  IMAD.MOV.U32 R8, RZ, RZ, R5 ;  /* 0x000000ffff087224 */ /* 0x010fe400078e0005 */
[----:B------:R-:W-:Y:S01]  /*12f0*/  IMAD.MOV.U32 R6, RZ, RZ, R3 ;  /* 0x000000ffff067224 */ /* 0x000fe200078e0003 */
[----:B-1----:R2:W1:Y:S01]  /*1300*/  SHFL.DOWN PT, R10, R5, 0x10, 0x1f ;  /* 0x0a001f00050a7f89 */ /* 0x00246200000e0000 */
[----:B------:R-:W-:Y:S05]  /*1310*/  @P4 BRA `(.L_x_945) ;  /* 0x0000000000404947 */ /* 0x000fea0003800000 */
[----:B0-----:R-:W-:Y:S01]  /*1320*/  FSETP.GEU.AND P0, PT, R3, R2, PT ;  /* 0x000000020300720b */ /* 0x001fe20003f0e000 */
[----:B------:R-:W-:Y:S02]  /*1330*/  IMAD.MOV.U32 R7, RZ, RZ, R11 ;  /* 0x000000ffff077224 */ /* 0x000fe400078e000b */
        /* <DEDUP_REMOVED lines=14> */
.L_x_945:
[----:B------:R-:W-:Y:S05]  /*1420*/  BSYNC.RECONVERGENT B1 ;  /* 0x0000000000017941 */ /* 0x000fea0003800200 */
.L_x_944:
[----:B------:R-:W-:Y:S04]  /*1430*/  BSSY.RECONVERGENT B1, `(.L_x_946) ;  /* 0x000000c000017945 */ /* 0x000fe80003800200 */
[----:B------:R-:W-:Y:S05]  /*1440*/  @P2 BRA `(.L_x_947) ;  /* 0x0000000000282947 */ /* 0x000fea0003800000 */
[----:B--2---:R-:W2:Y:S01]  /*1450*/  S2R R4, SR_CgaCtaId ;  /* 0x0000000000047919 */ /* 0x004ea20000008800 */
        /* <DEDUP_REMOVED lines=9> */
.L_x_947:
[----:B------:R-:W-:Y:S05]  /*14f0*/  BSYNC.RECONVERGENT B1 ;  /* 0x0000000000017941 */ /* 0x000fea0003800200 */
.L_x_946:
[----:B------:R-:W-:Y:S01]  /*1500*/  BAR.SYNC.DEFER_BLOCKING 0x0 ;  /* 0x0000000000007b1d */ /* 0x000fe20000010000 */
[----:B------:R-:W-:-:S13]  /*1510*/  ISETP.NE.AND P2, PT, R9, RZ, PT ;  /* 0x000000ff0900720c */ /* 0x000fda0003f45270 */
[----:B------:R-:W-:Y:S05]  /*1520*/  @P2 BRA `(.L_x_948) ;  /* 0x0000004400542947 */ /* 0x000fea0003800000 */
[----:B0---4-:R-:W0:Y:S01]  /*1530*/  S2R R3, SR_CgaCtaId ;  /* 0x0000000000037919 */ /* 0x011e220000008800 */
[----:B------:R-:W-:Y:S01]  /*1540*/  MOV R2, 0x400 ;  /* 0x0000040000027802 */ /* 0x000fe20000000f00 */
[----:B------:R-:W-:Y:S03]  /*1550*/  BSSY.RECONVERGENT B1, `(.L_x_949) ;  /* 0x0000016000017945 */ /* 0x000fe60003800200 */
[----:B0-----:R-:W-:-:S05]  /*1560*/  LEA R26, R3, R2, 0x18 ;  /* 0x00000002031a7211 */ /* 0x001fca00078ec0ff */
[----:B--2---:R-:W0:Y:S04]  /*1570*/  LDS R5, [R26+0x18] ;  /* 0x000018001a057984 */ /* 0x004e280000000800 */
[----:B------:R2:W4:Y:S04]  /*1580*/  LDS.64 R2, [R26+0x20] ;  /* 0x000020001a027984 */ /* 0x0005280000000a00 */
[----:B------:R2:W1:Y:S04]  /*1590*/  LDS R22, [R26+0x28] ;  /* 0x000028001a167984 */ /* 0x0004680000000800 */
[----:B------:R2:W1:Y:S01]  /*15a0*/  LDS R16, [R26+0x38] ;  /* 0x000038001a107984 */ /* 0x0004620000000800 */
[----:B0-----:R-:W-:Y:S01]  /*15b0*/  FSETP.GEU.AND P0, PT, R6, R5, PT ;  /* 0x000000050600720b */ /* 0x001fe20003f0e000 */
[----:B------:R-:W-:-:S12]  /*15c0*/  IMAD.MOV.U32 R21, RZ, RZ, R5 ;  /* 0x000000ffff157224 */ /* 0x000fd800078e0005 */
[----:B-12-4-:R-:W-:Y:S05]  /*15d0*/  @!P0 BRA `(.L_x_950) ;  /* 0x0000000000348947 */ /* 0x016fea0003800000 */
        /* <DEDUP_REMOVED lines=13> */
.L_x_950:
[----:B------:R-:W-:Y:S05]  /*16b0*/  BSYNC.RECONVERGENT B1 ;  /* 0x0000000000017941 */ /* 0x000fea0003800200 */
.L_x_949:
        /* <DEDUP_REMOVED lines=27> */
.L_x_952:
[----:B------:R-:W-:Y:S05]  /*1870*/  BSYNC.RECONVERGENT B1 ;  /* 0x0000000000017941 */ /* 0x000fea0003800200 */
.L_x_951:
        /* <DEDUP_REMOVED lines=17> */
.L_x_954:
[----:B------:R-:W-:Y:S05]  /*1990*/  BSYNC.RECONVERGENT B1 ;  /* 0x0000000000017941 */ /* 0x000fea0003800200 */
.L_x_953:
        /* <DEDUP_REMOVED lines=17> */
.L_x_956:
[----:B------:R-:W-:Y:S05]  /*1ab0*/  BSYNC.RECONVERGENT B1 ;  /* 0x0000000000017941 */ /* 0x000fea0003800200 */
.L_x_955:
        /* <DEDUP_REMOVED lines=17> */
.L_x_958:
[----:B------:R-:W-:Y:S05]  /*1bd0*/  BSYNC.RECONVERGENT B1 ;  /* 0x0000000000017941 */ /* 0x000fea0003800200 */
.L_x_957:
        /* <DEDUP_REMOVED lines=17> */
.L_x_960:
[----:B------:R-:W-:Y:S05]  /*1cf0*/  BSYNC.RECONVERGENT B1 ;  /* 0x0000000000017941 */ /* 0x000fea0003800200 */
.L_x_959:
        /* <DEDUP_REMOVED lines=18> */
.L_x_935:
[----:B------:R-:W1:Y:S01]  /*1e20*/  S2R R14, SR_LANEID ;  /* 0x00000000000e7919 */ /* 0x000e620000000000 */
[----:B0-----:R-:W-:Y:S01]  /*1e30*/  LOP3.LUT R2, R9, 0x3e0, RZ, 0xc0, !PT ;  /* 0x000003e009027812 */ /* 0x001fe200078ec0ff */
[----:B------:R-:W-:Y:S01]  /*1e40*/  BSSY.RECONVERGENT B1, `(.L_x_961) ;  /* 0x0000026000017945 */ /* 0x000fe20003800200 */
[----:B------:R-:W-:Y:S02]  /*1e50*/  IMAD.MOV.U32 R16, RZ, RZ, R8 ;  /* 0x000000ffff107224 */ /* 0x000fe400078e0008 */
[----:B------:R-:W-:Y:S01]  /*1e60*/  LOP3.LUT R5, RZ, R2, RZ, 0x33, !PT ;  /* 0x00000002ff057212 */ /* 0x000fe200078e33ff */
[----:B------:R-:W-:-:S05]  /*1e70*/  VIADD R3, R2, 0x20 ;  /* 0x0000002002037836 */ /* 0x000fca0000000000 */
[----:B------:R-:W-:Y:S01]  /*1e80*/  ISETP.GT.AND P0, PT, R3, R10, PT ;  /* 0x0000000a0300720c */ /* 0x000fe20003f04270 */
[----:B------:R-:W-:-:S05]  /*1e90*/  IMAD.IADD R3, R10, 0x1, R5 ;  /* 0x000000010a037824 */ /* 0x000fca00078e0205 */
[----:B------:R-:W-:-:S05]  /*1ea0*/  SEL R3, R3, 0x1f, P0 ;  /* 0x0000001f03037807 */ /* 0x000fca0000000000 */
[----:B-----5:R0:W2:Y:S04]  /*1eb0*/  SHFL.DOWN PT, R5, R12, 0x1, R3 ;  /* 0x082000000c057989 */ /* 0x0200a800000e0003 */
[----:B------:R0:W3:Y:S01]  /*1ec0*/  SHFL.DOWN PT, R7, R8, 0x1, R3 ;  /* 0x0820000008077989 */ /* 0x0000e200000e0003 */
[CC--:B-1----:R-:W-:Y:S01]  /*1ed0*/  ISETP.GE.AND P0, PT, R14.reuse, R3.reuse, PT ;  /* 0x000000030e00720c */ /* 0x0c2fe20003f06270 */
[C---:B------:R-:W-:Y:S01]  /*1ee0*/  VIADD R4, R14.reuse, 0x4 ;  /* 0x000000040e047836 */ /* 0x040fe20000000000 */
[C---:B------:R-:W-:Y:S01]  /*1ef0*/  ISETP.NE.AND P3, PT, R14.reuse, RZ, PT ;  /* 0x000000ff0e00720c */ /* 0x040fe20003f65270 */
[C---:B------:R-:W-:Y:S02]  /*1f00*/  VIADD R2, R14.reuse, 0x2 ;  /* 0x000000020e027836 */ /* 0x040fe40000000000 */
[----:B------:R-:W-:Y:S01]  /*1f10*/  VIADD R6, R14, 0x8 ;  /* 0x000000080e067836 */ /* 0x000fe20000000000 */
[-C--:B------:R-:W-:Y:S01]  /*1f20*/  ISETP.GT.AND P4, PT, R4, R3.reuse, PT ;  /* 0x000000030400720c */ /* 0x080fe20003f84270 */
[----:B------:R-:W-:Y:S01]  /*1f30*/  VIADD R4, R14, 0x10 ;  /* 0x000000100e047836 */ /* 0x000fe20000000000 */
[-C--:B------:R-:W-:Y:S01]  /*1f40*/  ISETP.GT.AND P6, PT, R2, R3.reuse, PT ;  /* 0x000000030200720c */ /* 0x080fe20003fc4270 */
[----:B------:R0:W1:Y:S01]  /*1f50*/  SHFL.DOWN PT, R14, R11, 0x1, R3 ;  /* 0x082000000b0e7989 */ /* 0x00006200000e0003 */
[----:B------:R-:W-:Y:S01]  /*1f60*/  ISETP.GT.AND P2, PT, R6, R3, PT ;  /* 0x000000030600720c */ /* 0x000fe20003f44270 */
[----:B------:R-:W-:-:S02]  /*1f70*/  IMAD.MOV.U32 R6, RZ, RZ, R11 ;  /* 0x000000ffff067224 */ /* 0x000fc400078e000b */
[----:B------:R-:W-:Y:S01]  /*1f80*/  IMAD.MOV.U32 R2, RZ, RZ, R12 ;  /* 0x000000ffff027224 */ /* 0x000fe200078e000c */
[----:B--2---:R-:W-:Y:S09]  /*1f90*/  @P0 BRA `(.L_x_962) ;  /* 0x0000000000400947 */ /* 0x004ff20003800000 */
[----:B------:R-:W-:Y:S01]  /*1fa0*/  FSETP.GEU.AND P0, PT, R12, R5, PT ;  /* 0x000000050c00720b */ /* 0x000fe20003f0e000 */
[----:B-1----:R-:W-:Y:S02]  /*1fb0*/  IMAD.MOV.U32 R6, RZ, RZ, R14 ;  /* 0x000000ffff067224 */ /* 0x002fe400078e000e */
        /* <DEDUP_REMOVED lines=14> */
.L_x_962:
[----:B------:R-:W-:Y:S05]  /*20a0*/  BSYNC.RECONVERGENT B1 ;  /* 0x0000000000017941 */ /* 0x000fea0003800200 */
.L_x_961:
[----:B------:R2:W4:Y:S01]  /*20b0*/  SHFL.DOWN PT, R5, R2, 0x2, R3 ;  /* 0x0840000002057989 */ /* 0x00052200000e0003 */
[----:B------:R-:W-:Y:S01]  /*20c0*/  BSSY.RECONVERGENT B1, `(.L_x_963) ;  /* 0x0000018000017945 */ /* 0x000fe20003800200 */
[----:B------:R-:W-:Y:S01]  /*20d0*/  ISETP.GT.AND P5, PT, R4, R3, PT ;  /* 0x000000030400720c */ /* 0x000fe20003fa4270 */
[----:B------:R-:W-:Y:S01]  /*20e0*/  IMAD.MOV.U32 R4, RZ, RZ, R2 ;  /* 0x000000ffff047224 */ /* 0x000fe200078e0002 */
[----:B---3--:R2:W3:Y:S01]  /*20f0*/  SHFL.DOWN PT, R7, R6, 0x2, R3 ;  /* 0x0840000006077989 */ /* 0x0084e200000e0003 */
[----:B0-----:R-:W-:Y:S02]  /*2100*/  IMAD.MOV.U32 R12, RZ, RZ, R6 ;  /* 0x000000ffff0c7224 */ /* 0x001fe400078e0006 */
[----:B-1----:R-:W-:Y:S01]  /*2110*/  IMAD.MOV.U32 R14, RZ, RZ, R16 ;  /* 0x000000ffff0e7224 */ /* 0x002fe200078e0010 */
[----:B------:R2:W0:Y:S01]  /*2120*/  SHFL.DOWN PT, R11, R16, 0x2, R3 ;  /* 0x08400000100b7989 */ /* 0x00042200000e0003 */
[----:B------:R-:W-:Y:S06]  /*2130*/  @P6 BRA `(.L_x_964) ;  /* 0x0000000000406947 */ /* 0x000fec0003800000 */
[----:B----4-:R-:W-:Y:S01]  /*2140*/  FSETP.GEU.AND P0, PT, R2, R5, PT ;  /* 0x000000050200720b */ /* 0x010fe20003f0e000 */
[----:B------:R-:W-:Y:S02]  /*2150*/  IMAD.MOV.U32 R4, RZ, RZ, R5 ;  /* 0x000000ffff047224 */ /* 0x000fe400078e0005 */
[----:B---3--:R-:W-:Y:S02]  /*2160*/  IMAD.MOV.U32 R12, RZ, RZ, R7 ;  /* 0x000000ffff0c7224 */ /* 0x008fe400078e0007 */
[----:B0-----:R-:W-:-:S08]  /*2170*/  IMAD.MOV.U32 R14, RZ, RZ, R11 ;  /* 0x000000ffff0e7224 */ /* 0x001fd000078e000b */
        /* <DEDUP_REMOVED lines=12> */
.L_x_964:
[----:B------:R-:W-:Y:S05]  /*2240*/  BSYNC.RECONVERGENT B1 ;  /* 0x0000000000017941 */ /* 0x000fea0003800200 */
.L_x_963:
[----:B----4-:R1:W4:Y:S01]  /*2250*/  SHFL.DOWN PT, R5, R4, 0x4, R3 ;  /* 0x0880000004057989 */ /* 0x01032200000e0003 */
[----:B------:R-:W-:Y:S01]  /*2260*/  BSSY.RECONVERGENT B1, `(.L_x_965) ;  /* 0x0000017000017945 */ /* 0x000fe20003800200 */
[----:B--2---:R-:W-:Y:S02]  /*2270*/  IMAD.MOV.U32 R2, RZ, RZ, R4 ;  /* 0x000000ffff027224 */ /* 0x004fe400078e0004 */
[----:B---3--:R1:W2:Y:S01]  /*2280*/  SHFL.DOWN PT, R7, R12, 0x4, R3 ;  /* 0x088000000c077989 */ /* 0x0082a200000e0003 */
[----:B------:R-:W-:Y:S02]  /*2290*/  IMAD.MOV.U32 R6, RZ, RZ, R12 ;  /* 0x000000ffff067224 */ /* 0x000fe400078e000c */
[----:B------:R-:W-:Y:S01]  /*22a0*/  IMAD.MOV.U32 R8, RZ, RZ, R14 ;  /* 0x000000ffff087224 */ /* 0x000fe200078e000e */
[----:B0-----:R1:W0:Y:S01]  /*22b0*/  SHFL.DOWN PT, R11, R14, 0x4, R3 ;  /* 0x088000000e0b7989 */ /* 0x00122200000e0003 */
[----:B------:R-:W-:Y:S05]  /*22c0*/  @P4 BRA `(.L_x_966) ;  /* 0x0000000000404947 */ /* 0x000fea0003800000 */
[----:B----4-:R-:W-:Y:S01]  /*22d0*/  FSETP.GEU.AND P0, PT, R4, R5, PT ;  /* 0x000000050400720b */ /* 0x010fe20003f0e000 */
[----:B------:R-:W-:Y:S02]  /*22e0*/  IMAD.MOV.U32 R2, RZ, RZ, R5 ;  /* 0x000000ffff027224 */ /* 0x000fe400078e0005 */
[----:B--2---:R-:W-:Y:S02]  /*22f0*/  IMAD.MOV.U32 R6, RZ, RZ, R7 ;  /* 0x000000ffff067224 */ /* 0x004fe400078e0007 */
        /* <DEDUP_REMOVED lines=13> */
.L_x_966:
[----:B------:R-:W-:Y:S05]  /*23d0*/  BSYNC.RECONVERGENT B1 ;  /* 0x0000000000017941 */ /* 0x000fea0003800200 */
.L_x_965:
[----:B----4-:R3:W4:Y:S01]  /*23e0*/  SHFL.DOWN PT, R5, R2, 0x8, R3 ;  /* 0x0900000002057989 */ /* 0x01072200000e0003 */
[----:B------:R-:W-:Y:S01]  /*23f0*/  BSSY.RECONVERGENT B1, `(.L_x_967) ;  /* 0x0000017000017945 */ /* 0x000fe20003800200 */
[----:B-1----:R-:W-:Y:S02]  /*2400*/  IMAD.MOV.U32 R4, RZ, RZ, R2 ;  /* 0x000000ffff047224 */ /* 0x002fe400078e0002 */
[----:B--2---:R3:W1:Y:S01]  /*2410*/  SHFL.DOWN PT, R7, R6, 0x8, R3 ;  /* 0x0900000006077989 */ /* 0x00466200000e0003 */
[----:B------:R-:W-:Y:S02]  /*2420*/  IMAD.MOV.U32 R12, RZ, RZ, R6 ;  /* 0x000000ffff0c7224 */ /* 0x000fe400078e0006 */
[----:B------:R-:W-:Y:S01]  /*2430*/  IMAD.MOV.U32 R14, RZ, RZ, R8 ;  /* 0x000000ffff0e7224 */ /* 0x000fe200078e0008 */
[----:B0-----:R3:W0:Y:S01]  /*2440*/  SHFL.DOWN PT, R11, R8, 0x8, R3 ;  /* 0x09000000080b7989 */ /* 0x00162200000e0003 */
[----:B------:R-:W-:Y:S05]  /*2450*/  @P2 BRA `(.L_x_968) ;  /* 0x0000000000402947 */ /* 0x000fea0003800000 */
[----:B----4-:R-:W-:Y:S01]  /*2460*/  FSETP.GEU.AND P0, PT, R2, R5, PT ;  /* 0x000000050200720b */ /* 0x010fe20003f0e000 */
[----:B------:R-:W-:Y:S02]  /*2470*/  IMAD.MOV.U32 R4, RZ, RZ, R5 ;  /* 0x000000ffff047224 */ /* 0x000fe400078e0005 */
[----:B-1----:R-:W-:Y:S02]  /*2480*/  IMAD.MOV.U32 R12, RZ, RZ, R7 ;  /* 0x000000ffff0c7224 */ /* 0x002fe400078e0007 */
        /* <DEDUP_REMOVED lines=13> */
.L_x_968:
[----:B------:R-:W-:Y:S05]  /*2560*/  BSYNC.RECONVERGENT B1 ;  /* 0x0000000000017941 */ /* 0x000fea0003800200 */
.L_x_967:
[----:B----4-:R2:W4:Y:S01]  /*2570*/  SHFL.DOWN PT, R5, R4, 0x10, R3 ;  /* 0x0a00000004057989 */ /* 0x01052200000e0003 */
[----:B------:R-:W-:Y:S01]  /*2580*/  BSSY.RECONVERGENT B1, `(.L_x_969) ;  /* 0x0000017000017945 */ /* 0x000fe20003800200 */
[----:B---3--:R-:W-:Y:S02]  /*2590*/  IMAD.MOV.U32 R6, RZ, RZ, R4 ;  /* 0x000000ffff067224 */ /* 0x008fe400078e0004 */
[----:B0-----:R2:W0:Y:S01]  /*25a0*/  SHFL.DOWN PT, R11, R12, 0x10, R3 ;  /* 0x0a0000000c0b7989 */ /* 0x00142200000e0003 */
[----:B-1----:R-:W-:Y:S02]  /*25b0*/  IMAD.MOV.U32 R7, RZ, RZ, R12 ;  /* 0x000000ffff077224 */ /* 0x002fe400078e000c */
[----:B------:R-:W-:Y:S01]  /*25c0*/  IMAD.MOV.U32 R8, RZ, RZ, R14 ;  /* 0x000000ffff087224 */ /* 0x000fe200078e000e */
[----:B------:R2:W1:Y:S01]  /*25d0*/  SHFL.DOWN PT, R13, R14, 0x10, R3 ;  /* 0x0a0000000e0d7989 */ /* 0x00046200000e0003 */
        /* <DEDUP_REMOVED lines=17> */
.L_x_970:
[----:B------:R-:W-:Y:S05]  /*26f0*/  BSYNC.RECONVERGENT B1 ;  /* 0x0000000000017941 */ /* 0x000fea0003800200 */
.L_x_969:
[----:B------:R-:W-:Y:S04]  /*2700*/  BSSY.RECONVERGENT B1, `(.L_x_971) ;  /* 0x000000c000017945 */ /* 0x000fe80003800200 */
[----:B------:R-:W-:Y:S05]  /*2710*/  @P3 BRA `(.L_x_972) ;  /* 0x0000000000283947 */ /* 0x000fea0003800000 */
[----:B--2---:R-:W2:Y:S01]  /*2720*/  S2R R4, SR_CgaCtaId ;  /* 0x0000000000047919 */ /* 0x004ea20000008800 */
[----:B------:R-:W-:Y:S02]  /*2730*/  MOV R3, 0x400 ;  /* 0x0000040000037802 */ /* 0x000fe40000000f00 */
[----:B------:R-:W-:-:S04]  /*2740*/  SHF.R.U32.HI R2, RZ, 0x1, R9 ;  /* 0x00000001ff027819 */ /* 0x000fc80000011609 */
[----:B------:R-:W-:Y:S02]  /*2750*/  LOP3.LUT R2, R2, 0x1f0, RZ, 0xc0, !PT ;  /* 0x000001f002027812 */ /* 0x000fe400078ec0ff */
[----:B--2---:R-:W-:-:S05]  /*2760*/  LEA R3, R4, R3, 0x18 ;  /* 0x0000000304037211 */ /* 0x004fca00078ec0ff */
[----:B----4-:R-:W-:Y:S02]  /*2770*/  IMAD.IADD R5, R2, 0x1, R3 ;  /* 0x0000000102057824 */ /* 0x010fe400078e0203 */
[----:B------:R-:W-:Y:S02]  /*2780*/  IMAD.MOV.U32 R2, RZ, RZ, R7 ;  /* 0x000000ffff027224 */ /* 0x000fe400078e0007 */
[----:B------:R-:W-:Y:S01]  /*2790*/  IMAD.MOV.U32 R3, RZ, RZ, R8 ;  /* 0x000000ffff037224 */ /* 0x000fe200078e0008 */
[----:B------:R3:W-:Y:S04]  /*27a0*/  STS [R5+0x8], R6 ;  /* 0x0000080605007388 */ /* 0x0007e80000000800 */
[----:B------:R3:W-:Y:S02]  /*27b0*/  STS.64 [R5+0x10], R2 ;  /* 0x0000100205007388 */ /* 0x0007e40000000a00 */
.L_x_972:
[----:B------:R-:W-:Y:S05]  /*27c0*/  BSYNC.RECONVERGENT B1 ;  /* 0x0000000000017941 */ /* 0x000fea0003800200 */
.L_x_971:
[----:B------:R-:W-:Y:S01]  /*27d0*/  BAR.SYNC.DEFER_BLOCKING 0x0 ;  /* 0x0000000000007b1d */ /* 0x000fe20000010000 */
[----:B------:R-:W-:-:S13]  /*27e0*/  ISETP.NE.AND P2, PT, R9, RZ, PT ;  /* 0x000000ff0900720c */ /* 0x000fda0003f45270 */
[----:B------:R-:W-:Y:S05]  /*27f0*/  @P2 BRA `(.L_x_948) ;  /* 0x0000003000a02947 */ /* 0x000fea0003800000 */
[C---:B------:R-:W-:Y:S01]  /*2800*/  ISETP.GE.AND P0, PT, R10.reuse, 0x21, PT ;  /* 0x000000210a00780c */ /* 0x040fe20003f06270 */
[----:B---3--:R-:W-:Y:S01]  /*2810*/  IMAD.MOV.U32 R2, RZ, RZ, R6 ;  /* 0x000000ffff027224 */ /* 0x008fe200078e0006 */
[C---:B------:R-:W-:Y:S01]  /*2820*/  ISETP.GE.AND P5, PT, R10.reuse, 0x41, PT ;  /* 0x000000410a00780c */ /* 0x040fe20003fa6270 */
[----:B0-----:R-:W-:Y:S01]  /*2830*/  IMAD.MOV.U32 R11, RZ, RZ, R7 ;  /* 0x000000ffff0b7224 */ /* 0x001fe200078e0007 */
[C---:B------:R-:W-:Y:S01]  /*2840*/  ISETP.GE.AND P4, PT, R10.reuse, 0x61, PT ;  /* 0x000000610a00780c */ /* 0x040fe20003f86270 */
[----:B--2---:R-:W-:Y:S01]  /*2850*/  IMAD.MOV.U32 R4, RZ, RZ, R8 ;  /* 0x000000ffff047224 */ /* 0x004fe200078e0008 */
[----:B------:R-:W-:-:S07]  /*2860*/  ISETP.GE.AND P3, PT, R10, 0x81, PT ;  /* 0x000000810a00780c */ /* 0x000fce0003f66270 */
[----:B------:R-:W-:Y:S06]  /*2870*/  @!P0 BRA `(.L_x_973) ;  /* 0x00000000005c8947 */ /* 0x000fec0003800000 */
[----:B------:R-:W0:Y:S01]  /*2880*/  S2UR UR5, SR_CgaCtaId ;  /* 0x00000000000579c3 */ /* 0x000e220000008800 */
[----:B------:R-:W-:Y:S01]  /*2890*/  UMOV UR4, 0x400 ;  /* 0x0000040000047882 */ /* 0x000fe20000000000 */
[----:B------:R-:W-:Y:S01]  /*28a0*/  BSSY.RECONVERGENT B1, `(.L_x_973) ;  /* 0x0000014000017945 */ /* 0x000fe20003800200 */
        /* <DEDUP_REMOVED lines=19> */
.L_x_974:
[----:B------:R-:W-:Y:S05]  /*29e0*/  BSYNC.RECONVERGENT B1 ;  /* 0x0000000000017941 */ /* 0x000fea0003800200 */
.L_x_973:
[----:B------:R-:W-:Y:S02]  /*29f0*/  IMAD.MOV.U32 R3, RZ, RZ, R2 ;  /* 0x000000ffff037224 */ /* 0x000fe400078e0002 */
[----:B------:R-:W-:Y:S02]  /*2a00*/  IMAD.MOV.U32 R9, RZ, RZ, R11 ;  /* 0x000000ffff097224 */ /* 0x000fe400078e000b */
[----:B------:R-:W-:Y:S01]  /*2a10*/  IMAD.MOV.U32 R8, RZ, RZ, R4 ;  /* 0x000000ffff087224 */ /* 0x000fe200078e0004 */
[----:B------:R-:W-:Y:S06]  /*2a20*/  @!P5 BRA `(.L_x_975) ;  /* 0x00000000005cd947 */ /* 0x000fec0003800000 */
[----:B------:R-:W0:Y:S01]  /*2a30*/  S2UR UR5, SR_CgaCtaId ;  /* 0x00000000000579c3 */ /* 0x000e220000008800 */
[----:B------:R-:W-:Y:S01]  /*2a40*/  UMOV UR4, 0x400 ;  /* 0x0000040000047882 */ /* 0x000fe20000000000 */
[----:B------:R-:W-:Y:S01]  /*2a50*/  BSSY.RECONVERGENT B1, `(.L_x_975) ;  /* 0x0000014000017945 */ /* 0x000fe20003800200 */
[----:B0-----:R-:W-:-:S09]  /*2a60*/  ULEA UR4, UR5, UR4, 0x18 ;  /* 0x0000000405047291 */ /* 0x001fd2000f8ec0ff */
[----:B----4-:R-:W0:Y:S04]  /*2a70*/  LDS R5, [UR4+0x28] ;  /* 0x00002804ff057984 */ /* 0x010e280008000800 */
        /* <DEDUP_REMOVED lines=17> */
.L_x_976:
[----:B------:R-:W-:Y:S05]  /*2b90*/  BSYNC.RECONVERGENT B1 ;  /* 0x0000000000017941 */ /* 0x000fea0003800200 */
.L_x_975:
[C---:B------:R-:W-:Y:S01]  /*2ba0*/  ISETP.GE.AND P1, PT, R10.reuse, 0xa1, PT ;  /* 0x000000a10a00780c */ /* 0x040fe20003f26270 */
[----:B------:R-:W-:Y:S01]  /*2bb0*/  IMAD.MOV.U32 R2, RZ, RZ, R3 ;  /* 0x000000ffff027224 */ /* 0x000fe200078e0003 */
[C---:B------:R-:W-:Y:S01]  /*2bc0*/  ISETP.GE.AND P5, PT, R10.reuse, 0xc1, PT ;  /* 0x000000c10a00780c */ /* 0x040fe20003fa6270 */
[----:B------:R-:W-:Y:S01]  /*2bd0*/  IMAD.MOV.U32 R7, RZ, RZ, R9 ;  /* 0x000000ffff077224 */ /* 0x000fe200078e0009 */
[----:B------:R-:W-:Y:S01]  /*2be0*/  ISETP.GE.AND P6, PT, R10, 0xe1, PT ;  /* 0x000000e10a00780c */ /* 0x000fe20003fc6270 */
[----:B------:R-:W-:Y:S01]  /*2bf0*/  IMAD.MOV.U32 R6, RZ, RZ, R8 ;  /* 0x000000ffff067224 */ /* 0x000fe200078e0008 */
[----:B------:R-:W-:Y:S11]  /*2c00*/  @!P4 BRA `(.L_x_977) ;  /* 0x00000000005cc947 */ /* 0x000ff60003800000 */
        /* <DEDUP_REMOVED lines=15> */
[----:B------:R-:W-:-:S04]  /*2d00*/  @P4 ISETP.GE.U32.AND P0, PT, R9, R10, PT ;  /* 0x0000000a0900420c */ /* 0x000fc80003f06070 */
[----:B------:R-:W-:-:S04]  /*2d10*/  @P4 ISETP.GE.AND.EX P0, PT, R8, R11, PT, P0 ;  /* 0x0000000b0800420c */ /* 0x000fc80003f06300 */
[----:B------:R-:W-:Y:S02]  /*2d20*/  @P4 FSEL R2, R3, R4, !P0 ;  /* 0x0000000403024208 */ /* 0x000fe40004000000 */
[----:B------:R-:W-:-:S04]  /*2d30*/  @P4 ISETP.LT.U32.AND P0, PT, R9, R10, PT ;  /* 0x0000000a0900420c */ /* 0x000fc80003f01070 */
[----:B------:R-:W-:-:S04]  /*2d40*/  @P4 ISETP.LT.AND.EX P0, PT, R8, R11, PT, P0 ;  /* 0x0000000b0800420c */ /* 0x000fc80003f01300 */
[----:B------:R-:W-:Y:S02]  /*2d50*/  @P4 SEL R7, R9, R10, P0 ;  /* 0x0000000a09074207 */ /* 0x000fe40000000000 */
[----:B------:R-:W-:-:S07]  /*2d60*/  @P4 SEL R6, R8, R11, P0 ;  /* 0x0000000b08064207 */ /* 0x000fce0000000000 */
.L_x_978:
[----:B------:R-:W-:Y:S05]  /*2d70*/  BSYNC.RECONVERGENT B1 ;  /* 0x0000000000017941 */ /* 0x000fea0003800200 */
.L_x_977:
        /* <DEDUP_REMOVED lines=26> */
.L_x_980:
[----:B------:R-:W-:Y:S05]  /*2f20*/  BSYNC.RECONVERGENT B1 ;  /* 0x0000000000017941 */ /* 0x000fea0003800200 */
.L_x_979:
        /* <DEDUP_REMOVED lines=26> */
.L_x_982:
[----:B------:R-:W-:Y:S05]  /*30d0*/  BSYNC.RECONVERGENT B1 ;  /* 0x0000000000017941 */ /* 0x000fea0003800200 */
.L_x_981:
        /* <DEDUP_REMOVED lines=26> */
.L_x_984:
[----:B------:R-:W-:Y:S05]  /*3280*/  BSYNC.RECONVERGENT B1 ;  /* 0x0000000000017941 */ /* 0x000fea0003800200 */
.L_x_983:
[----:B------:R-:W-:Y:S02]  /*3290*/  IMAD.MOV.U32 R6, RZ, RZ, R3 ;  /* 0x000000ffff067224 */ /* 0x000fe400078e0003 */
[----:B------:R-:W-:Y:S02]  /*32a0*/  IMAD.MOV.U32 R7, RZ, RZ, R9 ;  /* 0x000000ffff077224 */ /* 0x000fe400078e0009 */
[----:B------:R-:W-:Y:S01]  /*32b0*/  IMAD.MOV.U32 R8, RZ, RZ, R4 ;  /* 0x000000ffff087224 */ /* 0x000fe200078e0004 */
[----:B------:R-:W-:Y:S06]  /*32c0*/  @!P6 BRA `(.L_x_948) ;  /* 0x0000002400ece947 */ /* 0x000fec0003800000 */
[----:B------:R-:W0:Y:S01]  /*32d0*/  S2UR UR5, SR_CgaCtaId ;  /* 0x00000000000579c3 */ /* 0x000e220000008800 */
[----:B------:R-:W-:Y:S02]  /*32e0*/  UMOV UR4, 0x400 ;  /* 0x0000040000047882 */ /* 0x000fe40000000000 */
        /* <DEDUP_REMOVED lines=21> */
.L_x_916:
        /* <DEDUP_REMOVED lines=13> */
[----:B------:R-:W-:-:S02]  /*3510*/  IMAD.U32 R14, RZ, RZ, UR14 ;  /* 0x0000000eff0e7e24 */ /* 0x000fc4000f8e00ff */
[----:B------:R-:W-:-:S03]  /*3520*/  IMAD.U32 R15, RZ, RZ, UR15 ;  /* 0x0000000fff0f7e24 */ /* 0x000fc6000f8e00ff */
[----:B0-----:R-:W-:-:S05]  /*3530*/  IADD3 R2, P4, PT, R6, R14, RZ ;  /* 0x0000000e06027210 */ /* 0x001fca0007f9e0ff */
[----:B------:R-:W-:Y:S01]  /*3540*/  IMAD.X R3, RZ, RZ, R15, P4 ;  /* 0x000000ffff037224 */ /* 0x000fe200020e060f */
[----:B--2---:R-:W-:-:S04]  /*3550*/  FSETP.GEU.AND P0, PT, R4, R5, PT ;  /* 0x000000050400720b */ /* 0x004fc80003f0e000 */
[----:B------:R-:W-:Y:S01]  /*3560*/  FSEL R5, R4, R5, P0 ;  /* 0x0000000504057208 */ /* 0x000fe20000000000 */
[----:B------:R-:W-:-:S03]  /*3570*/  VIADD R4, R11, 0x200 ;  /* 0x000002000b047836 */ /* 0x000fc60000000000 */
[----:B---3--:R-:W-:-:S04]  /*3580*/  FSETP.GEU.AND P1, PT, R5, R8, PT ;  /* 0x000000080500720b */ /* 0x008fc80003f2e000 */
[----:B------:R-:W-:-:S04]  /*3590*/  FSEL R8, R5, R8, P1 ;  /* 0x0000000805087208 */ /* 0x000fc80000800000 */
[----:B----4-:R-:W-:-:S04]  /*35a0*/  FSETP.GEU.AND P3, PT, R8, R9, PT ;  /* 0x000000090800720b */ /* 0x010fc80003f6e000 */
[----:B------:R-:W-:Y:S01]  /*35b0*/  FSEL R5, R8, R9, P3 ;  /* 0x0000000908057208 */ /* 0x000fe20001800000 */
[C---:B------:R-:W-:Y:S01]  /*35c0*/  VIADD R8, R11.reuse, 0x100 ;  /* 0x000001000b087836 */ /* 0x040fe20000000000 */
[----:B------:R-:W-:Y:S02]  /*35d0*/  LOP3.LUT R9, R11, 0x400, RZ, 0xfc, !PT ;  /* 0x000004000b097812 */ /* 0x000fe400078efcff */
[----:B-----5:R-:W-:Y:S02]  /*35e0*/  FSETP.GEU.AND P2, PT, R5, R10, PT ;  /* 0x0000000a0500720b */ /* 0x020fe40003f4e000 */
[----:B------:R-:W-:Y:S02]  /*35f0*/  @P1 SEL R4, R11, R8, P0 ;  /* 0x000000080b041207 */ /* 0x000fe40000000000 */
[----:B------:R-:W-:Y:S01]  /*3600*/  ISETP.LE.U32.AND P1, PT, R7, UR6, PT ;  /* 0x0000000607007c0c */ /* 0x000fe2000bf23070 */
[----:B------:R-:W-:-:S03]  /*3610*/  @!P3 VIADD R4, R11, 0x300 ;  /* 0x000003000b04b836 */ /* 0x000fc60000000000 */
[----:B------:R-:W-:-:S05]  /*3620*/  ISETP.GE.U32.AND.EX P1, PT, RZ, R18, PT, P1 ;  /* 0x00000012ff00720c */ /* 0x000fca0003f26110 */
[C---:B------:R-:W-:Y:S02]  /*3630*/  @P2 ISETP.GE.U32.AND P0, PT, R4.reuse, R9, PT ;  /* 0x000000090400220c */ /* 0x040fe40003f06070 */
[-C--:B------:R-:W-:Y:S02]  /*3640*/  IADD3 R9, P3, PT, R9, R2.reuse, RZ ;  /* 0x0000000209097210 */ /* 0x080fe40007f7e0ff */
[----:B------:R-:W-:Y:S02]  /*3650*/  @P2 IADD3 R2, P4, PT, R4, R2, RZ ;  /* 0x0000000204022210 */ /* 0x000fe40007f9e0ff */
[----:B------:R-:W-:Y:S01]  /*3660*/  @P2 ISETP.GE.U32.AND.EX P0, PT, RZ, RZ, PT, P0 ;  /* 0x000000ffff00220c */ /* 0x000fe20003f06100 */
[--C-:B------:R-:W-:Y:S02]  /*3670*/  IMAD.X R8, RZ, RZ, R3.reuse, P3 ;  /* 0x000000ffff087224 */ /* 0x100fe400018e0603 */
[----:B------:R-:W-:Y:S01]  /*3680*/  @P2 IMAD.X R3, RZ, RZ, R3, P4 ;  /* 0x000000ffff032224 */ /* 0x000fe200020e0603 */
[----:B------:R-:W-:-:S04]  /*3690*/  @P2 FSETP.LT.OR P0, PT, R10, R5, !P0 ;  /* 0x000000050a00220b */ /* 0x000fc80004701400 */
[----:B------:R-:W-:Y:S02]  /*36a0*/  @P2 FSEL R10, R5, R10, P0 ;  /* 0x0000000a050a2208 */ /* 0x000fe40000000000 */
[----:B------:R-:W-:Y:S02]  /*36b0*/  @P2 SEL R9, R2, R9, P0 ;  /* 0x0000000902092207 */ /* 0x000fe40000000000 */
[----:B------:R-:W-:Y:S01]  /*36c0*/  @P2 SEL R8, R3, R8, P0 ;  /* 0x0000000803082207 */ /* 0x000fe20000000000 */
[----:B------:R-:W-:Y:S06]  /*36d0*/  @P1 BRA `(.L_x_985) ;  /* 0x0000001000641947 */ /* 0x000fec0003800000 */
        /* <DEDUP_REMOVED lines=20> */
.L_x_987:
[----:B------:R-:W-:Y:S05]  /*3820*/  BSYNC.RECONVERGENT B1 ;  /* 0x0000000000017941 */ /* 0x000fea0003800200 */
.L_x_986:
        /* <DEDUP_REMOVED lines=12> */
[----:B------:R-:W-:Y:S01]  /*38f0*/  IMAD.MOV.U32 R16, RZ, RZ, R10 ;  /* 0x000000ffff107224 */ /* 0x000fe200078e000a */
[----:B------:R-:W0:Y:S01]  /*3900*/  LDCU.64 UR8, c[0x0][0x398] ;  /* 0x00007300ff0877ac */ /* 0x000e220008000a00 */
[----:B------:R-:W-:Y:S02]  /*3910*/  IMAD.MOV.U32 R19, RZ, RZ, R9 ;  /* 0x000000ffff137224 */ /* 0x000fe400078e0009 */
[----:B------:R-:W-:Y:S01]  /*3920*/  IMAD.MOV.U32 R6, RZ, RZ, R8 ;  /* 0x000000ffff067224 */ /* 0x000fe200078e0008 */
[----:B------:R-:W1:Y:S06]  /*3930*/  LDCU.128 UR12, c[0x0][0x380] ;  /* 0x00007000ff0c77ac */ /* 0x000e6c0008000c00 */
.L_x_991:
[----:B------:R-:W-:Y:S01]  /*3940*/  IADD3 R9, P0, PT, R11, R4, RZ ;  /* 0x000000040b097210 */ /* 0x000fe20007f1e0ff */
[----:B-1----:R-:W-:Y:S02]  /*3950*/  IMAD.U32 R12, RZ, RZ, UR12 ;  /* 0x0000000cff0c7e24 */ /* 0x002fe4000f8e00ff */
[----:B------:R-:W-:Y:S02]  /*3960*/  IMAD.U32 R13, RZ, RZ, UR13 ;  /* 0x0000000dff0d7e24 */ /* 0x000fe4000f8e00ff */
[----:B------:R-:W-:Y:S01]  /*3970*/  IMAD.X R8, RZ, RZ, R5, P0 ;  /* 0x000000ffff087224 */ /* 0x000fe200000e0605 */
[----:B------:R-:W-:-:S04]  /*3980*/  LEA R4, P0, R9, R12, 0x2 ;  /* 0x0000000c09047211 */ /* 0x000fc800078010ff */
[----:B------:R-:W-:-:S05]  /*3990*/  LEA.HI.X R5, R9, R13, R8, 0x2, P0 ;  /* 0x0000000d09057211 */ /* 0x000fca00000f1408 */
[----:B------:R-:W2:Y:S04]  /*39a0*/  LDG.E R7, desc[UR10][R4.64] ;  /* 0x0000000a04077981 */ /* 0x000ea8000c1e1900 */
[----:B------:R-:W3:Y:S04]  /*39b0*/  LDG.E R24, desc[UR10][R4.64+0x400] ;  /* 0x0004000a04187981 */ /* 0x000ee8000c1e1900 */
[----:B------:R-:W4:Y:S04]  /*39c0*/  LDG.E R18, desc[UR10][R4.64+0x800] ;  /* 0x0008000a04127981 */ /* 0x000f28000c1e1900 */
[----:B------:R-:W4:Y:S01]  /*39d0*/  LDG.E R17, desc[UR10][R4.64+0xc00] ;  /* 0x000c000a04117981 */ /* 0x000f22000c1e1900 */
[----:B------:R-:W-:-:S02]  /*39e0*/  IMAD.U32 R14, RZ, RZ, UR14 ;  /* 0x0000000eff0e7e24 */ /* 0x000fc4000f8e00ff */
[----:B------:R-:W-:Y:S01]  /*39f0*/  IMAD.U32 R15, RZ, RZ, UR15 ;  /* 0x0000000fff0f7e24 */ /* 0x000fe2000f8e00ff */
[----:B------:R1:W5:Y:S01]  /*3a00*/  LDG.E R10, desc[UR10][R4.64+0x1000] ;  /* 0x0010000a040a7981 */ /* 0x000362000c1e1900 */
[----:B------:R-:W-:Y:S01]  /*3a10*/  BSSY.RECONVERGENT B2, `(.L_x_989) ;  /* 0x000002c000027945 */ /* 0x000fe20003800200 */
[----:B------:R-:W-:Y:S01]  /*3a20*/  BAR.SYNC.DEFER_BLOCKING 0x0 ;  /* 0x0000000000007b1d */ /* 0x000fe20000010000 */
[----:B------:R-:W-:-:S04]  /*3a30*/  IADD3 R26, P0, PT, R9, R14, RZ ;  /* 0x0000000e091a7210 */ /* 0x000fc80007f1e0ff */
[----:B------:R-:W-:Y:S01]  /*3a40*/  IADD3 R20, P3, PT, R26, 0x100, RZ ;  /* 0x000001001a147810 */ /* 0x000fe20007f7e0ff */
[----:B------:R-:W-:Y:S01]  /*3a50*/  IMAD.X R27, R8, 0x1, R15, P0 ;  /* 0x00000001081b7824 */ /* 0x000fe200000e060f */
[C---:B------:R-:W-:Y:S02]  /*3a60*/  IADD3 R21, P4, PT, R26.reuse, 0x200, RZ ;  /* 0x000002001a157810 */ /* 0x040fe40007f9e0ff */
[----:B------:R-:W-:Y:S01]  /*3a70*/  IADD3 R9, P6, PT, R26, 0x400, RZ ;  /* 0x000004001a097810 */ /* 0x000fe20007fde0ff */
[--C-:B------:R-:W-:Y:S01]  /*3a80*/  IMAD.X R25, RZ, RZ, R27.reuse, P3 ;  /* 0x000000ffff197224 */ /* 0x100fe200018e061b */
[----:B------:R-:W-:Y:S01]  /*3a90*/  ISETP.NE.AND P3, PT, R11, RZ, PT ;  /* 0x000000ff0b00720c */ /* 0x000fe20003f65270 */
[--C-:B------:R-:W-:Y:S02]  /*3aa0*/  IMAD.X R22, RZ, RZ, R27.reuse, P4 ;  /* 0x000000ffff167224 */ /* 0x100fe400020e061b */
[----:B------:R-:W-:Y:S01]  /*3ab0*/  IMAD.X R8, RZ, RZ, R27, P6 ;  /* 0x000000ffff087224 */ /* 0x000fe200030e061b */
[----:B--2---:R-:W-:-:S13]  /*3ac0*/  FSETP.GEU.AND P2, PT, R16, R7, PT ;  /* 0x000000071000720b */ /* 0x004fda0003f4e000 */
[----:B------:R-:W-:-:S04]  /*3ad0*/  @P2 ISETP.GE.U32.AND P0, PT, R19, R26, PT ;  /* 0x0000001a1300220c */ /* 0x000fc80003f06070 */
[----:B------:R-:W-:-:S04]  /*3ae0*/  @P2 ISETP.GE.AND.EX P0, PT, R6, R27, PT, P0 ;  /* 0x0000001b0600220c */ /* 0x000fc80003f06300 */
[----:B------:R-:W-:-:S04]  /*3af0*/  @P2 FSETP.LT.OR P0, PT, R7, R16, !P0 ;  /* 0x000000100700220b */ /* 0x000fc80004701400 */
[----:B------:R-:W-:Y:S02]  /*3b00*/  @P2 FSEL R7, R16, R7, P0 ;  /* 0x0000000710072208 */ /* 0x000fe40000000000 */
[----:B------:R-:W-:Y:S02]  /*3b10*/  IADD3 R16, P5, PT, R26, 0x300, RZ ;  /* 0x000003001a107810 */ /* 0x000fe40007fbe0ff */
[----:B---3--:R-:W-:Y:S02]  /*3b20*/  FSETP.GEU.AND P1, PT, R7, R24, PT ;  /* 0x000000180700720b */ /* 0x008fe40003f2e000 */
[----:B------:R-:W-:Y:S01]  /*3b30*/  @P2 SEL R26, R19, R26, P0 ;  /* 0x0000001a131a2207 */ /* 0x000fe20000000000 */
[----:B------:R-:W-:Y:S01]  /*3b40*/  IMAD.X R19, RZ, RZ, R27, P5 ;  /* 0x000000ffff137224 */ /* 0x000fe200028e061b */
[----:B------:R-:W-:-:S09]  /*3b50*/  @P2 SEL R27, R6, R27, P0 ;  /* 0x0000001b061b2207 */ /* 0x000fd20000000000 */
[----:B------:R-:W-:-:S04]  /*3b60*/  @P1 ISETP.GE.U32.AND P0, PT, R26, R20, PT ;  /* 0x000000141a00120c */ /* 0x000fc80003f06070 */
[----:B------:R-:W-:-:S04]  /*3b70*/  @P1 ISETP.GE.AND.EX P0, PT, R27, R25, PT, P0 ;  /* 0x000000191b00120c */ /* 0x000fc80003f06300 */
[----:B------:R-:W-:-:S04]  /*3b80*/  @P1 FSETP.LT.OR P0, PT, R24, R7, !P0 ;  /* 0x000000071800120b */ /* 0x000fc80004701400 */
[----:B------:R-:W-:Y:S02]  /*3b90*/  @P1 FSEL R24, R7, R24, P0 ;  /* 0x0000001807181208 */ /* 0x000fe40000000000 */
[----:B------:R-:W-:Y:S02]  /*3ba0*/  @P1 SEL R20, R26, R20, P0 ;  /* 0x000000141a141207 */ /* 0x000fe40000000000 */
[----:B----4-:R-:W-:Y:S02]  /*3bb0*/  FSETP.GEU.AND P2, PT, R24, R18, PT ;  /* 0x000000121800720b */ /* 0x010fe40003f4e000 */
[----:B------:R-:W-:-:S11]  /*3bc0*/  @P1 SEL R25, R27, R25, P0 ;  /* 0x000000191b191207 */ /* 0x000fd60000000000 */
[----:B------:R-:W-:-:S04]  /*3bd0*/  @P2 ISETP.GE.U32.AND P0, PT, R20, R21, PT ;  /* 0x000000151400220c */ /* 0x000fc80003f06070 */
[----:B------:R-:W-:-:S04]  /*3be0*/  @P2 ISETP.GE.AND.EX P0, PT, R25, R22, PT, P0 ;  /* 0x000000161900220c */ /* 0x000fc80003f06300 */
[----:B------:R-:W-:-:S04]  /*3bf0*/  @P2 FSETP.LT.OR P0, PT, R18, R24, !P0 ;  /* 0x000000181200220b */ /* 0x000fc80004701400 */
[----:B------:R-:W-:-:S04]  /*3c00*/  @P2 FSEL R18, R24, R18, P0 ;  /* 0x0000001218122208 */ /* 0x000fc80000000000 */
[----:B------:R-:W-:Y:S01]  /*3c10*/  FSETP.GEU.AND P1, PT, R18, R17, PT ;  /* 0x000000111200720b */ /* 0x000fe20003f2e000 */
[----:B-1----:R-:W-:-:S12]  /*3c20*/  @P3 BRA `(.L_x_990) ;  /* 0x0000000000283947 */ /* 0x002fd80003800000 */
[----:B------:R-:W-:Y:S02]  /*3c30*/  IMAD.MOV.U32 R4, RZ, RZ, 0x500 ;  /* 0x00000500ff047424 */ /* 0x000fe400078e00ff */
[----:B------:R-:W-:-:S06]  /*3c40*/  IMAD.MOV.U32 R5, RZ, RZ, 0x0 ;  /* 0x00000000ff057424 */ /* 0x000fcc00078e00ff */
[----:B------:R-:W2:Y:S01]  /*3c50*/  ATOMG.E.ADD.64.STRONG.GPU PT, R4, desc[UR10][R2.64], R4 ;  /* 0x80000004020479a8 */ /* 0x000ea200081ef50a */
[----:B------:R-:W1:Y:S01]  /*3c60*/  S2UR UR5, SR_CgaCtaId ;  /* 0x00000000000579c3 */ /* 0x000e620000008800 */
[----:B------:R-:W-:Y:S02]  /*3c70*/  UMOV UR4, 0x400 ;  /* 0x0000040000047882 */ /* 0x000fe40000000000 */
[----:B-1----:R-:W-:-:S06]  /*3c80*/  ULEA UR4, UR5, UR4, 0x18 ;  /* 0x0000000405047291 */ /* 0x002fcc000f8ec0ff */
[----:B------:R-:W-:Y:S01]  /*3c90*/  IMAD.U32 R23, RZ, RZ, UR4 ;  /* 0x00000004ff177e24 */ /* 0x000fe2000f8e00ff */
[----:B--2---:R-:W-:-:S05]  /*3ca0*/  IADD3 R6, P3, PT, R4, UR6, RZ ;  /* 0x0000000604067c10 */ /* 0x004fca000ff7e0ff */
[----:B------:R-:W-:-:S05]  /*3cb0*/  IMAD.X R7, RZ, RZ, R5, P3 ;  /* 0x000000ffff077224 */ /* 0x000fca00018e0605 */
[----:B------:R1:W-:Y:S03]  /*3cc0*/  STS.64 [R23+0x98], R6 ;  /* 0x0000980617007388 */ /* 0x0003e60000000a00 */
.L_x_990:
[----:B0-----:R-:W-:Y:S05]  /*3cd0*/  BSYNC.RECONVERGENT B2 ;  /* 0x0000000000027941 */ /* 0x001fea0003800200 */
.L_x_989:
[----:B------:R-:W-:Y:S01]  /*3ce0*/  BAR.SYNC.DEFER_BLOCKING 0x0 ;  /* 0x0000000000007b1d */ /* 0x000fe20000010000 */
[----:B------:R-:W-:Y:S01]  /*3cf0*/  @P2 SEL R21, R20, R21, P0 ;  /* 0x0000001514152207 */ /* 0x000fe20000000000 */
[----:B-1----:R-:W-:Y:S01]  /*3d00*/  IMAD.U32 R7, RZ, RZ, UR8 ;  /* 0x00000008ff077e24 */ /* 0x002fe2000f8e00ff */
[----:B------:R-:W-:Y:S02]  /*3d10*/  @P2 SEL R22, R25, R22, P0 ;  /* 0x0000001619162207 */ /* 0x000fe40000000000 */
[----:B------:R-:W-:-:S04]  /*3d20*/  @P1 ISETP.GE.U32.AND P0, PT, R21, R16, PT ;  /* 0x000000101500120c */ /* 0x000fc80003f06070 */
[----:B------:R-:W-:-:S04]  /*3d30*/  @P1 ISETP.GE.AND.EX P0, PT, R22, R19, PT, P0 ;  /* 0x000000131600120c */ /* 0x000fc80003f06300 */
[----:B------:R-:W-:-:S04]  /*3d40*/  @P1 FSETP.LT.OR P0, PT, R17, R18, !P0 ;  /* 0x000000121100120b */ /* 0x000fc80004701400 */
[----:B------:R-:W-:Y:S01]  /*3d50*/  @P1 FSEL R17, R18, R17, P0 ;  /* 0x0000001112111208 */ /* 0x000fe20000000000 */
[----:B------:R-:W-:Y:S01]  /*3d60*/  IMAD.U32 R18, RZ, RZ, UR9 ;  /* 0x00000009ff127e24 */ /* 0x000fe2000f8e00ff */
[----:B------:R-:W-:Y:S02]  /*3d70*/  @P1 SEL R16, R21, R16, P0 ;  /* 0x0000001015101207 */ /* 0x000fe40000000000 */
[----:B-----5:R-:W-:Y:S02]  /*3d80*/  FSETP.GEU.AND P2, PT, R17, R10, PT ;  /* 0x0000000a1100720b */ /* 0x020fe40003f4e000 */
[----:B------:R-:W-:Y:S01]  /*3d90*/  @P1 SEL R19, R22, R19, P0 ;  /* 0x0000001316131207 */ /* 0x000fe20000000000 */
[----:B------:R-:W0:Y:S10]  /*3da0*/  LDS.64 R4, [R23+0x98] ;  /* 0x0000980017047984 */ /* 0x000e340000000a00 */
[----:B------:R-:W-:-:S04]  /*3db0*/  @P2 ISETP.GE.U32.AND P0, PT, R16, R9, PT ;  /* 0x000000091000220c */ /* 0x000fc80003f06070 */
[----:B------:R-:W-:-:S04]  /*3dc0*/  @P2 ISETP.GE.AND.EX P0, PT, R19, R8, PT, P0 ;  /* 0x000000081300220c */ /* 0x000fc80003f06300 */
[----:B------:R-:W-:-:S04]  /*3dd0*/  @P2 FSETP.LT.OR P0, PT, R10, R17, !P0 ;  /* 0x000000110a00220b */ /* 0x000fc80004701400 */
[----:B------:R-:W-:Y:S02]  /*3de0*/  @P2 FSEL R10, R17, R10, P0 ;  /* 0x0000000a110a2208 */ /* 0x000fe40000000000 */
[----:B------:R-:W-:Y:S02]  /*3df0*/  @P2 SEL R9, R16, R9, P0 ;  /* 0x0000000910092207 */ /* 0x000fe40000000000 */
[----:B------:R-:W-:Y:S01]  /*3e00*/  @P2 SEL R8, R19, R8, P0 ;  /* 0x0000000813082207 */ /* 0x000fe20000000000 */
[----:B------:R-:W-:Y:S02]  /*3e10*/  IMAD.MOV.U32 R16, RZ, RZ, R10 ;  /* 0x000000ffff107224 */ /* 0x000fe400078e000a */
[----:B------:R-:W-:Y:S01]  /*3e20*/  IMAD.MOV.U32 R19, RZ, RZ, R9 ;  /* 0x000000ffff137224 */ /* 0x000fe200078e0009 */
[----:B0-----:R-:W-:-:S04]  /*3e30*/  IADD3 R6, P3, PT, R4, 0x500, RZ ;  /* 0x0000050004067810 */ /* 0x001fc80007f7e0ff */
[----:B------:R-:W-:Y:S01]  /*3e40*/  ISETP.GT.U32.AND P1, PT, R6, R7, PT ;  /* 0x000000070600720c */ /* 0x000fe20003f24070 */
[----:B------:R-:W-:Y:S02]  /*3e50*/  IMAD.X R21, RZ, RZ, R5, P3 ;  /* 0x000000ffff157224 */ /* 0x000fe400018e0605 */
[----:B------:R-:W-:-:S03]  /*3e60*/  IMAD.MOV.U32 R6, RZ, RZ, R8 ;  /* 0x000000ffff067224 */ /* 0x000fc600078e0008 */
[----:B------:R-:W-:-:S13]  /*3e70*/  ISETP.GT.AND.EX P0, PT, R21, R18, PT, P1 ;  /* 0x000000121500720c */ /* 0x000fda0003f04310 */
[----:B------:R-:W-:Y:S05]  /*3e80*/  @!P0 BRA `(.L_x_991) ;  /* 0xfffffff800ac8947 */ /* 0x000fea000383ffff */
[----:B------:R-:W-:Y:S05]  /*3e90*/  BSYNC.RECONVERGENT B1 ;  /* 0x0000000000017941 */ /* 0x000fea0003800200 */
.L_x_988:
        /* <DEDUP_REMOVED lines=19> */
[C---:B------:R-:W-:Y:S02]  /*3fd0*/  IADD3 R14, P0, PT, R3.reuse, R14, RZ ;  /* 0x0000000e030e7210 */ /* 0x040fe40007f1e0ff */
[----:B------:R-:W-:Y:S02]  /*3fe0*/  LOP3.LUT R2, R2, 0x3, RZ, 0xc0, !PT ;  /* 0x0000000302027812 */ /* 0x000fe400078ec0ff */
[----:B------:R-:W-:Y:S01]  /*3ff0*/  LEA.HI.X R3, R3, R13, R6, 0x2, P1 ;  /* 0x0000000d03037211 */ /* 0x000fe200008f1406 */
[----:B------:R-:W-:-:S02]  /*4000*/  IMAD.X R15, R6, 0x1, R15, P0 ;  /* 0x00000001060f7824 */ /* 0x000fc400000e060f */
[----:B------:R-:W-:-:S07]  /*4010*/  IMAD.MOV R6, RZ, RZ, -R2 ;  /* 0x000000ffff067224 */ /* 0x000fce00078e0a02 */
.L_x_997:
[----:B------:R-:W-:-:S06]  /*4020*/  IMAD.MOV.U32 R2, RZ, RZ, R12 ;  /* 0x000000ffff027224 */ /* 0x000fcc00078e000c */
[----:B------:R-:W2:Y:S01]  /*4030*/  LDG.E R2, desc[UR10][R2.64] ;  /* 0x0000000a02027981 */ /* 0x000ea2000c1e1900 */
[----:B------:R-:W-:Y:S01]  /*4040*/  VIADD R6, R6, 0x1 ;  /* 0x0000000106067836 */ /* 0x000fe20000000000 */
[----:B------:R-:W-:Y:S01]  /*4050*/  BSSY.RECONVERGENT B3, `(.L_x_995) ;  /* 0x0000016000037945 */ /* 0x000fe20003800200 */
[----:B------:R-:W-:Y:S01]  /*4060*/  IMAD.MOV.U32 R13, RZ, RZ, R9 ;  /* 0x000000ffff0d7224 */ /* 0x000fe200078e0009 */
[----:B------:R-:W-:Y:S01]  /*4070*/  IADD3 R12, P3, PT, R12, 0x400, RZ ;  /* 0x000004000c0c7810 */ /* 0x000fe20007f7e0ff */
[----:B------:R-:W-:Y:S01]  /*4080*/  IMAD.MOV.U32 R18, RZ, RZ, R8 ;  /* 0x000000ffff127224 */ /* 0x000fe200078e0008 */
[----:B------:R-:W-:Y:S01]  /*4090*/  ISETP.NE.AND P2, PT, R6, RZ, PT ;  /* 0x000000ff0600720c */ /* 0x000fe20003f45270 */
[----:B------:R-:W-:Y:S02]  /*40a0*/  IMAD.MOV.U32 R19, RZ, RZ, R10 ;  /* 0x000000ffff137224 */ /* 0x000fe400078e000a */
        /* <DEDUP_REMOVED lines=16> */
.L_x_996:
[----:B------:R-:W-:Y:S05]  /*41b0*/  BSYNC.RECONVERGENT B3 ;  /* 0x0000000000037941 */ /* 0x000fea0003800200 */
.L_x_995:
[----:B------:R-:W-:Y:S01]  /*41c0*/  IADD3 R14, P0, PT, R14, 0x100, RZ ;  /* 0x000001000e0e7810 */ /* 0x000fe20007f1e0ff */
[----:B------:R-:W-:Y:S02]  /*41d0*/  VIADD R17, R17, 0x100 ;  /* 0x0000010011117836 */ /* 0x000fe40000000000 */
[----:B------:R-:W-:Y:S02]  /*41e0*/  IMAD.X R3, RZ, RZ, R3, P3 ;  /* 0x000000ffff037224 */ /* 0x000fe400018e0603 */
[----:B------:R-:W-:Y:S01]  /*41f0*/  IMAD.X R15, RZ, RZ, R15, P0 ;  /* 0x000000ffff0f7224 */ /* 0x000fe200000e060f */
[----:B------:R-:W-:Y:S07]  /*4200*/  @P2 BRA `(.L_x_997) ;  /* 0xfffffffc00842947 */ /* 0x000fee000383ffff */
.L_x_994:
[----:B------:R-:W-:Y:S05]  /*4210*/  BSYNC.RECONVERGENT B2 ;  /* 0x0000000000027941 */ /* 0x000fea0003800200 */
.L_x_993:
[----:B------:R-:W-:-:S13]  /*4220*/  ISETP.GE.U32.AND P0, PT, R7, 0x300, PT ;  /* 0x000003000700780c */ /* 0x000fda0003f06070 */
[----:B------:R-:W-:Y:S05]  /*4230*/  @!P0 BRA `(.L_x_992) ;  /* 0x0000000400888947 */ /* 0x000fea0003800000 */
[----:B------:R-:W0:Y:S01]  /*4240*/  LDC.64 R6, c[0x0][0x380] ;  /* 0x0000e000ff067b82 */ /* 0x000e220000000a00 */
[----:B------:R-:W-:-:S07]  /*4250*/  VIADD R13, R17, 0x200 ;  /* 0x00000200110d7836 */ /* 0x000fce0000000000 */
[----:B------:R-:W1:Y:S02]  /*4260*/  LDC.64 R2, c[0x0][0x388] ;  /* 0x0000e200ff027b82 */ /* 0x000e640000000a00 */
.L_x_1006:
        /* <DEDUP_REMOVED lines=29> */
.L_x_999:
[----:B------:R-:W-:Y:S05]  /*4440*/  BSYNC.RECONVERGENT B2 ;  /* 0x0000000000027941 */ /* 0x000fea0003800200 */
.L_x_998:
[----:B-----5:R-:W-:Y:S01]  /*4450*/  FSETP.GEU.AND P0, PT, R19, R18, PT ;  /* 0x000000121300720b */ /* 0x020fe20003f0e000 */
[----:B------:R-:W-:Y:S01]  /*4460*/  BSSY.RECONVERGENT B2, `(.L_x_1000) ;  /* 0x0000013000027945 */ /* 0x000fe20003800200 */
[----:B------:R-:W-:Y:S01]  /*4470*/  IADD3 R21, P1, P2, R4, R2, R21 ;  /* 0x0000000204157210 */ /* 0x000fe20007a3e015 */
[----:B------:R-:W-:Y:S02]  /*4480*/  VIADD R15, R13, 0x100 ;  /* 0x000001000d0f7836 */ /* 0x000fe40000000000 */
[----:B------:R-:W-:Y:S01]  /*4490*/  IMAD.MOV.U32 R9, RZ, RZ, R18 ;  /* 0x000000ffff097224 */ /* 0x000fe200078e0012 */
[----:B------:R-:W-:Y:S01]  /*44a0*/  IADD3.X R23, PT, PT, R5, R3, RZ, P1, P2 ;  /* 0x0000000305177210 */ /* 0x000fe20000fe44ff */
[----:B------:R-:W-:-:S04]  /*44b0*/  IMAD.MOV.U32 R8, RZ, RZ, R21 ;  /* 0x000000ffff087224 */ /* 0x000fc800078e0015 */
[----:B------:R-:W-:Y:S02]  /*44c0*/  IMAD.MOV.U32 R10, RZ, RZ, R23 ;  /* 0x000000ffff0a7224 */ /* 0x000fe400078e0017 */
        /* <DEDUP_REMOVED lines=12> */
.L_x_1001:
[----:B------:R-:W-:Y:S05]  /*4590*/  BSYNC.RECONVERGENT B2 ;  /* 0x0000000000027941 */ /* 0x000fea0003800200 */
.L_x_1000:
[----:B------:R-:W-:Y:S01]  /*45a0*/  FSETP.GEU.AND P0, PT, R9, R12, PT ;  /* 0x0000000c0900720b */ /* 0x000fe20003f0e000 */
[----:B------:R-:W-:Y:S01]  /*45b0*/  BSSY.RECONVERGENT B2, `(.L_x_1002) ;  /* 0x0000013000027945 */ /* 0x000fe20003800200 */
[CC--:B------:R-:W-:Y:S01]  /*45c0*/  IADD3 R19, P1, P4, R4.reuse, R2.reuse, R13 ;  /* 0x0000000204137210 */ /* 0x0c0fe20007c3e00d */
[----:B------:R-:W-:Y:S01]  /*45d0*/  IMAD.MOV.U32 R14, RZ, RZ, R12 ;  /* 0x000000ffff0e7224 */ /* 0x000fe200078e000c */
[----:B------:R-:W-:Y:S02]  /*45e0*/  IADD3 R20, P2, P3, R4, R2, R15 ;  /* 0x0000000204147210 */ /* 0x000fe40007b5e00f */
        /* <DEDUP_REMOVED lines=15> */
.L_x_1003:
[----:B------:R-:W-:Y:S05]  /*46e0*/  BSYNC.RECONVERGENT B2 ;  /* 0x0000000000027941 */ /* 0x000fea0003800200 */
.L_x_1002:
        /* <DEDUP_REMOVED lines=18> */
.L_x_1005:
[----:B------:R-:W-:Y:S05]  /*4810*/  BSYNC.RECONVERGENT B2 ;  /* 0x0000000000027941 */ /* 0x000fea0003800200 */
.L_x_1004:
[C---:B------:R-:W-:Y:S02]  /*4820*/  VIADD R15, R13.reuse, 0x200 ;  /* 0x000002000d0f7836 */ /* 0x040fe40000000000 */
[----:B------:R-:W-:-:S03]  /*4830*/  VIADD R13, R13, 0x400 ;  /* 0x000004000d0d7836 */ /* 0x000fc60000000000 */
[----:B------:R-:W-:-:S13]  /*4840*/  ISETP.GE.AND P0, PT, R15, R16, PT ;  /* 0x000000100f00720c */ /* 0x000fda0003f06270 */
[----:B------:R-:W-:Y:S05]  /*4850*/  @!P0 BRA `(.L_x_1006) ;  /* 0xfffffff800848947 */ /* 0x000fea000383ffff */
.L_x_992:
[----:B------:R-:W-:Y:S05]  /*4860*/  BSYNC.RECONVERGENT B1 ;  /* 0x0000000000017941 */ /* 0x000fea0003800200 */
.L_x_985:
        /* <DEDUP_REMOVED lines=31> */
.L_x_1008:
[----:B------:R-:W-:Y:S05]  /*4a60*/  BSYNC.RECONVERGENT B1 ;  /* 0x0000000000017941 */ /* 0x000fea0003800200 */
.L_x_1007:
        /* <DEDUP_REMOVED lines=24> */
.L_x_1010:
[----:B------:R-:W-:Y:S05]  /*4bf0*/  BSYNC.RECONVERGENT B1 ;  /* 0x0000000000017941 */ /* 0x000fea0003800200 */
.L_x_1009:
        /* <DEDUP_REMOVED lines=24> */
.L_x_1012:
[----:B------:R-:W-:Y:S05]  /*4d80*/  BSYNC.RECONVERGENT B1 ;  /* 0x0000000000017941 */ /* 0x000fea0003800200 */
.L_x_1011:
        /* <DEDUP_REMOVED lines=24> */
.L_x_1014:
[----:B------:R-:W-:Y:S05]  /*4f10*/  BSYNC.RECONVERGENT B1 ;  /* 0x0000000000017941 */ /* 0x000fea0003800200 */
.L_x_1013:
[----:B0-----:R0:W0:Y:S01]  /*4f20*/  SHFL.DOWN PT, R2, R3, 0x10, 0x1f ;  /* 0x0a001f0003027f89 */ /* 0x00102200000e0000 */
[----:B------:R-:W-:Y:S01]  /*4f30*/  BSSY.RECONVERGENT B1, `(.L_x_1015) ;  /* 0x0000017000017945 */ /* 0x000fe20003800200 */
[----:B--2---:R-:W-:Y:S02]  /*4f40*/  IMAD.MOV.U32 R6, RZ, RZ, R3 ;  /* 0x000000ffff067224 */ /* 0x004fe400078e0003 */
[----:B------:R2:W0:Y:S01]  /*4f50*/  SHFL.DOWN PT, R9, R4, 0x10, 0x1f ;  /* 0x0a001f0004097f89 */ /* 0x00042200000e0000 */
[----:B------:R-:W-:Y:S02]  /*4f60*/  IMAD.MOV.U32 R7, RZ, RZ, R4 ;  /* 0x000000ffff077224 */ /* 0x000fe400078e0004 */
[----:B----4-:R-:W-:Y:S01]  /*4f70*/  IMAD.MOV.U32 R8, RZ, RZ, R5 ;  /* 0x000000ffff087224 */ /* 0x010fe200078e0005 */
        /* <DEDUP_REMOVED lines=18> */
.L_x_1016:
[----:B------:R-:W-:Y:S05]  /*50a0*/  BSYNC.RECONVERGENT B1 ;  /* 0x0000000000017941 */ /* 0x000fea0003800200 */
.L_x_1015:
        /* <DEDUP_REMOVED lines=12> */
.L_x_1018:
[----:B------:R-:W-:Y:S05]  /*5170*/  BSYNC.RECONVERGENT B1 ;  /* 0x0000000000017941 */ /* 0x000fea0003800200 */
.L_x_1017:
[----:B------:R-:W-:Y:S01]  /*5180*/  BAR.SYNC.DEFER_BLOCKING 0x0 ;  /* 0x0000000000007b1d */ /* 0x000fe20000010000 */
[----:B------:R-:W-:-:S13]  /*5190*/  ISETP.NE.AND P2, PT, R11, RZ, PT ;  /* 0x000000ff0b00720c */ /* 0x000fda0003f45270 */
[----:B------:R-:W-:Y:S05]  /*51a0*/  @P2 BRA `(.L_x_948) ;  /* 0x0000000800342947 */ /* 0x000fea0003800000 */
[----:B0---4-:R-:W0:Y:S01]  /*51b0*/  S2R R3, SR_CgaCtaId ;  /* 0x0000000000037919 */ /* 0x011e220000008800 */
[----:B------:R-:W-:Y:S01]  /*51c0*/  MOV R2, 0x400 ;  /* 0x0000040000027802 */ /* 0x000fe20000000f00 */
[----:B------:R-:W-:Y:S03]  /*51d0*/  BSSY.RECONVERGENT B1, `(.L_x_1019) ;  /* 0x0000016000017945 */ /* 0x000fe60003800200 */
[----:B0-----:R-:W-:-:S05]  /*51e0*/  LEA R25, R3, R2, 0x18 ;  /* 0x0000000203197211 */ /* 0x001fca00078ec0ff */
[----:B------:R-:W0:Y:S04]  /*51f0*/  LDS R3, [R25+0x18] ;  /* 0x0000180019037984 */ /* 0x000e280000000800 */
[----:B--2---:R-:W2:Y:S04]  /*5200*/  LDS.64 R4, [R25+0x20] ;  /* 0x0000200019047984 */ /* 0x004ea80000000a00 */
        /* <DEDUP_REMOVED lines=18> */
.L_x_1020:
[----:B------:R-:W-:Y:S05]  /*5330*/  BSYNC.RECONVERGENT B1 ;  /* 0x0000000000017941 */ /* 0x000fea0003800200 */
.L_x_1019:
        /* <DEDUP_REMOVED lines=10> */
[----:B------:R0:W1:Y:S04]  /*53e0*/  LDS.64 R10, [R25+0x60] ;  /* 0x00006000190a7984 */ /* 0x0000680000000a00 */
[----:B---3--:R3:W1:Y:S04]  /*53f0*/  LDS.64 R12, [R25+0x70] ;  /* 0x00007000190c7984 */ /* 0x0086680000000a00 */
        /* <DEDUP_REMOVED lines=15> */
.L_x_1022:
[----:B------:R-:W-:Y:S05]  /*54f0*/  BSYNC.RECONVERGENT B1 ;  /* 0x0000000000017941 */ /* 0x000fea0003800200 */
.L_x_1021:
        /* <DEDUP_REMOVED lines=17> */
.L_x_1024:
[----:B------:R-:W-:Y:S05]  /*5610*/  BSYNC.RECONVERGENT B1 ;  /* 0x0000000000017941 */ /* 0x000fea0003800200 */
.L_x_1023:
        /* <DEDUP_REMOVED lines=17> */
.L_x_1026:
[----:B------:R-:W-:Y:S05]  /*5730*/  BSYNC.RECONVERGENT B1 ;  /* 0x0000000000017941 */ /* 0x000fea0003800200 */
.L_x_1025:
        /* <DEDUP_REMOVED lines=17> */
.L_x_1028:
[----:B------:R-:W-:Y:S05]  /*5850*/  BSYNC.RECONVERGENT B1 ;  /* 0x0000000000017941 */ /* 0x000fea0003800200 */
.L_x_1027:
        /* <DEDUP_REMOVED lines=17> */
.L_x_1030:
[----:B------:R-:W-:Y:S05]  /*5970*/  BSYNC.RECONVERGENT B1 ;  /* 0x0000000000017941 */ /* 0x000fea0003800200 */
.L_x_1029:
        /* <DEDUP_REMOVED lines=16> */
.L_x_948:
[----:B------:R-:W-:Y:S05]  /*5a80*/  BSYNC.RECONVERGENT B0 ;  /* 0x0000000000007941 */ /* 0x000fea0003800200 */
.L_x_915:
[----:B------:R-:W-:Y:S05]  /*5a90*/  @P2 EXIT ;  /* 0x000000000000294d */ /* 0x000fea0003800000 */
[----:B0-234-:R-:W0:Y:S01]  /*5aa0*/  LDC.64 R2, c[0x0][0x390] ;  /* 0x0000e400ff027b82 */ /* 0x01de220000000a00 */
[----:B------:R-:W-:Y:S02]  /*5ab0*/  IMAD.MOV.U32 R9, RZ, RZ, R8 ;  /* 0x000000ffff097224 */ /* 0x000fe400078e0008 */
[----:B------:R-:W-:Y:S02]  /*5ac0*/  IMAD.MOV.U32 R8, RZ, RZ, R7 ;  /* 0x000000ffff087224 */ /* 0x000fe400078e0007 */
[----:B0-----:R-:W-:-:S05]  /*5ad0*/  IMAD.WIDE.U32 R2, R0, 0x10, R2 ;  /* 0x0000001000027825 */ /* 0x001fca00078e0002 */
[----:B------:R-:W-:Y:S04]  /*5ae0*/  STG.E.64 desc[UR10][R2.64+0x8], R8 ;  /* 0x0000080802007986 */ /* 0x000fe8000c101b0a */
[----:B------:R-:W-:Y:S01]  /*5af0*/  STG.E desc[UR10][R2.64], R6 ;  /* 0x0000000602007986 */ /* 0x000fe2000c10190a */
[----:B------:R-:W-:Y:S05]  /*5b00*/  EXIT ;  /* 0x000000000000794d */ /* 0x000fea0003800000 */
.L_x_1031:
        /* <DEDUP_REMOVED lines=15> */
.L_x_1543:


//--------------------- .text._ZN6thrust24THRUST_300001_SM_1000_NS8cuda_cub4core6detail13_kernel_agentINS1_8__reduce11ReduceAgentINS0_12zip_iteratorIN4cuda3std3__45tupleIJNS0_10device_ptrIfEENS0_17counting_iteratorIlNS0_11use_defaultESF_SF_EEEEEEEPNSB_IJflEEESJ_lNS1_9__extrema9arg_max_fIfl10comparatorEEEEJSI_SK_lSO_EEEvDpT0_ --------------------------
	.section	.text._ZN6thrust24THRUST_300001_SM_1000_NS8cuda_cub4core6detail13_kernel_agentINS1_8__reduce11ReduceAgentINS0_12zip_iteratorIN4cuda3std3__45tupleIJNS0_10device_ptrIfEENS0_17counting_iteratorIlNS0_11use_defaultESF_SF_EEEEEEEPNSB_IJflEEESJ_lNS1_9__extrema9arg_max_fIfl10comparatorEEEEJSI_SK_lSO_EEEvDpT0_,"ax",@progbits
	.align	128
        .global         _ZN6thrust24THRUST_300001_SM_1000_NS8cuda_cub4core6detail13_kernel_agentINS1_8__reduce11ReduceAgentINS0_12zip_iteratorIN4cuda3std3__45tupleIJNS0_10device_ptrIfEENS0_17counting_iteratorIlNS0_11use_defaultESF_SF_EEEEEEEPNSB_IJflEEESJ_lNS1_9__extrema9arg_max_fIfl10comparatorEEEEJSI_SK_lSO_EEEvDpT0_
        .type           _ZN6thrust24THRUST_300001_SM_1000_NS8cuda_cub4core6detail13_kernel_agentINS1_8__reduce11ReduceAgentINS0_12zip_iteratorIN4cuda3std3__45tupleIJNS0_10device_ptrIfEENS0_17counting_iteratorIlNS0_11use_defaultESF_SF_EEEEEEEPNSB_IJflEEESJ_lNS1_9__extrema9arg_max_fIfl10comparatorEEEEJSI_SK_lSO_EEEvDpT0_,@function
        .size           _ZN6thrust24THRUST_300001_SM_1000_NS8cuda_cub4core6detail13_kernel_agentINS1_8__reduce11ReduceAgentINS0_12zip_iteratorIN4cuda3std3__45tupleIJNS0_10device_ptrIfEENS0_17counting_iteratorIlNS0_11use_defaultESF_SF_EEEEEEEPNSB_IJflEEESJ_lNS1_9__extrema9arg_max_fIfl10comparatorEEEEJSI_SK_lSO_EEEvDpT0_,(.L_x_1544 - _ZN6thrust24THRUST_300001_SM_1000_NS8cuda_cub4core6detail13_kernel_agentINS1_8__reduce11ReduceAgentINS0_12zip_iteratorIN4cuda3std3__45tupleIJNS0_10device_ptrIfEENS0_17counting_iteratorIlNS0_11use_defaultESF_SF_EEEEEEEPNSB_IJflEEESJ_lNS1_9__extrema9arg_max_fIfl10comparatorEEEEJSI_SK_lSO_EEEvDpT0_)
        .other          _ZN6thrust24THRUST_300001_SM_1000_NS8cuda_cub4core6detail13_kernel_agentINS1_8__reduce11ReduceAgentINS0_12zip_iteratorIN4cuda3std3__45tupleIJNS0_10device_ptrIfEENS0_17counting_iteratorIlNS0_11use_defaultESF_SF_EEEEEEEPNSB_IJflEEESJ_lNS1_9__extrema9arg_max_fIfl10comparatorEEEEJSI_SK_lSO_EEEvDpT0_,@"STO_CUDA_ENTRY STV_DEFAULT"
_ZN6thrust24THRUST_300001_SM_1000_NS8cuda_cub4core6detail13_kernel_agentINS1_8__reduce11ReduceAgentINS0_12zip_iteratorIN4cuda3std3__45tupleIJNS0_10device_ptrIfEENS0_17counting_iteratorIlNS0_11use_defaultESF_SF_EEEEEEEPNSB_IJflEEESJ_lNS1_9__extrema9arg_max_fIfl10comparatorEEEEJSI_SK_lSO_EEEvDpT0_:
.text._ZN6thrust24THRUST_300001_SM_1000_NS8cuda_cub4core6detail13_kernel_agentINS1_8__reduce11ReduceAgentINS0_12zip_iteratorIN4cuda3std3__45tupleIJNS0_10device_ptrIfEENS0_17counting_iteratorIlNS0_11use_defaultESF_SF_EEEEEEEPNSB_IJflEEESJ_lNS1_9__extrema9arg_max_fIfl10comparatorEEEEJSI_SK_lSO_EEEvDpT0_:
        /* <DEDUP_REMOVED lines=13> */
[----:B------:R-:W-:Y:S01]  /*00d0*/  CS2R R6, SRZ ;  /* 0x0000000000067805 */ /* 0x000fe2000001ff00 */
[----:B------:R-:W-:Y:S01]  /*00e0*/  IMAD.MOV.U32 R8, RZ, RZ, RZ ;  /* 0x000000ffff087224 */ /* 0x000fe200078e00ff */
[----:B-1----:R-:W-:Y:S01]  /*00f0*/  ISETP.GE.AND P0, PT, R0, UR4, PT ;  /* 0x0000000400007c0c */ /* 0x002fe2000bf06270 */
[----:B------:R-:W-:-:S12]  /*0100*/  IMAD.MOV.U32 R9, RZ, RZ, R0 ;  /* 0x000000ffff097224 */ /* 0x000fd800078e0000 */
[----:B--2---:R-:W-:Y:S05]  /*0110*/  @P0 BRA `(.L_x_1035) ;  /* 0x00000000001c0947 */ /* 0x004fea0003800000 */
[----:B------:R-:W1:Y:S01]  /*0120*/  LDC.64 R2, c[0x0][0x380] ;  /* 0x0000e000ff027b82 */ /* 0x000e620000000a00 */
[----:B------:R-:W2:Y:S01]  /*0130*/  LDCU.64 UR6, c[0x0][0x388] ;  /* 0x00007100ff0677ac */ /* 0x000ea20008000a00 */
[----:B-1----:R-:W-:-:S05]  /*0140*/  IMAD.WIDE.U32 R2, R0, 0x4, R2 ;  /* 0x0000000400027825 */ /* 0x002fca00078e0002 */
[----:B0-----:R1:W5:Y:S01]  /*0150*/  LDG.E R6, desc[UR8][R2.64] ;  /* 0x0000000802067981 */ /* 0x001362000c1e1900 */
[C---:B--2---:R-:W-:Y:S01]  /*0160*/  IADD3 R7, P0, PT, R0.reuse, UR6, RZ ;  /* 0x0000000600077c10 */ /* 0x044fe2000ff1e0ff */
[----:B------:R-:W-:-:S04]  /*0170*/  VIADD R9, R0, 0x100 ;  /* 0x0000010000097836 */ /* 0x000fc80000000000 */
[----:B------:R-:W-:-:S08]  /*0180*/  IMAD.X R8, RZ, RZ, UR7, P0 ;  /* 0x00000007ff087e24 */ /* 0x000fd000080e06ff */
.L_x_1035:
[----:B0-----:R-:W-:Y:S05]  /*0190*/  BSYNC.RECONVERGENT B1 ;  /* 0x0000000000017941 */ /* 0x001fea0003800200 */
.L_x_1034:
        /* <DEDUP_REMOVED lines=16> */
[----:B------:R-:W-:-:S08]  /*02a0*/  IMAD.X R10, RZ, RZ, UR7, P0 ;  /* 0x00000007ff0a7e24 */ /* 0x000fd000080e06ff */
.L_x_1042:
[----:B------:R0:W2:Y:S01]  /*02b0*/  LDG.E R15, desc[UR8][R2.64] ;  /* 0x00000008020f7981 */ /* 0x0000a2000c1e1900 */
[----:B------:R-:W-:Y:S01]  /*02c0*/  VIADD R4, R4, 0x1 ;  /* 0x0000000104047836 */ /* 0x000fe20000000000 */
[----:B------:R-:W-:Y:S01]  /*02d0*/  BSSY.RECONVERGENT B3, `(.L_x_1040) ;  /* 0x0000016000037945 */ /* 0x000fe20003800200 */
[----:B------:R-:W-:Y:S02]  /*02e0*/  IMAD.MOV.U32 R14, RZ, RZ, R7 ;  /* 0x000000ffff0e7224 */ /* 0x000fe400078e0007 */
[----:B------:R-:W-:Y:S01]  /*02f0*/  IMAD.MOV.U32 R13, RZ, RZ, R8 ;  /* 0x000000ffff0d7224 */ /* 0x000fe200078e0008 */
[----:B------:R-:W-:Y:S01]  /*0300*/  ISETP.NE.AND P2, PT, R4, RZ, PT ;  /* 0x000000ff0400720c */ /* 0x000fe20003f45270 */
[----:B-----5:R-:W-:Y:S02]  /*0310*/  IMAD.MOV.U32 R12, RZ, RZ, R6 ;  /* 0x000000ffff0c7224 */ /* 0x020fe400078e0006 */
[----:B------:R-:W-:Y:S01]  /*0320*/  IMAD.MOV.U32 R7, RZ, RZ, R5 ;  /* 0x000000ffff077224 */ /* 0x000fe200078e0005 */
[----:B0-----:R-:W-:Y:S01]  /*0330*/  IADD3 R2, P3, PT, R2, 0x400, RZ ;  /* 0x0000040002027810 */ /* 0x001fe20007f7e0ff */
        /* <DEDUP_REMOVED lines=15> */
.L_x_1041:
[----:B------:R-:W-:Y:S05]  /*0430*/  BSYNC.RECONVERGENT B3 ;  /* 0x0000000000037941 */ /* 0x000fea0003800200 */
.L_x_1040:
[----:B------:R-:W-:Y:S01]  /*0440*/  IADD3 R5, P0, PT, R5, 0x100, RZ ;  /* 0x0000010005057810 */ /* 0x000fe20007f1e0ff */
[----:B------:R-:W-:Y:S02]  /*0450*/  VIADD R9, R9, 0x100 ;  /* 0x0000010009097836 */ /* 0x000fe40000000000 */
[----:B------:R-:W-:Y:S02]  /*0460*/  IMAD.X R3, RZ, RZ, R3, P3 ;  /* 0x000000ffff037224 */ /* 0x000fe400018e0603 */
[----:B------:R-:W-:Y:S01]  /*0470*/  IMAD.X R10, RZ, RZ, R10, P0 ;  /* 0x000000ffff0a7224 */ /* 0x000fe200000e060a */
[----:B------:R-:W-:Y:S07]  /*0480*/  @P2 BRA `(.L_x_1042) ;  /* 0xfffffffc00882947 */ /* 0x000fee000383ffff */
.L_x_1039:
[----:B------:R-:W-:Y:S05]  /*0490*/  BSYNC.RECONVERGENT B2 ;  /* 0x0000000000027941 */ /* 0x000fea0003800200 */
.L_x_1038:
[----:B------:R-:W-:-:S13]  /*04a0*/  ISETP.GE.U32.AND P0, PT, R11, 0x300, PT ;  /* 0x000003000b00780c */ /* 0x000fda0003f06070 */
[----:B------:R-:W-:Y:S05]  /*04b0*/  @!P0 BRA `(.L_x_1037) ;  /* 0x00000004007c8947 */ /* 0x000fea0003800000 */
[----:B------:R-:W0:Y:S01]  /*04c0*/  LDC.64 R4, c[0x0][0x380] ;  /* 0x0000e000ff047b82 */ /* 0x000e220000000a00 */
[----:B------:R-:W-:-:S07]  /*04d0*/  VIADD R10, R9, 0x200 ;  /* 0x00000200090a7836 */ /* 0x000fce0000000000 */
[----:B------:R-:W1:Y:S02]  /*04e0*/  LDC.64 R2, c[0x0][0x388] ;  /* 0x0000e200ff027b82 */ /* 0x000e640000000a00 */
.L_x_1051:
[----:B------:R-:W-:-:S04]  /*04f0*/  VIADD R15, R10, 0xfffffe00 ;  /* 0xfffffe000a0f7836 */ /* 0x000fc80000000000 */
[----:B0-----:R-:W-:-:S05]  /*0500*/  IMAD.WIDE R12, R15, 0x4, R4 ;  /* 0x000000040f0c7825 */ /* 0x001fca00078e0204 */
[----:B------:R-:W2:Y:S04]  /*0510*/  LDG.E R21, desc[UR8][R12.64] ;  /* 0x000000080c157981 */ /* 0x000ea8000c1e1900 */
[----:B-----5:R0:W5:Y:S04]  /*0520*/  LDG.E R23, desc[UR8][R12.64+0x400] ;  /* 0x000400080c177981 */ /* 0x020168000c1e1900 */
[----:B------:R0:W5:Y:S04]  /*0530*/  LDG.E R9, desc[UR8][R12.64+0x800] ;  /* 0x000800080c097981 */ /* 0x000168000c1e1900 */
[----:B------:R0:W5:Y:S01]  /*0540*/  LDG.E R11, desc[UR8][R12.64+0xc00] ;  /* 0x000c00080c0b7981 */ /* 0x000162000c1e1900 */
[C---:B-1----:R-:W-:Y:S01]  /*0550*/  IADD3 R18, P1, PT, R15.reuse, R2, RZ ;  /* 0x000000020f127210 */ /* 0x042fe20007f3e0ff */
[----:B------:R-:W-:Y:S03]  /*0560*/  BSSY.RECONVERGENT B2, `(.L_x_1043) ;  /* 0x0000013000027945 */ /* 0x000fe60003800200 */
[----:B------:R-:W-:Y:S01]  /*0570*/  LEA.HI.X.SX32 R19, R15, R3, 0x1, P1 ;  /* 0x000000030f137211 */ /* 0x000fe200008f0eff */
[----:B------:R-:W-:-:S02]  /*0580*/  VIADD R15, R10, 0xffffff00 ;  /* 0xffffff000a0f7836 */ /* 0x000fc40000000000 */
        /* <DEDUP_REMOVED lines=16> */
.L_x_1044:
[----:B------:R-:W-:Y:S05]  /*0690*/  BSYNC.RECONVERGENT B2 ;  /* 0x0000000000027941 */ /* 0x000fea0003800200 */
.L_x_1043:
[----:B-----5:R-:W-:Y:S01]  /*06a0*/  FSETP.GEU.AND P0, PT, R14, R23, PT ;  /* 0x000000170e00720b */ /* 0x020fe20003f0e000 */
[----:B------:R-:W-:Y:S01]  /*06b0*/  BSSY.RECONVERGENT B2, `(.L_x_1045) ;  /* 0x0000013000027945 */ /* 0x000fe20003800200 */
[C---:B------:R-:W-:Y:S01]  /*06c0*/  IADD3 R13, P1, PT, R15.reuse, R2, RZ ;  /* 0x000000020f0d7210 */ /* 0x040fe20007f3e0ff */
[----:B------:R-:W-:Y:S02]  /*06d0*/  VIADD R7, R10, 0x100 ;  /* 0x000001000a077836 */ /* 0x000fe40000000000 */
[----:B------:R-:W-:Y:S01]  /*06e0*/  IMAD.MOV.U32 R6, RZ, RZ, R23 ;  /* 0x000000ffff067224 */ /* 0x000fe200078e0017 */
[----:B------:R-:W-:Y:S01]  /*06f0*/  LEA.HI.X.SX32 R12, R15, R3, 0x1, P1 ;  /* 0x000000030f0c7211 */ /* 0x000fe200008f0eff */
        /* <DEDUP_REMOVED lines=14> */
.L_x_1046:
[----:B------:R-:W-:Y:S05]  /*07e0*/  BSYNC.RECONVERGENT B2 ;  /* 0x0000000000027941 */ /* 0x000fea0003800200 */
.L_x_1045:
[----:B------:R-:W-:Y:S01]  /*07f0*/  FSETP.GEU.AND P0, PT, R6, R9, PT ;  /* 0x000000090600720b */ /* 0x000fe20003f0e000 */
[----:B------:R-:W-:Y:S01]  /*0800*/  BSSY.RECONVERGENT B2, `(.L_x_1047) ;  /* 0x0000013000027945 */ /* 0x000fe20003800200 */
[CC--:B------:R-:W-:Y:S01]  /*0810*/  IADD3 R17, P1, PT, R10.reuse, R2.reuse, RZ ;  /* 0x000000020a117210 */ /* 0x0c0fe20007f3e0ff */
[----:B------:R-:W-:Y:S01]  /*0820*/  IMAD.MOV.U32 R12, RZ, RZ, R9 ;  /* 0x000000ffff0c7224 */ /* 0x000fe200078e0009 */
[----:B------:R-:W-:Y:S02]  /*0830*/  IADD3 R18, P2, PT, R7, R2, RZ ;  /* 0x0000000207127210 */ /* 0x000fe40007f5e0ff */
        /* <DEDUP_REMOVED lines=15> */
.L_x_1048:
[----:B------:R-:W-:Y:S05]  /*0930*/  BSYNC.RECONVERGENT B2 ;  /* 0x0000000000027941 */ /* 0x000fea0003800200 */
.L_x_1047:
        /* <DEDUP_REMOVED lines=18> */
.L_x_1050:
[----:B------:R-:W-:Y:S05]  /*0a60*/  BSYNC.RECONVERGENT B2 ;  /* 0x0000000000027941 */ /* 0x000fea0003800200 */
.L_x_1049:
[C---:B------:R-:W-:Y:S02]  /*0a70*/  VIADD R9, R10.reuse, 0x200 ;  /* 0x000002000a097836 */ /* 0x040fe40000000000 */
[----:B------:R-:W-:-:S03]  /*0a80*/  VIADD R10, R10, 0x400 ;  /* 0x000004000a0a7836 */ /* 0x000fc60000000000 */
[----:B------:R-:W-:-:S13]  /*0a90*/  ISETP.GE.AND P0, PT, R9, UR5, PT ;  /* 0x0000000509007c0c */ /* 0x000fda000bf06270 */
[----:B------:R-:W-:Y:S05]  /*0aa0*/  @!P0 BRA `(.L_x_1051) ;  /* 0xfffffff800908947 */ /* 0x000fea000383ffff */
.L_x_1037:
[----:B------:R-:W-:Y:S05]  /*0ab0*/  BSYNC.RECONVERGENT B1 ;  /* 0x0000000000017941 */ /* 0x000fea0003800200 */
.L_x_1036:
[----:B------:R-:W0:Y:S02]  /*0ac0*/  LDCU UR6, c[0x0][0x398] ;  /* 0x00007300ff0677ac */ /* 0x000e240008000800 */
[----:B0-----:R-:W-:-:S09]  /*0ad0*/  UISETP.GE.AND UP0, UPT, UR6, 0x100, UPT ;  /* 0x000001000600788c */ /* 0x001fd2000bf06270 */
[----:B------:R-:W-:Y:S05]  /*0ae0*/  BRA.U !UP0, `(.L_x_1052) ;  /* 0x00000011088c7547 */ /* 0x000fea000b800000 */
[----:B------:R-:W0:Y:S01]  /*0af0*/  S2R R11, SR_LANEID ;  /* 0x00000000000b7919 */ /* 0x000e220000000000 */
[----:B------:R-:W-:Y:S01]  /*0b00*/  BSSY.RECONVERGENT B1, `(.L_x_1053) ;  /* 0x000001b000017945 */ /* 0x000fe20003800200 */
[----:B------:R-:W-:Y:S01]  /*0b10*/  IMAD.MOV.U32 R9, RZ, RZ, R7 ;  /* 0x000000ffff097224 */ /* 0x000fe200078e0007 */
[----:B-1---5:R1:W2:Y:S01]  /*0b20*/  SHFL.DOWN PT, R3, R6, 0x1, 0x1f ;  /* 0x08201f0006037f89 */ /* 0x0222a200000e0000 */
        /* <DEDUP_REMOVED lines=24> */
.L_x_1054:
[----:B------:R-:W-:Y:S05]  /*0cb0*/  BSYNC.RECONVERGENT B1 ;  /* 0x0000000000017941 */ /* 0x000fea0003800200 */
.L_x_1053:
[C---:B------:R-:W-:Y:S01]  /*0cc0*/  ISETP.GT.AND P5, PT, R11.reuse, 0x17, PT ;  /* 0x000000170b00780c */ /* 0x040fe20003fa4270 */
[----:B------:R0:W1:Y:S01]  /*0cd0*/  SHFL.DOWN PT, R7, R2, 0x2, 0x1f ;  /* 0x08401f0002077f89 */ /* 0x00006200000e0000 */
[C---:B------:R-:W-:Y:S01]  /*0ce0*/  ISETP.GT.AND P4, PT, R11.reuse, 0xf, PT ;  /* 0x0000000f0b00780c */ /* 0x040fe20003f84270 */
[----:B------:R-:W-:Y:S01]  /*0cf0*/  BSSY.RECONVERGENT B1, `(.L_x_1055) ;  /* 0x0000018000017945 */ /* 0x000fe20003800200 */
[----:B------:R-:W-:Y:S01]  /*0d00*/  ISETP.NE.AND P2, PT, R11, RZ, PT ;  /* 0x000000ff0b00720c */ /* 0x000fe20003f45270 */
[----:B------:R0:W2:Y:S01]  /*0d10*/  SHFL.DOWN PT, R6, R9, 0x2, 0x1f ;  /* 0x08401f0009067f89 */ /* 0x0000a200000e0000 */
[----:B------:R-:W-:Y:S02]  /*0d20*/  IMAD.MOV.U32 R4, RZ, RZ, R9 ;  /* 0x000000ffff047224 */ /* 0x000fe400078e0009 */
[----:B------:R-:W-:Y:S01]  /*0d30*/  IMAD.MOV.U32 R5, RZ, RZ, R10 ;  /* 0x000000ffff057224 */ /* 0x000fe200078e000a */
[----:B------:R0:W3:Y:S01]  /*0d40*/  SHFL.DOWN PT, R11, R10, 0x2, 0x1f ;  /* 0x08401f000a0b7f89 */ /* 0x0000e200000e0000 */
[----:B------:R-:W-:Y:S01]  /*0d50*/  IMAD.MOV.U32 R3, RZ, RZ, R2 ;  /* 0x000000ffff037224 */ /* 0x000fe200078e0002 */
[----:B------:R-:W-:Y:S06]  /*0d60*/  @P1 BRA `(.L_x_1056) ;  /* 0x0000000000401947 */ /* 0x000fec0003800000 */
        /* <DEDUP_REMOVED lines=16> */
.L_x_1056:
[----:B------:R-:W-:Y:S05]  /*0e70*/  BSYNC.RECONVERGENT B1 ;  /* 0x0000000000017941 */ /* 0x000fea0003800200 */
.L_x_1055:
[----:B------:R4:W3:Y:S01]  /*0e80*/  SHFL.DOWN PT, R8, R3, 0x4, 0x1f ;  /* 0x08801f0003087f89 */ /* 0x0008e200000e0000 */
[----:B------:R-:W-:Y:S01]  /*0e90*/  BSSY.RECONVERGENT B1, `(.L_x_1057) ;  /* 0x0000017000017945 */ /* 0x000fe20003800200 */
[----:B--2---:R-:W-:Y:S02]  /*0ea0*/  IMAD.MOV.U32 R6, RZ, RZ, R4 ;  /* 0x000000ffff067224 */ /* 0x004fe400078e0004 */
[----:B0-----:R4:W0:Y:S01]  /*0eb0*/  SHFL.DOWN PT, R9, R4, 0x4, 0x1f ;  /* 0x08801f0004097f89 */ /* 0x00182200000e0000 */
[----:B-1----:R-:W-:Y:S02]  /*0ec0*/  IMAD.MOV.U32 R7, RZ, RZ, R5 ;  /* 0x000000ffff077224 */ /* 0x002fe400078e0005 */
[----:B------:R-:W-:Y:S01]  /*0ed0*/  IMAD.MOV.U32 R2, RZ, RZ, R3 ;  /* 0x000000ffff027224 */ /* 0x000fe200078e0003 */
[----:B------:R4:W1:Y:S01]  /*0ee0*/  SHFL.DOWN PT, R10, R5, 0x4, 0x1f ;  /* 0x08801f00050a7f89 */ /* 0x00086200000e0000 */
[----:B------:R-:W-:Y:S05]  /*0ef0*/  @P3 BRA `(.L_x_1058) ;  /* 0x0000000000403947 */ /* 0x000fea0003800000 */
[----:B---3--:R-:W-:Y:S01]  /*0f00*/  FSETP.GEU.AND P0, PT, R3, R8, PT ;  /* 0x000000080300720b */ /* 0x008fe20003f0e000 */
        /* <DEDUP_REMOVED lines=15> */
.L_x_1058:
[----:B------:R-:W-:Y:S05]  /*1000*/  BSYNC.RECONVERGENT B1 ;  /* 0x0000000000017941 */ /* 0x000fea0003800200 */
.L_x_1057:
[----:B0-----:R0:W2:Y:S01]  /*1010*/  SHFL.DOWN PT, R9, R2, 0x8, 0x1f ;  /* 0x09001f0002097f89 */ /* 0x0010a200000e0000 */
[----:B------:R-:W-:Y:S01]  /*1020*/  BSSY.RECONVERGENT B1, `(.L_x_1059) ;  /* 0x0000017000017945 */ /* 0x000fe20003800200 */
[----:B----4-:R-:W-:Y:S02]  /*1030*/  IMAD.MOV.U32 R4, RZ, RZ, R6 ;  /* 0x000000ffff047224 */ /* 0x010fe400078e0006 */
[----:B---3--:R0:W3:Y:S01]  /*1040*/  SHFL.DOWN PT, R11, R6, 0x8, 0x1f ;  /* 0x09001f00060b7f89 */ /* 0x0080e200000e0000 */
[----:B------:R-:W-:Y:S02]  /*1050*/  IMAD.MOV.U32 R5, RZ, RZ, R7 ;  /* 0x000000ffff057224 */ /* 0x000fe400078e0007 */
[----:B------:R-:W-:Y:S01]  /*1060*/  IMAD.MOV.U32 R3, RZ, RZ, R2 ;  /* 0x000000ffff037224 */ /* 0x000fe200078e0002 */
[----:B------:R0:W4:Y:S01]  /*1070*/  SHFL.DOWN PT, R8, R7, 0x8, 0x1f ;  /* 0x09001f0007087f89 */ /* 0x00012200000e0000 */
[----:B------:R-:W-:Y:S05]  /*1080*/  @P5 BRA `(.L_x_1060) ;  /* 0x0000000000405947 */ /* 0x000fea0003800000 */
[----:B--2---:R-:W-:Y:S01]  /*1090*/  FSETP.GEU.AND P0, PT, R2, R9, PT ;  /* 0x000000090200720b */ /* 0x004fe20003f0e000 */
        /* <DEDUP_REMOVED lines=15> */
.L_x_1060:
[----:B------:R-:W-:Y:S05]  /*1190*/  BSYNC.RECONVERGENT B1 ;  /* 0x0000000000017941 */ /* 0x000fea0003800200 */
.L_x_1059:
[----:B0-----:R0:W0:Y:S01]  /*11a0*/  SHFL.DOWN PT, R2, R3, 0x10, 0x1f ;  /* 0x0a001f0003027f89 */ /* 0x00102200000e0000 */
[----:B------:R-:W-:Y:S01]  /*11b0*/  BSSY.RECONVERGENT B1, `(.L_x_1061) ;  /* 0x0000017000017945 */ /* 0x000fe20003800200 */
[----:B------:R-:W-:Y:S02]  /*11c0*/  IMAD.MOV.U32 R7, RZ, RZ, R4 ;  /* 0x000000ffff077224 */ /* 0x000fe400078e0004 */
[----:B--2---:R2:W0:Y:S01]  /*11d0*/  SHFL.DOWN PT, R9, R4, 0x10, 0x1f ;  /* 0x0a001f0004097f89 */ /* 0x00442200000e0000 */
[----:B------:R-:W-:Y:S02]  /*11e0*/  IMAD.MOV.U32 R6, RZ, RZ, R5 ;  /* 0x000000ffff067224 */ /* 0x000fe400078e0005 */
[----:B----4-:R-:W-:Y:S01]  /*11f0*/  IMAD.MOV.U32 R8, RZ, RZ, R3 ;  /* 0x000000ffff087224 */ /* 0x010fe200078e0003 */
        /* <DEDUP_REMOVED lines=18> */
.L_x_1062:
[----:B------:R-:W-:Y:S05]  /*1320*/  BSYNC.RECONVERGENT B1 ;  /* 0x0000000000017941 */ /* 0x000fea0003800200 */
.L_x_1061:
        /* <DEDUP_REMOVED lines=12> */
.L_x_1064:
[----:B------:R-:W-:Y:S05]  /*13f0*/  BSYNC.RECONVERGENT B1 ;  /* 0x0000000000017941 */ /* 0x000fea0003800200 */
.L_x_1063:
        /* <DEDUP_REMOVED lines=27> */
.L_x_1067:
[----:B------:R-:W-:Y:S05]  /*15b0*/  BSYNC.RECONVERGENT B1 ;  /* 0x0000000000017941 */ /* 0x000fea0003800200 */
.L_x_1066:
        /* <DEDUP_REMOVED lines=9> */
[----:B---3--:R3:W1:Y:S04]  /*1650*/  LDS.64 R10, [R24+0x50] ;  /* 0x00005000180a7984 */ /* 0x0086680000000a00 */
        /* <DEDUP_REMOVED lines=17> */
.L_x_1069:
[----:B------:R-:W-:Y:S05]  /*1770*/  BSYNC.RECONVERGENT B1 ;  /* 0x0000000000017941 */ /* 0x000fea0003800200 */
.L_x_1068:
        /* <DEDUP_REMOVED lines=17> */
.L_x_1071:
[----:B------:R-:W-:Y:S05]  /*1890*/  BSYNC.RECONVERGENT B1 ;  /* 0x0000000000017941 */ /* 0x000fea0003800200 */
.L_x_1070:
        /* <DEDUP_REMOVED lines=17> */
.L_x_1073:
[----:B------:R-:W-:Y:S05]  /*19b0*/  BSYNC.RECONVERGENT B1 ;  /* 0x0000000000017941 */ /* 0x000fea0003800200 */
.L_x_1072:
        /* <DEDUP_REMOVED lines=17> */
.L_x_1075:
[----:B------:R-:W-:Y:S05]  /*1ad0*/  BSYNC.RECONVERGENT B1 ;  /* 0x0000000000017941 */ /* 0x000fea0003800200 */
.L_x_1074:
        /* <DEDUP_REMOVED lines=17> */
.L_x_1077:
[----:B------:R-:W-:Y:S05]  /*1bf0*/  BSYNC.RECONVERGENT B1 ;  /* 0x0000000000017941 */ /* 0x000fea0003800200 */
.L_x_1076:
        /* <DEDUP_REMOVED lines=18> */
.L_x_1052:
[----:B------:R-:W0:Y:S01]  /*1d20*/  S2R R12, SR_LANEID ;  /* 0x00000000000c7919 */ /* 0x000e220000000000 */
[----:B-1----:R-:W-:Y:S01]  /*1d30*/  LOP3.LUT R2, R0, 0x3e0, RZ, 0xc0, !PT ;  /* 0x000003e000027812 */ /* 0x002fe200078ec0ff */
[----:B------:R-:W-:Y:S01]  /*1d40*/  BSSY.RECONVERGENT B1, `(.L_x_1078) ;  /* 0x0000026000017945 */ /* 0x000fe20003800200 */
[----:B------:R-:W-:Y:S02]  /*1d50*/  IMAD.MOV.U32 R14, RZ, RZ, R7 ;  /* 0x000000ffff0e7224 */ /* 0x000fe400078e0007 */
[----:B------:R-:W-:Y:S02]  /*1d60*/  IMAD.MOV.U32 R16, RZ, RZ, R8 ;  /* 0x000000ffff107224 */ /* 0x000fe400078e0008 */
[----:B------:R-:W-:Y:S01]  /*1d70*/  VIADD R3, R2, 0x20 ;  /* 0x0000002002037836 */ /* 0x000fe20000000000 */
[----:B------:R-:W-:-:S04]  /*1d80*/  LOP3.LUT R2, RZ, R2, RZ, 0x33, !PT ;  /* 0x00000002ff027212 */ /* 0x000fc800078e33ff */
[----:B------:R-:W-:Y:S01]  /*1d90*/  ISETP.GT.AND P0, PT, R3, UR6, PT ;  /* 0x0000000603007c0c */ /* 0x000fe2000bf04270 */
[----:B------:R-:W-:-:S05]  /*1da0*/  VIADD R2, R2, UR6 ;  /* 0x0000000602027c36 */ /* 0x000fca0008000000 */
[----:B------:R-:W-:-:S05]  /*1db0*/  SEL R3, R2, 0x1f, P0 ;  /* 0x0000001f02037807 */ /* 0x000fca0000000000 */
[----:B-----5:R1:W2:Y:S04]  /*1dc0*/  SHFL.DOWN PT, R5, R6, 0x1, R3 ;  /* 0x0820000006057989 */ /* 0x0202a800000e0003 */
[----:B------:R1:W3:Y:S01]  /*1dd0*/  SHFL.DOWN PT, R9, R8, 0x1, R3 ;  /* 0x0820000008097989 */ /* 0x0002e200000e0003 */
[CC--:B0-----:R-:W-:Y:S01]  /*1de0*/  ISETP.GE.AND P0, PT, R12.reuse, R3.reuse, PT ;  /* 0x000000030c00720c */ /* 0x0c1fe20003f06270 */
[C---:B------:R-:W-:Y:S01]  /*1df0*/  VIADD R10, R12.reuse, 0x8 ;  /* 0x000000080c0a7836 */ /* 0x040fe20000000000 */
[C---:B------:R-:W-:Y:S01]  /*1e00*/  ISETP.NE.AND P3, PT, R12.reuse, RZ, PT ;  /* 0x000000ff0c00720c */ /* 0x040fe20003f65270 */
[C---:B------:R-:W-:Y:S02]  /*1e10*/  VIADD R4, R12.reuse, 0x2 ;  /* 0x000000020c047836 */ /* 0x040fe40000000000 */
[----:B------:R-:W-:Y:S01]  /*1e20*/  VIADD R2, R12, 0x4 ;  /* 0x000000040c027836 */ /* 0x000fe20000000000 */
[----:B------:R-:W-:-:S02]  /*1e30*/  ISETP.GT.AND P2, PT, R10, R3, PT ;  /* 0x000000030a00720c */ /* 0x000fc40003f44270 */
[----:B------:R1:W0:Y:S01]  /*1e40*/  SHFL.DOWN PT, R10, R7, 0x1, R3 ;  /* 0x08200000070a7989 */ /* 0x00022200000e0003 */
[-C--:B------:R-:W-:Y:S01]  /*1e50*/  ISETP.GT.AND P6, PT, R4, R3.reuse, PT ;  /* 0x000000030400720c */ /* 0x080fe20003fc4270 */
[----:B------:R-:W-:Y:S01]  /*1e60*/  VIADD R4, R12, 0x10 ;  /* 0x000000100c047836 */ /* 0x000fe20000000000 */
[----:B------:R-:W-:Y:S01]  /*1e70*/  ISETP.GT.AND P4, PT, R2, R3, PT ;  /* 0x000000030200720c */ /* 0x000fe20003f84270 */
[----:B------:R-:W-:Y:S01]  /*1e80*/  IMAD.MOV.U32 R2, RZ, RZ, R6 ;  /* 0x000000ffff027224 */ /* 0x000fe200078e0006 */
[----:B------:R-:W-:Y:S11]  /*1e90*/  @P0 BRA `(.L_x_1079) ;  /* 0x0000000000400947 */ /* 0x000ff60003800000 */
[----:B--2---:R-:W-:Y:S01]  /*1ea0*/  FSETP.GEU.AND P0, PT, R6, R5, PT ;  /* 0x000000050600720b */ /* 0x004fe20003f0e000 */
[----:B0-----:R-:W-:Y:S02]  /*1eb0*/  IMAD.MOV.U32 R14, RZ, RZ, R10 ;  /* 0x000000ffff0e7224 */ /* 0x001fe400078e000a */
        /* <DEDUP_REMOVED lines=14> */
.L_x_1079:
[----:B------:R-:W-:Y:S05]  /*1fa0*/  BSYNC.RECONVERGENT B1 ;  /* 0x0000000000017941 */ /* 0x000fea0003800200 */
.L_x_1078:
[----:B--2---:R2:W4:Y:S01]  /*1fb0*/  SHFL.DOWN PT, R5, R2, 0x2, R3 ;  /* 0x0840000002057989 */ /* 0x00452200000e0003 */
[----:B------:R-:W-:Y:S01]  /*1fc0*/  BSSY.RECONVERGENT B1, `(.L_x_1080) ;  /* 0x0000018000017945 */ /* 0x000fe20003800200 */
[----:B------:R-:W-:Y:S01]  /*1fd0*/  ISETP.GT.AND P5, PT, R4, R3, PT ;  /* 0x000000030400720c */ /* 0x000fe20003fa4270 */
[----:B0-----:R-:W-:Y:S01]  /*1fe0*/  IMAD.MOV.U32 R10, RZ, RZ, R14 ;  /* 0x000000ffff0a7224 */ /* 0x001fe200078e000e */
[----:B-1----:R2:W0:Y:S01]  /*1ff0*/  SHFL.DOWN PT, R7, R14, 0x2, R3 ;  /* 0x084000000e077989 */ /* 0x00242200000e0003 */
[----:B------:R-:W-:Y:S02]  /*2000*/  IMAD.MOV.U32 R12, RZ, RZ, R16 ;  /* 0x000000ffff0c7224 */ /* 0x000fe400078e0010 */
[----:B------:R-:W-:Y:S01]  /*2010*/  IMAD.MOV.U32 R4, RZ, RZ, R2 ;  /* 0x000000ffff047224 */ /* 0x000fe200078e0002 */
[----:B---3--:R2:W1:Y:S01]  /*2020*/  SHFL.DOWN PT, R9, R16, 0x2, R3 ;  /* 0x0840000010097989 */ /* 0x00846200000e0003 */
[----:B------:R-:W-:Y:S06]  /*2030*/  @P6 BRA `(.L_x_1081) ;  /* 0x0000000000406947 */ /* 0x000fec0003800000 */
        /* <DEDUP_REMOVED lines=16> */
.L_x_1081:
[----:B------:R-:W-:Y:S05]  /*2140*/  BSYNC.RECONVERGENT B1 ;  /* 0x0000000000017941 */ /* 0x000fea0003800200 */
.L_x_1080:
[----:B----4-:R3:W4:Y:S01]  /*2150*/  SHFL.DOWN PT, R5, R4, 0x4, R3 ;  /* 0x0880000004057989 */ /* 0x01072200000e0003 */
[----:B------:R-:W-:Y:S01]  /*2160*/  BSSY.RECONVERGENT B1, `(.L_x_1082) ;  /* 0x0000017000017945 */ /* 0x000fe20003800200 */
[----:B------:R-:W-:Y:S02]  /*2170*/  IMAD.MOV.U32 R6, RZ, RZ, R10 ;  /* 0x000000ffff067224 */ /* 0x000fe400078e000a */
[----:B0-----:R3:W0:Y:S01]  /*2180*/  SHFL.DOWN PT, R7, R10, 0x4, R3 ;  /* 0x088000000a077989 */ /* 0x00162200000e0003 */
[----:B------:R-:W-:Y:S02]  /*2190*/  IMAD.MOV.U32 R8, RZ, RZ, R12 ;  /* 0x000000ffff087224 */ /* 0x000fe400078e000c */
[----:B--2---:R-:W-:Y:S01]  /*21a0*/  IMAD.MOV.U32 R2, RZ, RZ, R4 ;  /* 0x000000ffff027224 */ /* 0x004fe200078e0004 */
[----:B-1----:R3:W1:Y:S01]  /*21b0*/  SHFL.DOWN PT, R9, R12, 0x4, R3 ;  /* 0x088000000c097989 */ /* 0x00266200000e0003 */
        /* <DEDUP_REMOVED lines=17> */
.L_x_1083:
[----:B------:R-:W-:Y:S05]  /*22d0*/  BSYNC.RECONVERGENT B1 ;  /* 0x0000000000017941 */ /* 0x000fea0003800200 */
.L_x_1082:
[----:B----4-:R2:W4:Y:S01]  /*22e0*/  SHFL.DOWN PT, R5, R2, 0x8, R3 ;  /* 0x0900000002057989 */ /* 0x01052200000e0003 */
[----:B------:R-:W-:Y:S01]  /*22f0*/  BSSY.RECONVERGENT B1, `(.L_x_1084) ;  /* 0x0000017000017945 */ /* 0x000fe20003800200 */
[----:B---3--:R-:W-:Y:S02]  /*2300*/  IMAD.MOV.U32 R4, RZ, RZ, R2 ;  /* 0x000000ffff047224 */ /* 0x008fe400078e0002 */
[----:B0-----:R2:W0:Y:S01]  /*2310*/  SHFL.DOWN PT, R7, R6, 0x8, R3 ;  /* 0x0900000006077989 */ /* 0x00142200000e0003 */
[----:B------:R-:W-:Y:S02]  /*2320*/  IMAD.MOV.U32 R10, RZ, RZ, R6 ;  /* 0x000000ffff0a7224 */ /* 0x000fe400078e0006 */
[----:B------:R-:W-:Y:S01]  /*2330*/  IMAD.MOV.U32 R12, RZ, RZ, R8 ;  /* 0x000000ffff0c7224 */ /* 0x000fe200078e0008 */
[----:B-1----:R2:W1:Y:S01]  /*2340*/  SHFL.DOWN PT, R9, R8, 0x8, R3 ;  /* 0x0900000008097989 */ /* 0x00246200000e0003 */
        /* <DEDUP_REMOVED lines=17> */
.L_x_1085:
[----:B------:R-:W-:Y:S05]  /*2460*/  BSYNC.RECONVERGENT B1 ;  /* 0x0000000000017941 */ /* 0x000fea0003800200 */
.L_x_1084:
[----:B----4-:R3:W4:Y:S01]  /*2470*/  SHFL.DOWN PT, R5, R4, 0x10, R3 ;  /* 0x0a00000004057989 */ /* 0x01072200000e0003 */
[----:B------:R-:W-:Y:S01]  /*2480*/  BSSY.RECONVERGENT B1, `(.L_x_1086) ;  /* 0x0000017000017945 */ /* 0x000fe20003800200 */
[----:B--2---:R-:W-:Y:S02]  /*2490*/  IMAD.MOV.U32 R8, RZ, RZ, R4 ;  /* 0x000000ffff087224 */ /* 0x004fe400078e0004 */
[----:B-1----:R3:W1:Y:S01]  /*24a0*/  SHFL.DOWN PT, R9, R10, 0x10, R3 ;  /* 0x0a0000000a097989 */ /* 0x00266200000e0003 */
[----:B0-----:R-:W-:Y:S02]  /*24b0*/  IMAD.MOV.U32 R7, RZ, RZ, R10 ;  /* 0x000000ffff077224 */ /* 0x001fe400078e000a */
[----:B------:R-:W-:Y:S01]  /*24c0*/  IMAD.MOV.U32 R6, RZ, RZ, R12 ;  /* 0x000000ffff067224 */ /* 0x000fe200078e000c */
[----:B------:R3:W0:Y:S01]  /*24d0*/  SHFL.DOWN PT, R11, R12, 0x10, R3 ;  /* 0x0a0000000c0b7989 */ /* 0x00062200000e0003 */
        /* <DEDUP_REMOVED lines=17> */
.L_x_1087:
[----:B------:R-:W-:Y:S05]  /*25f0*/  BSYNC.RECONVERGENT B1 ;  /* 0x0000000000017941 */ /* 0x000fea0003800200 */
.L_x_1086:
[----:B------:R-:W-:Y:S04]  /*2600*/  BSSY.RECONVERGENT B1, `(.L_x_1088) ;  /* 0x000000c000017945 */ /* 0x000fe80003800200 */
[----:B------:R-:W-:Y:S05]  /*2610*/  @P3 BRA `(.L_x_1089) ;  /* 0x0000000000283947 */ /* 0x000fea0003800000 */
[----:B---3--:R-:W2:Y:S01]  /*2620*/  S2R R4, SR_CgaCtaId ;  /* 0x0000000000047919 */ /* 0x008ea20000008800 */
        /* <DEDUP_REMOVED lines=9> */
.L_x_1089:
[----:B------:R-:W-:Y:S05]  /*26c0*/  BSYNC.RECONVERGENT B1 ;  /* 0x0000000000017941 */ /* 0x000fea0003800200 */
.L_x_1088:
[----:B------:R-:W-:Y:S01]  /*26d0*/  BAR.SYNC.DEFER_BLOCKING 0x0 ;  /* 0x0000000000007b1d */ /* 0x000fe20000010000 */
[----:B------:R-:W-:-:S13]  /*26e0*/  ISETP.NE.AND P1, PT, R0, RZ, PT ;  /* 0x000000ff0000720c */ /* 0x000fda0003f25270 */
[----:B------:R-:W-:Y:S05]  /*26f0*/  @P1 BRA `(.L_x_1065) ;  /* 0x0000002c00b81947 */ /* 0x000fea0003800000 */
[----:B------:R-:W-:Y:S01]  /*2700*/  UISETP.GE.AND UP0, UPT, UR6, 0x21, UPT ;  /* 0x000000210600788c */ /* 0x000fe2000bf06270 */
[----:B------:R-:W-:Y:S02]  /*2710*/  IMAD.MOV.U32 R0, RZ, RZ, R8 ;  /* 0x000000ffff007224 */ /* 0x000fe400078e0008 */
[----:B-1----:R-:W-:Y:S02]  /*2720*/  IMAD.MOV.U32 R9, RZ, RZ, R7 ;  /* 0x000000ffff097224 */ /* 0x002fe400078e0007 */
[----:B---3--:R-:W-:-:S04]  /*2730*/  IMAD.MOV.U32 R10, RZ, RZ, R6 ;  /* 0x000000ffff0a7224 */ /* 0x008fc800078e0006 */
[----:B------:R-:W-:Y:S05]  /*2740*/  BRA.U !UP0, `(.L_x_1090) ;  /* 0x00000001085c7547 */ /* 0x000fea000b800000 */
[----:B------:R-:W1:Y:S01]  /*2750*/  S2UR UR5, SR_CgaCtaId ;  /* 0x00000000000579c3 */ /* 0x000e620000008800 */
[----:B------:R-:W-:Y:S01]  /*2760*/  UMOV UR4, 0x400 ;  /* 0x0000040000047882 */ /* 0x000fe20000000000 */
[----:B------:R-:W-:Y:S01]  /*2770*/  BSSY.RECONVERGENT B1, `(.L_x_1090) ;  /* 0x0000014000017945 */ /* 0x000fe20003800200 */
[----:B-1----:R-:W-:-:S09]  /*2780*/  ULEA UR4, UR5, UR4, 0x18 ;  /* 0x0000000405047291 */ /* 0x002fd2000f8ec0ff */
[----:B--2---:R-:W1:Y:S04]  /*2790*/  LDS R3, [UR4+0x18] ;  /* 0x00001804ff037984 */ /* 0x004e680008000800 */
[----:B----4-:R-:W2:Y:S01]  /*27a0*/  LDS.64 R4, [UR4+0x20] ;  /* 0x00002004ff047984 */ /* 0x010ea20008000a00 */
[----:B-1----:R-:W-:Y:S01]  /*27b0*/  FSETP.GEU.AND P0, PT, R8, R3, PT ;  /* 0x000000030800720b */ /* 0x002fe20003f0e000 */
        /* <DEDUP_REMOVED lines=15> */
.L_x_1091:
[----:B------:R-:W-:Y:S05]  /*28b0*/  BSYNC.RECONVERGENT B1 ;  /* 0x0000000000017941 */ /* 0x000fea0003800200 */
.L_x_1090:
[----:B------:R-:W-:Y:S01]  /*28c0*/  UISETP.GE.AND UP0, UPT, UR6, 0x41, UPT ;  /* 0x000000410600788c */ /* 0x000fe2000bf06270 */
[----:B--2---:R-:W-:Y:S02]  /*28d0*/  IMAD.MOV.U32 R2, RZ, RZ, R0 ;  /* 0x000000ffff027224 */ /* 0x004fe400078e0000 */
[----:B----4-:R-:W-:Y:S02]  /*28e0*/  IMAD.MOV.U32 R5, RZ, RZ, R9 ;  /* 0x000000ffff057224 */ /* 0x010fe400078e0009 */
[----:B------:R-:W-:-:S04]  /*28f0*/  IMAD.MOV.U32 R4, RZ, RZ, R10 ;  /* 0x000000ffff047224 */ /* 0x000fc800078e000a */
[----:B------:R-:W-:Y:S05]  /*2900*/  BRA.U !UP0, `(.L_x_1092) ;  /* 0x00000001085c7547 */ /* 0x000fea000b800000 */
[----:B------:R-:W1:Y:S01]  /*2910*/  S2UR UR5, SR_CgaCtaId ;  /* 0x00000000000579c3 */ /* 0x000e620000008800 */
[----:B------:R-:W-:Y:S01]  /*2920*/  UMOV UR4, 0x400 ;  /* 0x0000040000047882 */ /* 0x000fe20000000000 */
[----:B------:R-:W-:Y:S01]  /*2930*/  BSSY.RECONVERGENT B1, `(.L_x_1092) ;  /* 0x0000014000017945 */ /* 0x000fe20003800200 */
[----:B-1----:R-:W-:-:S09]  /*2940*/  ULEA UR4, UR5, UR4, 0x18 ;  /* 0x0000000405047291 */ /* 0x002fd2000f8ec0ff */
[----:B------:R-:W1:Y:S04]  /*2950*/  LDS R3, [UR4+0x28] ;  /* 0x00002804ff037984 */ /* 0x000e680008000800 */
[----:B------:R-:W2:Y:S01]  /*2960*/  LDS.64 R6, [UR4+0x30] ;  /* 0x00003004ff067984 */ /* 0x000ea20008000a00 */
        /* <DEDUP_REMOVED lines=16> */
.L_x_1093:
[----:B------:R-:W-:Y:S05]  /*2a70*/  BSYNC.RECONVERGENT B1 ;  /* 0x0000000000017941 */ /* 0x000fea0003800200 */
.L_x_1092:
[----:B------:R-:W-:Y:S01]  /*2a80*/  UISETP.GE.AND UP0, UPT, UR6, 0x61, UPT ;  /* 0x000000610600788c */ /* 0x000fe2000bf06270 */
[----:B------:R-:W-:Y:S02]  /*2a90*/  IMAD.MOV.U32 R0, RZ, RZ, R2 ;  /* 0x000000ffff007224 */ /* 0x000fe400078e0002 */
[----:B------:R-:W-:Y:S02]  /*2aa0*/  IMAD.MOV.U32 R7, RZ, RZ, R5 ;  /* 0x000000ffff077224 */ /* 0x000fe400078e0005 */
        /* <DEDUP_REMOVED lines=24> */
.L_x_1095:
[----:B------:R-:W-:Y:S05]  /*2c30*/  BSYNC.RECONVERGENT B1 ;  /* 0x0000000000017941 */ /* 0x000fea0003800200 */
.L_x_1094:
        /* <DEDUP_REMOVED lines=27> */
.L_x_1097:
[----:B------:R-:W-:Y:S05]  /*2df0*/  BSYNC.RECONVERGENT B1 ;  /* 0x0000000000017941 */ /* 0x000fea0003800200 */
.L_x_1096:
        /* <DEDUP_REMOVED lines=27> */
.L_x_1099:
[----:B------:R-:W-:Y:S05]  /*2fb0*/  BSYNC.RECONVERGENT B1 ;  /* 0x0000000000017941 */ /* 0x000fea0003800200 */
.L_x_1098:
        /* <DEDUP_REMOVED lines=27> */
.L_x_1101:
[----:B------:R-:W-:Y:S05]  /*3170*/  BSYNC.RECONVERGENT B1 ;  /* 0x0000000000017941 */ /* 0x000fea0003800200 */
.L_x_1100:
[----:B------:R-:W-:Y:S01]  /*3180*/  UISETP.GE.AND UP0, UPT, UR6, 0xe1, UPT ;  /* 0x000000e10600788c */ /* 0x000fe2000bf06270 */
[----:B------:R-:W-:Y:S02]  /*3190*/  IMAD.MOV.U32 R8, RZ, RZ, R2 ;  /* 0x000000ffff087224 */ /* 0x000fe400078e0002 */
[----:B------:R-:W-:Y:S02]  /*31a0*/  IMAD.MOV.U32 R7, RZ, RZ, R5 ;  /* 0x000000ffff077224 */ /* 0x000fe400078e0005 */
[----:B------:R-:W-:-:S04]  /*31b0*/  IMAD.MOV.U32 R6, RZ, RZ, R4 ;  /* 0x000000ffff067224 */ /* 0x000fc800078e0004 */
[----:B------:R-:W-:Y:S05]  /*31c0*/  BRA.U !UP0, `(.L_x_1065) ;  /* 0x0000002508047547 */ /* 0x000fea000b800000 */
[----:B------:R-:W1:Y:S01]  /*31d0*/  S2UR UR5, SR_CgaCtaId ;  /* 0x00000000000579c3 */ /* 0x000e620000008800 */
[----:B------:R-:W-:Y:S02]  /*31e0*/  UMOV UR4, 0x400 ;  /* 0x0000040000047882 */ /* 0x000fe40000000000 */
[----:B-1----:R-:W-:-:S09]  /*31f0*/  ULEA UR4, UR5, UR4, 0x18 ;  /* 0x0000000405047291 */ /* 0x002fd2000f8ec0ff */
[----:B------:R-:W1:Y:S04]  /*3200*/  LDS R3, [UR4+0x78] ;  /* 0x00007804ff037984 */ /* 0x000e680008000800 */
[----:B0-----:R-:W0:Y:S01]  /*3210*/  LDS.64 R10, [UR4+0x80] ;  /* 0x00008004ff0a7984 */ /* 0x001e220008000a00 */
[----:B-1----:R-:W-:Y:S01]  /*3220*/  FSETP.GEU.AND P0, PT, R2, R3, PT ;  /* 0x000000030200720b */ /* 0x002fe20003f0e000 */
[----:B------:R-:W-:Y:S02]  /*3230*/  IMAD.MOV.U32 R8, RZ, RZ, R3 ;  /* 0x000000ffff087224 */ /* 0x000fe400078e0003 */
[----:B0-----:R-:W-:Y:S02]  /*3240*/  IMAD.MOV.U32 R7, RZ, RZ, R10 ;  /* 0x000000ffff077224 */ /* 0x001fe400078e000a */
        /* <DEDUP_REMOVED lines=15> */
.L_x_1033:
[----:B------:R-:W1:Y:S01]  /*3340*/  S2R R0, SR_TID.X ;  /* 0x0000000000007919 */ /* 0x000e620000002100 */
[----:B------:R-:W1:Y:S01]  /*3350*/  LDC.64 R2, c[0x0][0x380] ;  /* 0x0000e000ff027b82 */ /* 0x000e620000000a00 */
[----:B------:R-:W2:Y:S01]  /*3360*/  LDCU.64 UR6, c[0x0][0x388] ;  /* 0x00007100ff0677ac */ /* 0x000ea20008000a00 */
[----:B-1----:R-:W-:-:S05]  /*3370*/  IMAD.WIDE.U32 R2, R0, 0x4, R2 ;  /* 0x0000000400027825 */ /* 0x002fca00078e0002 */
[----:B0-----:R-:W3:Y:S04]  /*3380*/  LDG.E R5, desc[UR8][R2.64] ;  /* 0x0000000802057981 */ /* 0x001ee8000c1e1900 */
[----:B------:R-:W3:Y:S04]  /*3390*/  LDG.E R6, desc[UR8][R2.64+0x400] ;  /* 0x0004000802067981 */ /* 0x000ee8000c1e1900 */
[----:B------:R-:W4:Y:S04]  /*33a0*/  LDG.E R7, desc[UR8][R2.64+0x800] ;  /* 0x0008000802077981 */ /* 0x000f28000c1e1900 */
[----:B------:R-:W5:Y:S04]  /*33b0*/  LDG.E R8, desc[UR8][R2.64+0xc00] ;  /* 0x000c000802087981 */ /* 0x000f68000c1e1900 */
[----:B------:R-:W2:Y:S01]  /*33c0*/  LDG.E R4, desc[UR8][R2.64+0x1000] ;  /* 0x0010000802047981 */ /* 0x000ea2000c1e1900 */
[----:B------:R-:W-:Y:S01]  /*33d0*/  UISETP.GE.U32.AND UP0, UPT, UR4, 0xa00, UPT ;  /* 0x00000a000400788c */ /* 0x000fe2000bf06070 */
[----:B------:R-:W-:-:S03]  /*33e0*/  IMAD.MOV.U32 R10, RZ, RZ, RZ ;  /* 0x000000ffff0a7224 */ /* 0x000fc600078e00ff */
[----:B------:R-:W-:Y:S01]  /*33f0*/  UISETP.GE.U32.AND.EX UP0, UPT, UR5, URZ, UPT, UP0 ;  /* 0x000000ff0500728c */ /* 0x000fe2000bf06100 */
[----:B---3--:R-:W-:-:S04]  /*3400*/  FSETP.GEU.AND P0, PT, R5, R6, PT ;  /* 0x000000060500720b */ /* 0x008fc80003f0e000 */
[----:B------:R-:W-:Y:S01]  /*3410*/  FSEL R6, R5, R6, P0 ;  /* 0x0000000605067208 */ /* 0x000fe20000000000 */
[----:B------:R-:W-:-:S03]  /*3420*/  VIADD R5, R0, 0x100 ;  /* 0x0000010000057836 */ /* 0x000fc60000000000 */
[----:B----4-:R-:W-:-:S04]  /*3430*/  FSETP.GEU.AND P2, PT, R6, R7, PT ;  /* 0x000000070600720b */ /* 0x010fc80003f4e000 */
[----:B------:R-:W-:-:S04]  /*3440*/  FSEL R7, R6, R7, P2 ;  /* 0x0000000706077208 */ /* 0x000fc80001000000 */
[----:B-----5:R-:W-:-:S04]  /*3450*/  FSETP.GEU.AND P3, PT, R7, R8, PT ;  /* 0x000000080700720b */ /* 0x020fc80003f6e000 */
[----:B------:R-:W-:Y:S01]  /*3460*/  FSEL R7, R7, R8, P3 ;  /* 0x0000000807077208 */ /* 0x000fe20001800000 */
[C---:B------:R-:W-:Y:S01]  /*3470*/  VIADD R8, R0.reuse, 0x200 ;  /* 0x0000020000087836 */ /* 0x040fe20000000000 */
[C---:B------:R-:W-:Y:S02]  /*3480*/  @P2 SEL R8, R0.reuse, R5, P0 ;  /* 0x0000000500082207 */ /* 0x040fe40000000000 */
[----:B--2---:R-:W-:Y:S02]  /*3490*/  FSETP.GEU.AND P1, PT, R7, R4, PT ;  /* 0x000000040700720b */ /* 0x004fe40003f2e000 */
[----:B------:R-:W-:-:S03]  /*34a0*/  LOP3.LUT R5, R0, 0x400, RZ, 0xfc, !PT ;  /* 0x0000040000057812 */ /* 0x000fc600078efcff */
[----:B------:R-:W-:-:S08]  /*34b0*/  @!P3 VIADD R8, R0, 0x300 ;  /* 0x000003000008b836 */ /* 0x000fd00000000000 */
[C---:B------:R-:W-:Y:S02]  /*34c0*/  @P1 ISETP.GE.U32.AND P0, PT, R8.reuse, R5, PT ;  /* 0x000000050800120c */ /* 0x040fe40003f06070 */
[----:B------:R-:W-:Y:S02]  /*34d0*/  IADD3 R5, P2, PT, R5, UR6, RZ ;  /* 0x0000000605057c10 */ /* 0x000fe4000ff5e0ff */
[----:B------:R-:W-:Y:S02]  /*34e0*/  @P1 IADD3 R8, P3, PT, R8, UR6, RZ ;  /* 0x0000000608081c10 */ /* 0x000fe4000ff7e0ff */
[----:B------:R-:W-:Y:S01]  /*34f0*/  @P1 ISETP.GE.U32.AND.EX P0, PT, RZ, RZ, PT, P0 ;  /* 0x000000ffff00120c */ /* 0x000fe20003f06100 */
[----:B------:R-:W-:Y:S02]  /*3500*/  IMAD.X R6, RZ, RZ, UR7, P2 ;  /* 0x00000007ff067e24 */ /* 0x000fe400090e06ff */
[----:B------:R-:W-:Y:S01]  /*3510*/  @P1 IMAD.X R9, RZ, RZ, UR7, P3 ;  /* 0x00000007ff091e24 */ /* 0x000fe200098e06ff */
[----:B------:R-:W-:-:S04]  /*3520*/  @P1 FSETP.LT.OR P0, PT, R4, R7, !P0 ;  /* 0x000000070400120b */ /* 0x000fc80004701400 */
[----:B------:R-:W-:Y:S01]  /*3530*/  @P1 FSEL R4, R7, R4, P0 ;  /* 0x0000000407041208 */ /* 0x000fe20000000000 */
[----:B------:R-:W-:Y:S01]  /*3540*/  IMAD.MOV.U32 R7, RZ, RZ, 0x500 ;  /* 0x00000500ff077424 */ /* 0x000fe200078e00ff */
[----:B------:R-:W-:Y:S02]  /*3550*/  @P1 SEL R5, R8, R5, P0 ;  /* 0x0000000508051207 */ /* 0x000fe40000000000 */
[----:B------:R-:W-:Y:S01]  /*3560*/  @P1 SEL R6, R9, R6, P0 ;  /* 0x0000000609061207 */ /* 0x000fe20000000000 */
[----:B------:R-:W-:Y:S06]  /*3570*/  BRA.U !UP0, `(.L_x_1102) ;  /* 0x00000005081c7547 */ /* 0x000fec000b800000 */
[----:B------:R-:W-:Y:S01]  /*3580*/  IMAD.MOV.U32 R7, RZ, RZ, R4 ;  /* 0x000000ffff077224 */ /* 0x000fe200078e0004 */
[----:B------:R-:W0:Y:S01]  /*3590*/  LDCU.64 UR6, c[0x0][0x388] ;  /* 0x00007100ff0677ac */ /* 0x000e220008000a00 */
[----:B------:R-:W-:Y:S02]  /*35a0*/  IMAD.MOV.U32 R15, RZ, RZ, 0x500 ;  /* 0x00000500ff0f7424 */ /* 0x000fe400078e00ff */
[----:B------:R-:W-:Y:S01]  /*35b0*/  IMAD.MOV.U32 R16, RZ, RZ, RZ ;  /* 0x000000ffff107224 */ /* 0x000fe200078e00ff */
[----:B------:R-:W1:Y:S01]  /*35c0*/  LDCU.64 UR4, c[0x0][0x398] ;  /* 0x00007300ff0477ac */ /* 0x000e620008000a00 */
[----:B------:R-:W-:-:S05]  /*35d0*/  NOP ;  /* 0x0000000000007918 */ /* 0x000fca0000000000 */
.L_x_1103:
[----:B------:R-:W-:-:S04]  /*35e0*/  LEA R8, P0, R15, R2, 0x2 ;  /* 0x000000020f087211 */ /* 0x000fc800078010ff */
[----:B------:R-:W-:-:S05]  /*35f0*/  LEA.HI.X R9, R15, R3, R16, 0x2, P0 ;  /* 0x000000030f097211 */ /* 0x000fca00000f1410 */
[----:B------:R-:W2:Y:S04]  /*3600*/  LDG.E R10, desc[UR8][R8.64] ;  /* 0x00000008080a7981 */ /* 0x000ea8000c1e1900 */
[----:B------:R-:W3:Y:S04]  /*3610*/  LDG.E R11, desc[UR8][R8.64+0x400] ;  /* 0x00040008080b7981 */ /* 0x000ee8000c1e1900 */
[----:B------:R-:W4:Y:S04]  /*3620*/  LDG.E R12, desc[UR8][R8.64+0x800] ;  /* 0x00080008080c7981 */ /* 0x000f28000c1e1900 */
[----:B------:R-:W5:Y:S04]  /*3630*/  LDG.E R13, desc[UR8][R8.64+0xc00] ;  /* 0x000c0008080d7981 */ /* 0x000f68000c1e1900 */
[----:B------:R1:W5:Y:S01]  /*3640*/  LDG.E R4, desc[UR8][R8.64+0x1000] ;  /* 0x0010000808047981 */ /* 0x000362000c1e1900 */
[----:B0-----:R-:W-:-:S04]  /*3650*/  IADD3 R18, P0, P2, R15, UR6, R0 ;  /* 0x000000060f127c10 */ /* 0x001fc8000fa1e000 */
[----:B------:R-:W-:Y:S01]  /*3660*/  IADD3.X R17, PT, PT, R16, UR7, RZ, P0, P2 ;  /* 0x0000000710117c10 */ /* 0x000fe200087e44ff */
[----:B-1----:R-:W-:Y:S01]  /*3670*/  IMAD.MOV.U32 R8, RZ, RZ, R18 ;  /* 0x000000ffff087224 */ /* 0x002fe200078e0012 */
[----:B------:R-:W-:-:S03]  /*3680*/  IADD3 R9, P4, PT, R15, 0xa00, RZ ;  /* 0x00000a000f097810 */ /* 0x000fc60007f9e0ff */
[----:B------:R-:W-:Y:S01]  /*3690*/  IMAD.MOV.U32 R14, RZ, RZ, R17 ;  /* 0x000000ffff0e7224 */ /* 0x000fe200078e0011 */
        /* <DEDUP_REMOVED lines=9> */
[----:B------:R-:W-:Y:S02]  /*3730*/  @P1 SEL R14, R6, R17, P0 ;  /* 0x00000011060e1207 */ /* 0x000fe40000000000 */
[----:B------:R-:W-:-:S07]  /*3740*/  IADD3 R6, P3, PT, R18, 0x200, RZ ;  /* 0x0000020012067810 */ /* 0x000fce0007f7e0ff */
[----:B------:R-:W-:-:S04]  /*3750*/  @P2 ISETP.GE.U32.AND P0, PT, R8, R7, PT ;  /* 0x000000070800220c */ /* 0x000fc80003f06070 */
[----:B------:R-:W-:-:S04]  /*3760*/  @P2 ISETP.GE.AND.EX P0, PT, R14, R5, PT, P0 ;  /* 0x000000050e00220c */ /* 0x000fc80003f06300 */
[----:B------:R-:W-:-:S04]  /*3770*/  @P2 FSETP.LT.OR P0, PT, R11, R10, !P0 ;  /* 0x0000000a0b00220b */ /* 0x000fc80004701400 */
[----:B------:R-:W-:Y:S02]  /*3780*/  @P2 FSEL R11, R10, R11, P0 ;  /* 0x0000000b0a0b2208 */ /* 0x000fe40000000000 */
[----:B------:R-:W-:Y:S01]  /*3790*/  @P2 SEL R7, R8, R7, P0 ;  /* 0x0000000708072207 */ /* 0x000fe20000000000 */
[----:B------:R-:W-:Y:S01]  /*37a0*/  IMAD.X R8, RZ, RZ, R17, P3 ;  /* 0x000000ffff087224 */ /* 0x000fe200018e0611 */
[----:B----4-:R-:W-:Y:S02]  /*37b0*/  FSETP.GEU.AND P1, PT, R11, R12, PT ;  /* 0x0000000c0b00720b */ /* 0x010fe40003f2e000 */
[----:B------:R-:W-:Y:S02]  /*37c0*/  @P2 SEL R5, R14, R5, P0 ;  /* 0x000000050e052207 */ /* 0x000fe40000000000 */
[----:B------:R-:W-:-:S09]  /*37d0*/  IADD3 R14, P2, PT, R18, 0x300, RZ ;  /* 0x00000300120e7810 */ /* 0x000fd20007f5e0ff */
[----:B------:R-:W-:-:S04]  /*37e0*/  @P1 ISETP.GE.U32.AND P0, PT, R7, R6, PT ;  /* 0x000000060700120c */ /* 0x000fc80003f06070 */
[----:B------:R-:W-:-:S04]  /*37f0*/  @P1 ISETP.GE.AND.EX P0, PT, R5, R8, PT, P0 ;  /* 0x000000080500120c */ /* 0x000fc80003f06300 */
[----:B------:R-:W-:-:S04]  /*3800*/  @P1 FSETP.LT.OR P0, PT, R12, R11, !P0 ;  /* 0x0000000b0c00120b */ /* 0x000fc80004701400 */
[----:B------:R-:W-:Y:S02]  /*3810*/  @P1 FSEL R12, R11, R12, P0 ;  /* 0x0000000c0b0c1208 */ /* 0x000fe40000000000 */
[----:B------:R-:W-:Y:S01]  /*3820*/  @P1 SEL R6, R7, R6, P0 ;  /* 0x0000000607061207 */ /* 0x000fe20000000000 */
[----:B------:R-:W-:Y:S01]  /*3830*/  IMAD.X R7, RZ, RZ, R17, P2 ;  /* 0x000000ffff077224 */ /* 0x000fe200010e0611 */
[----:B-----5:R-:W-:Y:S02]  /*3840*/  FSETP.GEU.AND P3, PT, R12, R13, PT ;  /* 0x0000000d0c00720b */ /* 0x020fe40003f6e000 */
        /* <DEDUP_REMOVED lines=8> */
[----:B------:R-:W-:Y:S02]  /*38d0*/  FSETP.GEU.AND P2, PT, R13, R4, PT ;  /* 0x000000040d00720b */ /* 0x000fe40003f4e000 */
[----:B------:R-:W-:Y:S01]  /*38e0*/  ISETP.GT.U32.AND P1, PT, R9, UR4, PT ;  /* 0x0000000409007c0c */ /* 0x000fe2000bf24070 */
[----:B------:R-:W-:Y:S01]  /*38f0*/  IMAD.X R9, RZ, RZ, R16, P4 ;  /* 0x000000ffff097224 */ /* 0x000fe200020e0610 */
[----:B------:R-:W-:Y:S02]  /*3900*/  @P3 SEL R7, R8, R7, P0 ;  /* 0x0000000708073207 */ /* 0x000fe40000000000 */
[----:B------:R-:W-:-:S02]  /*3910*/  IADD3 R8, P3, PT, R15, 0x500, RZ ;  /* 0x000005000f087810 */ /* 0x000fc40007f7e0ff */
[----:B------:R-:W-:-:S03]  /*3920*/  ISETP.GT.AND.EX P1, PT, R9, UR5, PT, P1 ;  /* 0x0000000509007c0c */ /* 0x000fc6000bf24310 */
[----:B------:R-:W-:Y:S02]  /*3930*/  IMAD.X R10, RZ, RZ, R16, P3 ;  /* 0x000000ffff0a7224 */ /* 0x000fe400018e0610 */
[----:B------:R-:W-:Y:S01]  /*3940*/  @P2 ISETP.GE.U32.AND P0, PT, R14, R5, PT ;  /* 0x000000050e00220c */ /* 0x000fe20003f06070 */
[----:B------:R-:W-:Y:S02]  /*3950*/  IMAD.MOV.U32 R15, RZ, RZ, R8 ;  /* 0x000000ffff0f7224 */ /* 0x000fe400078e0008 */
[----:B------:R-:W-:Y:S01]  /*3960*/  IMAD.MOV.U32 R16, RZ, RZ, R10 ;  /* 0x000000ffff107224 */ /* 0x000fe200078e000a */
[----:B------:R-:W-:-:S04]  /*3970*/  @P2 ISETP.GE.AND.EX P0, PT, R7, R6, PT, P0 ;  /* 0x000000060700220c */ /* 0x000fc80003f06300 */
[----:B------:R-:W-:-:S04]  /*3980*/  @P2 FSETP.LT.OR P0, PT, R4, R13, !P0 ;  /* 0x0000000d0400220b */ /* 0x000fc80004701400 */
[----:B------:R-:W-:Y:S02]  /*3990*/  @P2 FSEL R4, R13, R4, P0 ;  /* 0x000000040d042208 */ /* 0x000fe40000000000 */
[----:B------:R-:W-:Y:S02]  /*39a0*/  @P2 SEL R6, R7, R6, P0 ;  /* 0x0000000607062207 */ /* 0x000fe40000000000 */
[----:B------:R-:W-:Y:S01]  /*39b0*/  @P2 SEL R5, R14, R5, P0 ;  /* 0x000000050e052207 */ /* 0x000fe20000000000 */
[----:B------:R-:W-:Y:S01]  /*39c0*/  IMAD.MOV.U32 R7, RZ, RZ, R4 ;  /* 0x000000ffff077224 */ /* 0x000fe200078e0004 */
[----:B------:R-:W-:Y:S06]  /*39d0*/  @!P1 BRA `(.L_x_1103) ;  /* 0xfffffffc00009947 */ /* 0x000fec000383ffff */
[----:B------:R-:W-:-:S07]  /*39e0*/  IMAD.MOV.U32 R7, RZ, RZ, R8 ;  /* 0x000000ffff077224 */ /* 0x000fce00078e0008 */
.L_x_1102:
        /* <DEDUP_REMOVED lines=22> */
[----:B0-----:R-:W-:-:S04]  /*3b50*/  LEA R9, P1, R3, UR10, 0x2 ;  /* 0x0000000a03097c11 */ /* 0x001fc8000f8210ff */
[----:B------:R-:W-:Y:S02]  /*3b60*/  LEA.HI.X R3, R3, UR11, R14, 0x2, P1 ;  /* 0x0000000b03037c11 */ /* 0x000fe400088f140e */
[----:B------:R-:W-:-:S07]  /*3b70*/  IADD3.X R14, PT, PT, R14, UR7, RZ, P0, !PT ;  /* 0x000000070e0e7c10 */ /* 0x000fce00087fe4ff */
.L_x_1110:
        /* <DEDUP_REMOVED lines=25> */
.L_x_1109:
[----:B------:R-:W-:Y:S05]  /*3d10*/  BSYNC.RECONVERGENT B3 ;  /* 0x0000000000037941 */ /* 0x000fea0003800200 */
.L_x_1108:
[----:B------:R-:W-:Y:S01]  /*3d20*/  IADD3 R13, P0, PT, R13, 0x100, RZ ;  /* 0x000001000d0d7810 */ /* 0x000fe20007f1e0ff */
[----:B------:R-:W-:Y:S02]  /*3d30*/  VIADD R12, R12, 0x100 ;  /* 0x000001000c0c7836 */ /* 0x000fe40000000000 */
[----:B------:R-:W-:Y:S02]  /*3d40*/  IMAD.X R3, RZ, RZ, R3, P3 ;  /* 0x000000ffff037224 */ /* 0x000fe400018e0603 */
[----:B------:R-:W-:Y:S01]  /*3d50*/  IMAD.X R14, RZ, RZ, R14, P0 ;  /* 0x000000ffff0e7224 */ /* 0x000fe200000e060e */
[----:B------:R-:W-:Y:S07]  /*3d60*/  @P2 BRA `(.L_x_1110) ;  /* 0xfffffffc00842947 */ /* 0x000fee000383ffff */
.L_x_1107:
[----:B------:R-:W-:Y:S05]  /*3d70*/  BSYNC.RECONVERGENT B2 ;  /* 0x0000000000027941 */ /* 0x000fea0003800200 */
.L_x_1106:
[----:B------:R-:W-:-:S13]  /*3d80*/  ISETP.GE.U32.AND P0, PT, R15, 0x300, PT ;  /* 0x000003000f00780c */ /* 0x000fda0003f06070 */
[----:B------:R-:W-:Y:S05]  /*3d90*/  @!P0 BRA `(.L_x_1105) ;  /* 0x0000000400888947 */ /* 0x000fea0003800000 */
[----:B------:R-:W0:Y:S01]  /*3da0*/  LDC.64 R2, c[0x0][0x380] ;  /* 0x0000e000ff027b82 */ /* 0x000e220000000a00 */
[----:B------:R-:W-:-:S07]  /*3db0*/  VIADD R12, R12, 0x200 ;  /* 0x000002000c0c7836 */ /* 0x000fce0000000000 */
[----:B------:R-:W1:Y:S02]  /*3dc0*/  LDC.64 R8, c[0x0][0x388] ;  /* 0x0000e200ff087b82 */ /* 0x000e640000000a00 */
.L_x_1119:
        /* <DEDUP_REMOVED lines=29> */
.L_x_1112:
[----:B------:R-:W-:Y:S05]  /*3fa0*/  BSYNC.RECONVERGENT B2 ;  /* 0x0000000000027941 */ /* 0x000fea0003800200 */
.L_x_1111:
        /* <DEDUP_REMOVED lines=20> */
.L_x_1114:
[----:B------:R-:W-:Y:S05]  /*40f0*/  BSYNC.RECONVERGENT B2 ;  /* 0x0000000000027941 */ /* 0x000fea0003800200 */
.L_x_1113:
        /* <DEDUP_REMOVED lines=20> */
.L_x_1116:
[----:B------:R-:W-:Y:S05]  /*4240*/  BSYNC.RECONVERGENT B2 ;  /* 0x0000000000027941 */ /* 0x000fea0003800200 */
.L_x_1115:
        /* <DEDUP_REMOVED lines=18> */
.L_x_1118:
[----:B------:R-:W-:Y:S05]  /*4370*/  BSYNC.RECONVERGENT B2 ;  /* 0x0000000000027941 */ /* 0x000fea0003800200 */
.L_x_1117:
[C---:B------:R-:W-:Y:S02]  /*4380*/  VIADD R14, R12.reuse, 0x200 ;  /* 0x000002000c0e7836 */ /* 0x040fe40000000000 */
[----:B------:R-:W-:-:S03]  /*4390*/  VIADD R12, R12, 0x400 ;  /* 0x000004000c0c7836 */ /* 0x000fc60000000000 */
[----:B------:R-:W-:-:S13]  /*43a0*/  ISETP.GE.AND P0, PT, R14, R11, PT ;  /* 0x0000000b0e00720c */ /* 0x000fda0003f06270 */
[----:B------:R-:W-:Y:S05]  /*43b0*/  @!P0 BRA `(.L_x_1119) ;  /* 0xfffffff800848947 */ /* 0x000fea000383ffff */
.L_x_1105:
[----:B------:R-:W-:Y:S05]  /*43c0*/  BSYNC.RECONVERGENT B1 ;  /* 0x0000000000017941 */ /* 0x000fea0003800200 */
.L_x_1104:
        /* <DEDUP_REMOVED lines=31> */
.L_x_1121:
[----:B------:R-:W-:Y:S05]  /*45c0*/  BSYNC.RECONVERGENT B1 ;  /* 0x0000000000017941 */ /* 0x000fea0003800200 */
.L_x_1120:
        /* <DEDUP_REMOVED lines=24> */
.L_x_1123:
[----:B------:R-:W-:Y:S05]  /*4750*/  BSYNC.RECONVERGENT B1 ;  /* 0x0000000000017941 */ /* 0x000fea0003800200 */
.L_x_1122:
[----:B0-----:R0:W4:Y:S01]  /*4760*/  SHFL.DOWN PT, R8, R3, 0x4, 0x1f ;  /* 0x08801f0003087f89 */ /* 0x00112200000e0000 */
[----:B------:R-:W-:Y:S01]  /*4770*/  BSSY.RECONVERGENT B1, `(.L_x_1124) ;  /* 0x0000017000017945 */ /* 0x000fe20003800200 */
[----:B------:R-:W-:Y:S02]  /*4780*/  IMAD.MOV.U32 R2, RZ, RZ, R3 ;  /* 0x000000ffff027224 */ /* 0x000fe400078e0003 */
[----:B-1----:R0:W1:Y:S01]  /*4790*/  SHFL.DOWN PT, R9, R4, 0x4, 0x1f ;  /* 0x08801f0004097f89 */ /* 0x00206200000e0000 */
[----:B--2---:R-:W-:Y:S02]  /*47a0*/  IMAD.MOV.U32 R6, RZ, RZ, R4 ;  /* 0x000000ffff067224 */ /* 0x004fe400078e0004 */
[----:B------:R-:W-:Y:S01]  /*47b0*/  IMAD.MOV.U32 R7, RZ, RZ, R5 ;  /* 0x000000ffff077224 */ /* 0x000fe200078e0005 */
[----:B------:R0:W2:Y:S01]  /*47c0*/  SHFL.DOWN PT, R10, R5, 0x4, 0x1f ;  /* 0x08801f00050a7f89 */ /* 0x0000a200000e0000 */
[----:B------:R-:W-:Y:S05]  /*47d0*/  @P5 BRA `(.L_x_1125) ;  /* 0x0000000000405947 */ /* 0x000fea0003800000 */
[----:B----4-:R-:W-:Y:S01]  /*47e0*/  FSETP.GEU.AND P0, PT, R3, R8, PT ;  /* 0x000000080300720b */ /* 0x010fe20003f0e000 */
[----:B------:R-:W-:Y:S02]  /*47f0*/  IMAD.MOV.U32 R2, RZ, RZ, R8 ;  /* 0x000000ffff027224 */ /* 0x000fe400078e0008 */
[----:B-1----:R-:W-:Y:S02]  /*4800*/  IMAD.MOV.U32 R6, RZ, RZ, R9 ;  /* 0x000000ffff067224 */ /* 0x002fe400078e0009 */
[----:B--2---:R-:W-:-:S08]  /*4810*/  IMAD.MOV.U32 R7, RZ, RZ, R10 ;  /* 0x000000ffff077224 */ /* 0x004fd000078e000a */
        /* <DEDUP_REMOVED lines=12> */
.L_x_1125:
[----:B------:R-:W-:Y:S05]  /*48e0*/  BSYNC.RECONVERGENT B1 ;  /* 0x0000000000017941 */ /* 0x000fea0003800200 */
.L_x_1124:
[----:B-1----:R1:W1:Y:S01]  /*48f0*/  SHFL.DOWN PT, R9, R2, 0x8, 0x1f ;  /* 0x09001f0002097f89 */ /* 0x00226200000e0000 */
[----:B------:R-:W-:Y:S01]  /*4900*/  BSSY.RECONVERGENT B1, `(.L_x_1126) ;  /* 0x0000017000017945 */ /* 0x000fe20003800200 */
[----:B0-----:R-:W-:Y:S02]  /*4910*/  IMAD.MOV.U32 R3, RZ, RZ, R2 ;  /* 0x000000ffff037224 */ /* 0x001fe400078e0002 */
[----:B---3--:R0:W3:Y:S01]  /*4920*/  SHFL.DOWN PT, R11, R6, 0x8, 0x1f ;  /* 0x09001f00060b7f89 */ /* 0x0080e200000e0000 */
[----:B------:R-:W-:Y:S02]  /*4930*/  IMAD.MOV.U32 R4, RZ, RZ, R6 ;  /* 0x000000ffff047224 */ /* 0x000fe400078e0006 */
[----:B------:R-:W-:Y:S01]  /*4940*/  IMAD.MOV.U32 R5, RZ, RZ, R7 ;  /* 0x000000ffff057224 */ /* 0x000fe200078e0007 */
[----:B----4-:R0:W4:Y:S01]  /*4950*/  SHFL.DOWN PT, R8, R7, 0x8, 0x1f ;  /* 0x09001f0007087f89 */ /* 0x01012200000e0000 */
[----:B------:R-:W-:Y:S05]  /*4960*/  @P4 BRA `(.L_x_1127) ;  /* 0x0000000000404947 */ /* 0x000fea0003800000 */
[----:B-1----:R-:W-:Y:S01]  /*4970*/  FSETP.GEU.AND P0, PT, R2, R9, PT ;  /* 0x000000090200720b */ /* 0x002fe20003f0e000 */
        /* <DEDUP_REMOVED lines=15> */
.L_x_1127:
[----:B------:R-:W-:Y:S05]  /*4a70*/  BSYNC.RECONVERGENT B1 ;  /* 0x0000000000017941 */ /* 0x000fea0003800200 */
.L_x_1126:
[----:B-1----:R1:W1:Y:S01]  /*4a80*/  SHFL.DOWN PT, R2, R3, 0x10, 0x1f ;  /* 0x0a001f0003027f89 */ /* 0x00226200000e0000 */
[----:B------:R-:W-:Y:S01]  /*4a90*/  BSSY.RECONVERGENT B1, `(.L_x_1128) ;  /* 0x0000017000017945 */ /* 0x000fe20003800200 */
[----:B----4-:R-:W-:Y:S02]  /*4aa0*/  IMAD.MOV.U32 R8, RZ, RZ, R3 ;  /* 0x000000ffff087224 */ /* 0x010fe400078e0003 */
[----:B------:R4:W1:Y:S01]  /*4ab0*/  SHFL.DOWN PT, R9, R4, 0x10, 0x1f ;  /* 0x0a001f0004097f89 */ /* 0x00086200000e0000 */
[----:B0-----:R-:W-:Y:S02]  /*4ac0*/  IMAD.MOV.U32 R7, RZ, RZ, R4 ;  /* 0x000000ffff077224 */ /* 0x001fe400078e0004 */
[----:B------:R-:W-:Y:S01]  /*4ad0*/  IMAD.MOV.U32 R6, RZ, RZ, R5 ;  /* 0x000000ffff067224 */ /* 0x000fe200078e0005 */
[----:B--2---:R4:W0:Y:S01]  /*4ae0*/  SHFL.DOWN PT, R10, R5, 0x10, 0x1f ;  /* 0x0a001f00050a7f89 */ /* 0x00482200000e0000 */
[----:B------:R-:W-:Y:S05]  /*4af0*/  @P3 BRA `(.L_x_1129) ;  /* 0x0000000000403947 */ /* 0x000fea0003800000 */
[----:B-1----:R-:W-:Y:S01]  /*4b00*/  FSETP.GEU.AND P0, PT, R3, R2, PT ;  /* 0x000000020300720b */ /* 0x002fe20003f0e000 */
[----:B------:R-:W-:Y:S02]  /*4b10*/  IMAD.MOV.U32 R8, RZ, RZ, R2 ;  /* 0x000000ffff087224 */ /* 0x000fe400078e0002 */
[----:B------:R-:W-:Y:S02]  /*4b20*/  IMAD.MOV.U32 R7, RZ, RZ, R9 ;  /* 0x000000ffff077224 */ /* 0x000fe400078e0009 */
[----:B0-----:R-:W-:-:S08]  /*4b30*/  IMAD.MOV.U32 R6, RZ, RZ, R10 ;  /* 0x000000ffff067224 */ /* 0x001fd000078e000a */
        /* <DEDUP_REMOVED lines=12> */
.L_x_1129:
[----:B------:R-:W-:Y:S05]  /*4c00*/  BSYNC.RECONVERGENT B1 ;  /* 0x0000000000017941 */ /* 0x000fea0003800200 */
.L_x_1128:
[----:B------:R-:W-:Y:S04]  /*4c10*/  BSSY.RECONVERGENT B1, `(.L_x_1130) ;  /* 0x000000c000017945 */ /* 0x000fe80003800200 */
[----:B------:R-:W-:Y:S05]  /*4c20*/  @P2 BRA `(.L_x_1131) ;  /* 0x0000000000282947 */ /* 0x000fea0003800000 */
[----:B----4-:R-:W2:Y:S01]  /*4c30*/  S2R R4, SR_CgaCtaId ;  /* 0x0000000000047919 */ /* 0x010ea20000008800 */
[----:B-1----:R-:W-:Y:S02]  /*4c40*/  MOV R3, 0x400 ;  /* 0x0000040000037802 */ /* 0x002fe40000000f00 */
        /* <DEDUP_REMOVED lines=8> */
.L_x_1131:
[----:B------:R-:W-:Y:S05]  /*4cd0*/  BSYNC.RECONVERGENT B1 ;  /* 0x0000000000017941 */ /* 0x000fea0003800200 */
.L_x_1130:
[----:B------:R-:W-:Y:S01]  /*4ce0*/  BAR.SYNC.DEFER_BLOCKING 0x0 ;  /* 0x0000000000007b1d */ /* 0x000fe20000010000 */
[----:B------:R-:W-:-:S13]  /*4cf0*/  ISETP.NE.AND P1, PT, R0, RZ, PT ;  /* 0x000000ff0000720c */ /* 0x000fda0003f25270 */
[----:B------:R-:W-:Y:S05]  /*4d00*/  @P1 BRA `(.L_x_1065) ;  /* 0x0000000800341947 */ /* 0x000fea0003800000 */
[----:B-12---:R-:W1:Y:S01]  /*4d10*/  S2R R3, SR_CgaCtaId ;  /* 0x0000000000037919 */ /* 0x006e620000008800 */
[----:B------:R-:W-:Y:S01]  /*4d20*/  MOV R0, 0x400 ;  /* 0x0000040000007802 */ /* 0x000fe20000000f00 */
[----:B------:R-:W-:Y:S03]  /*4d30*/  BSSY.RECONVERGENT B1, `(.L_x_1132) ;  /* 0x0000016000017945 */ /* 0x000fe60003800200 */
[----:B-1----:R-:W-:-:S05]  /*4d40*/  LEA R24, R3, R0, 0x18 ;  /* 0x0000000003187211 */ /* 0x002fca00078ec0ff */
[----:B------:R-:W1:Y:S04]  /*4d50*/  LDS R3, [R24+0x18] ;  /* 0x0000180018037984 */ /* 0x000e680000000800 */
[----:B----4-:R-:W2:Y:S04]  /*4d60*/  LDS.64 R4, [R24+0x20] ;  /* 0x0000200018047984 */ /* 0x010ea80000000a00 */
[----:B------:R4:W0:Y:S04]  /*4d70*/  LDS R18, [R24+0x28] ;  /* 0x0000280018127984 */ /* 0x0008280000000800 */
[----:B------:R4:W0:Y:S01]  /*4d80*/  LDS R16, [R24+0x38] ;  /* 0x0000380018107984 */ /* 0x0008220000000800 */
[----:B-1----:R-:W-:Y:S01]  /*4d90*/  FSETP.GEU.AND P0, PT, R8, R3, PT ;  /* 0x000000030800720b */ /* 0x002fe20003f0e000 */
[----:B------:R-:W-:-:S02]  /*4da0*/  IMAD.MOV.U32 R19, RZ, RZ, R3 ;  /* 0x000000ffff137224 */ /* 0x000fc400078e0003 */
[----:B--2---:R-:W-:Y:S02]  /*4db0*/  IMAD.MOV.U32 R21, RZ, RZ, R4 ;  /* 0x000000ffff157224 */ /* 0x004fe400078e0004 */
[----:B------:R-:W-:-:S08]  /*4dc0*/  IMAD.MOV.U32 R20, RZ, RZ, R5 ;  /* 0x000000ffff147224 */ /* 0x000fd000078e0005 */
[----:B0---4-:R-:W-:Y:S05]  /*4dd0*/  @!P0 BRA `(.L_x_1133) ;  /* 0x00000000002c8947 */ /* 0x011fea0003800000 */
        /* <DEDUP_REMOVED lines=11> */
.L_x_1133:
[----:B------:R-:W-:Y:S05]  /*4e90*/  BSYNC.RECONVERGENT B1 ;  /* 0x0000000000017941 */ /* 0x000fea0003800200 */
.L_x_1132:
        /* <DEDUP_REMOVED lines=27> */
.L_x_1135:
[----:B------:R-:W-:Y:S05]  /*5050*/  BSYNC.RECONVERGENT B1 ;  /* 0x0000000000017941 */ /* 0x000fea0003800200 */
.L_x_1134:
        /* <DEDUP_REMOVED lines=17> */
.L_x_1137:
[----:B------:R-:W-:Y:S05]  /*5170*/  BSYNC.RECONVERGENT B1 ;  /* 0x0000000000017941 */ /* 0x000fea0003800200 */
.L_x_1136:
        /* <DEDUP_REMOVED lines=17> */
.L_x_1139:
[----:B------:R-:W-:Y:S05]  /*5290*/  BSYNC.RECONVERGENT B1 ;  /* 0x0000000000017941 */ /* 0x000fea0003800200 */
.L_x_1138:
        /* <DEDUP_REMOVED lines=17> */
.L_x_1141:
[----:B------:R-:W-:Y:S05]  /*53b0*/  BSYNC.RECONVERGENT B1 ;  /* 0x0000000000017941 */ /* 0x000fea0003800200 */
.L_x_1140:
        /* <DEDUP_REMOVED lines=17> */
.L_x_1143:
[----:B------:R-:W-:Y:S05]  /*54d0*/  BSYNC.RECONVERGENT B1 ;  /* 0x0000000000017941 */ /* 0x000fea0003800200 */
.L_x_1142:
        /* <DEDUP_REMOVED lines=16> */
.L_x_1065:
[----:B------:R-:W-:Y:S05]  /*55e0*/  BSYNC.RECONVERGENT B0 ;  /* 0x0000000000007941 */ /* 0x000fea0003800200 */
.L_x_1032:
[----:B------:R-:W-:Y:S05]  /*55f0*/  @P1 EXIT ;  /* 0x000000000000194d */ /* 0x000fea0003800000 */
[----:B01234-:R-:W0:Y:S01]  /*5600*/  LDC.64 R2, c[0x0][0x390] ;  /* 0x0000e400ff027b82 */ /* 0x01fe220000000a00 */
[----:B------:R-:W-:-:S04]  /*5610*/  LOP3.LUT R7, R7, R6, RZ, 0x3c, !PT ;  /* 0x0000000607077212 */ /* 0x000fc800078e3cff */
[----:B------:R-:W-:-:S04]  /*5620*/  LOP3.LUT R6, R7, R6, RZ, 0x3c, !PT ;  /* 0x0000000607067212 */ /* 0x000fc800078e3cff */
[----:B------:R-:W-:-:S05]  /*5630*/  LOP3.LUT R7, R7, R6, RZ, 0x3c, !PT ;  /* 0x0000000607077212 */ /* 0x000fca00078e3cff */
[----:B0-----:R-:W-:Y:S04]  /*5640*/  STG.E.64 desc[UR8][R2.64+0x8], R6 ;  /* 0x0000080602007986 */ /* 0x001fe8000c101b08 */
[----:B------:R-:W-:Y:S01]  /*5650*/  STG.E desc[UR8][R2.64], R8 ;  /* 0x0000000802007986 */ /* 0x000fe2000c101908 */
[----:B------:R-:W-:Y:S05]  /*5660*/  EXIT ;  /* 0x000000000000794d */ /* 0x000fea0003800000 */
.L_x_1144:
        /* <DEDUP_REMOVED lines=9> */
.L_x_1544:


//--------------------- .text._ZN6thrust24THRUST_300001_SM_1000_NS8cuda_cub4core6detail13_kernel_agentINS1_8__reduce11ReduceAgentIPN4cuda3std3__45tupleIJflEEESC_SB_iNS1_9__extrema9arg_max_fIfl10comparatorEEEEJSC_SC_iSG_EEEvDpT0_ --------------------------
	.section	.text._ZN6thrust24THRUST_300001_SM_1000_NS8cuda_cub4core6detail13_kernel_agentINS1_8__reduce11ReduceAgentIPN4cuda3std3__45tupleIJflEEESC_SB_iNS1_9__extrema9arg_max_fIfl10comparatorEEEEJSC_SC_iSG_EEEvDpT0_,"ax",@progbits
	.align	128
        .global         _ZN6thrust24THRUST_300001_SM_1000_NS8cuda_cub4core6detail13_kernel_agentINS1_8__reduce11ReduceAgentIPN4cuda3std3__45tupleIJflEEESC_SB_iNS1_9__extrema9arg_max_fIfl10comparatorEEEEJSC_SC_iSG_EEEvDpT0_
        .type           _ZN6thrust24THRUST_300001_SM_1000_NS8cuda_cub4core6detail13_kernel_agentINS1_8__reduce11ReduceAgentIPN4cuda3std3__45tupleIJflEEESC_SB_iNS1_9__extrema9arg_max_fIfl10comparatorEEEEJSC_SC_iSG_EEEvDpT0_,@function
        .size           _ZN6thrust24THRUST_300001_SM_1000_NS8cuda_cub4core6detail13_kernel_agentINS1_8__reduce11ReduceAgentIPN4cuda3std3__45tupleIJflEEESC_SB_iNS1_9__extrema9arg_max_fIfl10comparatorEEEEJSC_SC_iSG_EEEvDpT0_,(.L_x_1545 - _ZN6thrust24THRUST_300001_SM_1000_NS8cuda_cub4core6detail13_kernel_agentINS1_8__reduce11ReduceAgentIPN4cuda3std3__45tupleIJflEEESC_SB_iNS1_9__extrema9arg_max_fIfl10comparatorEEEEJSC_SC_iSG_EEEvDpT0_)
        .other          _ZN6thrust24THRUST_300001_SM_1000_NS8cuda_cub4core6detail13_kernel_agentINS1_8__reduce11ReduceAgentIPN4cuda3std3__45tupleIJflEEESC_SB_iNS1_9__extrema9arg_max_fIfl10comparatorEEEEJSC_SC_iSG_EEEvDpT0_,@"STO_CUDA_ENTRY STV_DEFAULT"
_ZN6thrust24THRUST_300001_SM_1000_NS8cuda_cub4core6detail13_kernel_agentINS1_8__reduce11ReduceAgentIPN4cuda3std3__45tupleIJflEEESC_SB_iNS1_9__extrema9arg_max_fIfl10comparatorEEEEJSC_SC_iSG_EEEvDpT0_:
.text._ZN6thrust24THRUST_300001_SM_1000_NS8cuda_cub4core6detail13_kernel_agentINS1_8__reduce11ReduceAgentIPN4cuda3std3__45tupleIJflEEESC_SB_iNS1_9__extrema9arg_max_fIfl10comparatorEEEEJSC_SC_iSG_EEEvDpT0_:
        /* <DEDUP_REMOVED lines=21> */
.L_x_1148:
[----:B0-----:R-:W-:Y:S05]  /*0150*/  BSYNC.RECONVERGENT B1 ;  /* 0x0000000000017941 */ /* 0x001fea0003800200 */
.L_x_1147:
        /* <DEDUP_REMOVED lines=15> */
.L_x_1155:
        /* <DEDUP_REMOVED lines=28> */
.L_x_1154:
[----:B------:R-:W-:Y:S05]  /*0410*/  BSYNC.RECONVERGENT B3 ;  /* 0x0000000000037941 */ /* 0x000fea0003800200 */
.L_x_1153:
[----:B------:R-:W-:Y:S02]  /*0420*/  IMAD.X R7, RZ, RZ, R7, P3 ;  /* 0x000000ffff077224 */ /* 0x000fe400018e0607 */
[----:B------:R-:W-:Y:S01]  /*0430*/  VIADD R5, R5, 0x100 ;  /* 0x0000010005057836 */ /* 0x000fe20000000000 */
[----:B------:R-:W-:Y:S06]  /*0440*/  @P2 BRA `(.L_x_1155) ;  /* 0xfffffffc00802947 */ /* 0x000fec000383ffff */
.L_x_1152:
[----:B------:R-:W-:Y:S05]  /*0450*/  BSYNC.RECONVERGENT B2 ;  /* 0x0000000000027941 */ /* 0x000fea0003800200 */
.L_x_1151:
[----:B------:R-:W0:Y:S01]  /*0460*/  LDC.64 R8, c[0x0][0x380] ;  /* 0x0000e000ff087b82 */ /* 0x000e220000000a00 */
[----:B------:R-:W-:-:S13]  /*0470*/  ISETP.GE.U32.AND P0, PT, R12, 0x300, PT ;  /* 0x000003000c00780c */ /* 0x000fda0003f06070 */
[----:B------:R-:W-:Y:S05]  /*0480*/  @!P0 BRA `(.L_x_1150) ;  /* 0x0000000400588947 */ /* 0x000fea0003800000 */
.L_x_1164:
        /* <DEDUP_REMOVED lines=26> */
.L_x_1157:
[----:B------:R-:W-:Y:S05]  /*0630*/  BSYNC.RECONVERGENT B2 ;  /* 0x0000000000027941 */ /* 0x000fea0003800200 */
.L_x_1156:
        /* <DEDUP_REMOVED lines=17> */
.L_x_1159:
[----:B------:R-:W-:Y:S05]  /*0750*/  BSYNC.RECONVERGENT B2 ;  /* 0x0000000000027941 */ /* 0x000fea0003800200 */
.L_x_1158:
        /* <DEDUP_REMOVED lines=17> */
.L_x_1161:
[----:B------:R-:W-:Y:S05]  /*0870*/  BSYNC.RECONVERGENT B2 ;  /* 0x0000000000027941 */ /* 0x000fea0003800200 */
.L_x_1160:
        /* <DEDUP_REMOVED lines=19> */
.L_x_1163:
[----:B------:R-:W-:Y:S05]  /*09b0*/  BSYNC.RECONVERGENT B2 ;  /* 0x0000000000027941 */ /* 0x000fea0003800200 */
.L_x_1162:
[----:B------:R-:W-:-:S05]  /*09c0*/  VIADD R5, R5, 0x400 ;  /* 0x0000040005057836 */ /* 0x000fca0000000000 */
[----:B------:R-:W-:-:S13]  /*09d0*/  ISETP.GE.AND P0, PT, R5, UR5, PT ;  /* 0x0000000505007c0c */ /* 0x000fda000bf06270 */
[----:B------:R-:W-:Y:S05]  /*09e0*/  @!P0 BRA `(.L_x_1164) ;  /* 0xfffffff800a88947 */ /* 0x000fea000383ffff */
.L_x_1150:
[----:B------:R-:W-:Y:S05]  /*09f0*/  BSYNC.RECONVERGENT B1 ;  /* 0x0000000000017941 */ /* 0x000fea0003800200 */
.L_x_1149:
        /* <DEDUP_REMOVED lines=31> */
.L_x_1167:
[----:B------:R-:W-:Y:S05]  /*0bf0*/  BSYNC.RECONVERGENT B1 ;  /* 0x0000000000017941 */ /* 0x000fea0003800200 */
.L_x_1166:
        /* <DEDUP_REMOVED lines=27> */
.L_x_1169:
[----:B------:R-:W-:Y:S05]  /*0db0*/  BSYNC.RECONVERGENT B1 ;  /* 0x0000000000017941 */ /* 0x000fea0003800200 */
.L_x_1168:
        /* <DEDUP_REMOVED lines=24> */
.L_x_1171:
[----:B------:R-:W-:Y:S05]  /*0f40*/  BSYNC.RECONVERGENT B1 ;  /* 0x0000000000017941 */ /* 0x000fea0003800200 */
.L_x_1170:
        /* <DEDUP_REMOVED lines=24> */
.L_x_1173:
[----:B------:R-:W-:Y:S05]  /*10d0*/  BSYNC.RECONVERGENT B1 ;  /* 0x0000000000017941 */ /* 0x000fea0003800200 */
.L_x_1172:
        /* <DEDUP_REMOVED lines=24> */
.L_x_1175:
[----:B------:R-:W-:Y:S05]  /*1260*/  BSYNC.RECONVERGENT B1 ;  /* 0x0000000000017941 */ /* 0x000fea0003800200 */
.L_x_1174:
        /* <DEDUP_REMOVED lines=12> */
.L_x_1177:
[----:B------:R-:W-:Y:S05]  /*1330*/  BSYNC.RECONVERGENT B1 ;  /* 0x0000000000017941 */ /* 0x000fea0003800200 */
.L_x_1176:
        /* <DEDUP_REMOVED lines=27> */
.L_x_1180:
[----:B------:R-:W-:Y:S05]  /*14f0*/  BSYNC.RECONVERGENT B1 ;  /* 0x0000000000017941 */ /* 0x000fea0003800200 */
.L_x_1179:
        /* <DEDUP_REMOVED lines=27> */
.L_x_1182:
[----:B------:R-:W-:Y:S05]  /*16b0*/  BSYNC.RECONVERGENT B1 ;  /* 0x0000000000017941 */ /* 0x000fea0003800200 */
.L_x_1181:
        /* <DEDUP_REMOVED lines=17> */
.L_x_1184:
[----:B------:R-:W-:Y:S05]  /*17d0*/  BSYNC.RECONVERGENT B1 ;  /* 0x0000000000017941 */ /* 0x000fea0003800200 */
.L_x_1183:
        /* <DEDUP_REMOVED lines=17> */
.L_x_1186:
[----:B------:R-:W-:Y:S05]  /*18f0*/  BSYNC.RECONVERGENT B1 ;  /* 0x0000000000017941 */ /* 0x000fea0003800200 */
.L_x_1185:
        /* <DEDUP_REMOVED lines=17> */
.L_x_1188:
[----:B------:R-:W-:Y:S05]  /*1a10*/  BSYNC.RECONVERGENT B1 ;  /* 0x0000000000017941 */ /* 0x000fea0003800200 */
.L_x_1187:
        /* <DEDUP_REMOVED lines=17> */
.L_x_1190:
[----:B------:R-:W-:Y:S05]  /*1b30*/  BSYNC.RECONVERGENT B1 ;  /* 0x0000000000017941 */ /* 0x000fea0003800200 */
.L_x_1189:
        /* <DEDUP_REMOVED lines=18> */
.L_x_1165:
        /* <DEDUP_REMOVED lines=40> */
.L_x_1192:
[----:B------:R-:W-:Y:S05]  /*1ee0*/  BSYNC.RECONVERGENT B1 ;  /* 0x0000000000017941 */ /* 0x000fea0003800200 */
.L_x_1191:
        /* <DEDUP_REMOVED lines=25> */
.L_x_1194:
[----:B------:R-:W-:Y:S05]  /*2080*/  BSYNC.RECONVERGENT B1 ;  /* 0x0000000000017941 */ /* 0x000fea0003800200 */
.L_x_1193:
        /* <DEDUP_REMOVED lines=24> */
.L_x_1196:
[----:B------:R-:W-:Y:S05]  /*2210*/  BSYNC.RECONVERGENT B1 ;  /* 0x0000000000017941 */ /* 0x000fea0003800200 */
.L_x_1195:
        /* <DEDUP_REMOVED lines=24> */
.L_x_1198:
[----:B------:R-:W-:Y:S05]  /*23a0*/  BSYNC.RECONVERGENT B1 ;  /* 0x0000000000017941 */ /* 0x000fea0003800200 */
.L_x_1197:
        /* <DEDUP_REMOVED lines=24> */
.L_x_1200:
[----:B------:R-:W-:Y:S05]  /*2530*/  BSYNC.RECONVERGENT B1 ;  /* 0x0000000000017941 */ /* 0x000fea0003800200 */
.L_x_1199:
        /* <DEDUP_REMOVED lines=12> */
.L_x_1202:
[----:B------:R-:W-:Y:S05]  /*2600*/  BSYNC.RECONVERGENT B1 ;  /* 0x0000000000017941 */ /* 0x000fea0003800200 */
.L_x_1201:
        /* <DEDUP_REMOVED lines=30> */
.L_x_1204:
[----:B------:R-:W-:Y:S05]  /*27f0*/  BSYNC.RECONVERGENT B1 ;  /* 0x0000000000017941 */ /* 0x000fea0003800200 */
.L_x_1203:
        /* <DEDUP_REMOVED lines=27> */
.L_x_1206:
[----:B------:R-:W-:Y:S05]  /*29b0*/  BSYNC.RECONVERGENT B1 ;  /* 0x0000000000017941 */ /* 0x000fea0003800200 */
.L_x_1205:
        /* <DEDUP_REMOVED lines=27> */
.L_x_1208:
[----:B------:R-:W-:Y:S05]  /*2b70*/  BSYNC.RECONVERGENT B1 ;  /* 0x0000000000017941 */ /* 0x000fea0003800200 */
.L_x_1207:
        /* <DEDUP_REMOVED lines=27> */
.L_x_1210:
[----:B------:R-:W-:Y:S05]  /*2d30*/  BSYNC.RECONVERGENT B1 ;  /* 0x0000000000017941 */ /* 0x000fea0003800200 */
.L_x_1209:
        /* <DEDUP_REMOVED lines=27> */
.L_x_1212:
[----:B------:R-:W-:Y:S05]  /*2ef0*/  BSYNC.RECONVERGENT B1 ;  /* 0x0000000000017941 */ /* 0x000fea0003800200 */
.L_x_1211:
        /* <DEDUP_REMOVED lines=27> */
.L_x_1214:
[----:B------:R-:W-:Y:S05]  /*30b0*/  BSYNC.RECONVERGENT B1 ;  /* 0x0000000000017941 */ /* 0x000fea0003800200 */
.L_x_1213:
        /* <DEDUP_REMOVED lines=28> */
.L_x_1146:
        /* <DEDUP_REMOVED lines=12> */
[----:B------:R-:W5:Y:S01]  /*3340*/  LDG.E.64.CONSTANT R2, desc[UR6][R6.64+0x4008] ;  /* 0x0040080606027981 */ /* 0x000f62000c1e9b00 */
[----:B------:R-:W-:Y:S01]  /*3350*/  UISETP.GE.U32.AND UP0, UPT, UR4, 0xa00, UPT ;  /* 0x00000a000400788c */ /* 0x000fe2000bf06070 */
[----:B------:R-:W-:Y:S01]  /*3360*/  IMAD.MOV.U32 R19, RZ, RZ, 0x500 ;  /* 0x00000500ff137424 */ /* 0x000fe200078e00ff */
        /* <DEDUP_REMOVED lines=29> */
[----:B------:R-:W0:Y:S01]  /*3540*/  LDC.64 R6, c[0x0][0x380] ;  /* 0x0000e000ff067b82 */ /* 0x000e220000000a00 */
[----:B------:R-:W-:Y:S01]  /*3550*/  IMAD.MOV.U32 R23, RZ, RZ, R2 ;  /* 0x000000ffff177224 */ /* 0x000fe200078e0002 */
[----:B------:R-:W1:Y:S01]  /*3560*/  LDCU UR4, c[0x0][0x390] ;  /* 0x00007200ff0477ac */ /* 0x000e620008000800 */
[----:B------:R-:W-:Y:S02]  /*3570*/  IMAD.MOV.U32 R24, RZ, RZ, R3 ;  /* 0x000000ffff187224 */ /* 0x000fe400078e0003 */
[----:B------:R-:W-:Y:S02]  /*3580*/  IMAD.MOV.U32 R18, RZ, RZ, R4 ;  /* 0x000000ffff127224 */ /* 0x000fe400078e0004 */
[----:B------:R-:W-:-:S07]  /*3590*/  IMAD.MOV.U32 R5, RZ, RZ, 0x500 ;  /* 0x00000500ff057424 */ /* 0x000fce00078e00ff */
.L_x_1216:
[----:B------:R-:W-:-:S04]  /*35a0*/  IMAD.IADD R17, R0, 0x1, R5 ;  /* 0x0000000100117824 */ /* 0x000fc800078e0205 */
[----:B0-----:R-:W-:-:S05]  /*35b0*/  IMAD.WIDE.U32 R16, R17, 0x10, R6 ;  /* 0x0000001011107825 */ /* 0x001fca00078e0006 */
        /* <DEDUP_REMOVED lines=36> */
[----:B------:R-:W-:Y:S01]  /*3800*/  @P2 SEL R14, R8, R14, P0 ;  /* 0x0000000e080e2207 */ /* 0x000fe20000000000 */
[C---:B------:R-:W-:Y:S01]  /*3810*/  VIADD R8, R5.reuse, 0xa00 ;  /* 0x00000a0005087836 */ /* 0x040fe20000000000 */
[----:B------:R-:W-:Y:S01]  /*3820*/  FSETP.GEU.AND P1, PT, R22, R4, PT ;  /* 0x000000041600720b */ /* 0x000fe20003f2e000 */
[----:B------:R-:W-:Y:S01]  /*3830*/  VIADD R5, R5, 0x500 ;  /* 0x0000050005057836 */ /* 0x000fe20000000000 */
[----:B------:R-:W-:Y:S02]  /*3840*/  @P2 SEL R15, R9, R15, P0 ;  /* 0x0000000f090f2207 */ /* 0x000fe40000000000 */
[----:B-1----:R-:W-:-:S09]  /*3850*/  ISETP.GT.AND P2, PT, R8, UR4, PT ;  /* 0x0000000408007c0c */ /* 0x002fd2000bf44270 */
[----:B------:R-:W-:-:S04]  /*3860*/  @P1 ISETP.GE.U32.AND P0, PT, R14, R2, PT ;  /* 0x000000020e00120c */ /* 0x000fc80003f06070 */
[----:B------:R-:W-:-:S04]  /*3870*/  @P1 ISETP.GE.AND.EX P0, PT, R15, R3, PT, P0 ;  /* 0x000000030f00120c */ /* 0x000fc80003f06300 */
[----:B------:R-:W-:-:S04]  /*3880*/  @P1 FSETP.LT.OR P0, PT, R4, R22, !P0 ;  /* 0x000000160400120b */ /* 0x000fc80004701400 */
[----:B------:R-:W-:Y:S02]  /*3890*/  @P1 FSEL R4, R22, R4, P0 ;  /* 0x0000000416041208 */ /* 0x000fe40000000000 */
[----:B------:R-:W-:Y:S02]  /*38a0*/  @P1 SEL R2, R14, R2, P0 ;  /* 0x000000020e021207 */ /* 0x000fe40000000000 */
[----:B------:R-:W-:Y:S01]  /*38b0*/  @P1 SEL R3, R15, R3, P0 ;  /* 0x000000030f031207 */ /* 0x000fe20000000000 */
[----:B------:R-:W-:Y:S02]  /*38c0*/  IMAD.MOV.U32 R18, RZ, RZ, R4 ;  /* 0x000000ffff127224 */ /* 0x000fe400078e0004 */
[----:B------:R-:W-:Y:S02]  /*38d0*/  IMAD.MOV.U32 R23, RZ, RZ, R2 ;  /* 0x000000ffff177224 */ /* 0x000fe400078e0002 */
[----:B------:R-:W-:Y:S01]  /*38e0*/  IMAD.MOV.U32 R24, RZ, RZ, R3 ;  /* 0x000000ffff187224 */ /* 0x000fe200078e0003 */
[----:B------:R-:W-:Y:S06]  /*38f0*/  @!P2 BRA `(.L_x_1216) ;  /* 0xfffffffc0028a947 */ /* 0x000fec000383ffff */
[----:B------:R-:W-:-:S07]  /*3900*/  IMAD.MOV.U32 R19, RZ, RZ, R5 ;  /* 0x000000ffff137224 */ /* 0x000fce00078e0005 */
.L_x_1215:
        /* <DEDUP_REMOVED lines=19> */
.L_x_1223:
[----:B0-----:R-:W-:-:S05]  /*3a40*/  IMAD.WIDE.U32 R10, R13, 0x10, R6 ;  /* 0x000000100d0a7825 */ /* 0x001fca00078e0006 */
[----:B------:R-:W2:Y:S04]  /*3a50*/  LDG.E.CONSTANT R16, desc[UR6][R10.64] ;  /* 0x000000060a107981 */ /* 0x000ea8000c1e9900 */
[----:B------:R-:W3:Y:S01]  /*3a60*/  LDG.E.64.CONSTANT R8, desc[UR6][R10.64+0x8] ;  /* 0x000008060a087981 */ /* 0x000ee2000c1e9b00 */
[----:B------:R-:W-:Y:S01]  /*3a70*/  VIADD R12, R12, 0x1 ;  /* 0x000000010c0c7836 */ /* 0x000fe20000000000 */
[----:B------:R-:W-:Y:S01]  /*3a80*/  BSSY.RECONVERGENT B3, `(.L_x_1221) ;  /* 0x0000015000037945 */ /* 0x000fe20003800200 */
[----:B------:R-:W-:Y:S02]  /*3a90*/  IMAD.MOV.U32 R17, RZ, RZ, R2 ;  /* 0x000000ffff117224 */ /* 0x000fe400078e0002 */
        /* <DEDUP_REMOVED lines=19> */
.L_x_1222:
[----:B------:R-:W-:Y:S05]  /*3bd0*/  BSYNC.RECONVERGENT B3 ;  /* 0x0000000000037941 */ /* 0x000fea0003800200 */
.L_x_1221:
[----:B------:R-:W-:Y:S02]  /*3be0*/  VIADD R18, R18, 0x100 ;  /* 0x0000010012127836 */ /* 0x000fe40000000000 */
[----:B------:R-:W-:Y:S01]  /*3bf0*/  VIADD R13, R13, 0x100 ;  /* 0x000001000d0d7836 */ /* 0x000fe20000000000 */
[----:B------:R-:W-:Y:S06]  /*3c00*/  @P3 BRA `(.L_x_1223) ;  /* 0xfffffffc008c3947 */ /* 0x000fec000383ffff */
.L_x_1220:
[----:B------:R-:W-:Y:S05]  /*3c10*/  BSYNC.RECONVERGENT B2 ;  /* 0x0000000000027941 */ /* 0x000fea0003800200 */
.L_x_1219:
        /* <DEDUP_REMOVED lines=11> */
.L_x_1232:
[----:B-1----:R-:W-:-:S05]  /*3cd0*/  IMAD.WIDE.U32 R10, R19, 0x10, R6 ;  /* 0x00000010130a7825 */ /* 0x002fca00078e0006 */
[----:B------:R-:W2:Y:S04]  /*3ce0*/  LDG.E.CONSTANT R23, desc[UR6][R10.64] ;  /* 0x000000060a177981 */ /* 0x000ea8000c1e9900 */
[----:B------:R0:W3:Y:S02]  /*3cf0*/  LDG.E.64.CONSTANT R8, desc[UR6][R10.64+0x8] ;  /* 0x000008060a087981 */ /* 0x0000e4000c1e9b00 */
[----:B0-----:R-:W-:Y:S02]  /*3d00*/  IMAD.MOV.U32 R10, RZ, RZ, R12 ;  /* 0x000000ffff0a7224 */ /* 0x001fe400078e000c */
[----:B------:R-:W-:-:S05]  /*3d10*/  IMAD.MOV.U32 R11, RZ, RZ, R13 ;  /* 0x000000ffff0b7224 */ /* 0x000fca00078e000d */
        /* <DEDUP_REMOVED lines=16> */
[CC--:B------:R-:W-:Y:S02]  /*3e20*/  @P2 ISETP.LT.U32.AND P1, PT, R2.reuse, R8.reuse, PT ;  /* 0x000000080200220c */ /* 0x0c0fe40003f21070 */
[CC--:B------:R-:W-:Y:S02]  /*3e30*/  @P2 ISETP.GE.U32.AND P0, PT, R2.reuse, R8.reuse, PT ;  /* 0x000000080200220c */ /* 0x0c0fe40003f06070 */
[CC--:B------:R-:W-:Y:S02]  /*3e40*/  @P2 ISETP.LT.AND.EX P1, PT, R3.reuse, R9.reuse, PT, P1 ;  /* 0x000000090300220c */ /* 0x0c0fe40003f21310 */
[CC--:B------:R-:W-:Y:S02]  /*3e50*/  @P2 ISETP.GE.AND.EX P0, PT, R3.reuse, R9.reuse, PT, P0 ;  /* 0x000000090300220c */ /* 0x0c0fe40003f06300 */
[----:B------:R-:W-:Y:S02]  /*3e60*/  @P2 SEL R27, R2, R8, P1 ;  /* 0x00000008021b2207 */ /* 0x000fe40000800000 */
[----:B------:R-:W-:-:S02]  /*3e70*/  @P2 SEL R29, R3, R9, P1 ;  /* 0x00000009031d2207 */ /* 0x000fc40000800000 */
[----:B------:R-:W-:-:S07]  /*3e80*/  @P2 FSEL R22, R4, R23, !P0 ;  /* 0x0000001704162208 */ /* 0x000fce0004000000 */
.L_x_1225:
[----:B------:R-:W-:Y:S05]  /*3e90*/  BSYNC.RECONVERGENT B2 ;  /* 0x0000000000027941 */ /* 0x000fea0003800200 */
.L_x_1224:
        /* <DEDUP_REMOVED lines=17> */
.L_x_1227:
[----:B------:R-:W-:Y:S05]  /*3fb0*/  BSYNC.RECONVERGENT B2 ;  /* 0x0000000000027941 */ /* 0x000fea0003800200 */
.L_x_1226:
        /* <DEDUP_REMOVED lines=17> */
.L_x_1229:
[----:B------:R-:W-:Y:S05]  /*40d0*/  BSYNC.RECONVERGENT B2 ;  /* 0x0000000000027941 */ /* 0x000fea0003800200 */
.L_x_1228:
        /* <DEDUP_REMOVED lines=17> */
.L_x_1231:
[----:B------:R-:W-:Y:S05]  /*41f0*/  BSYNC.RECONVERGENT B2 ;  /* 0x0000000000027941 */ /* 0x000fea0003800200 */
.L_x_1230:
[----:B------:R-:W-:Y:S01]  /*4200*/  VIADD R18, R18, 0x400 ;  /* 0x0000040012127836 */ /* 0x000fe20000000000 */
[----:B------:R-:W-:Y:S01]  /*4210*/  IADD3 R12, P1, PT, R10, 0x4000, RZ ;  /* 0x000040000a0c7810 */ /* 0x000fe20007f3e0ff */
[----:B------:R-:W-:-:S03]  /*4220*/  VIADD R19, R19, 0x400 ;  /* 0x0000040013137836 */ /* 0x000fc60000000000 */
[----:B------:R-:W-:Y:S01]  /*4230*/  ISETP.GE.AND P0, PT, R18, R5, PT ;  /* 0x000000051200720c */ /* 0x000fe20003f06270 */
[----:B------:R-:W-:-:S12]  /*4240*/  IMAD.X R13, RZ, RZ, R11, P1 ;  /* 0x000000ffff0d7224 */ /* 0x000fd800008e060b */
[----:B------:R-:W-:Y:S05]  /*4250*/  @!P0 BRA `(.L_x_1232) ;  /* 0xfffffff8009c8947 */ /* 0x000fea000383ffff */
.L_x_1218:
[----:B------:R-:W-:Y:S05]  /*4260*/  BSYNC.RECONVERGENT B1 ;  /* 0x0000000000017941 */ /* 0x000fea0003800200 */
.L_x_1217:
        /* <DEDUP_REMOVED lines=31> */
.L_x_1234:
[----:B------:R-:W-:Y:S05]  /*4460*/  BSYNC.RECONVERGENT B1 ;  /* 0x0000000000017941 */ /* 0x000fea0003800200 */
.L_x_1233:
        /* <DEDUP_REMOVED lines=24> */
.L_x_1236:
[----:B------:R-:W-:Y:S05]  /*45f0*/  BSYNC.RECONVERGENT B1 ;  /* 0x0000000000017941 */ /* 0x000fea0003800200 */
.L_x_1235:
[----:B0-----:R0:W4:Y:S01]  /*4600*/  SHFL.DOWN PT, R5, R2, 0x4, 0x1f ;  /* 0x08801f0002057f89 */ /* 0x00112200000e0000 */
[----:B------:R-:W-:Y:S01]  /*4610*/  BSSY.RECONVERGENT B1, `(.L_x_1237) ;  /* 0x0000017000017945 */ /* 0x000fe20003800200 */
[----:B--2---:R-:W-:Y:S02]  /*4620*/  IMAD.MOV.U32 R3, RZ, RZ, R2 ;  /* 0x000000ffff037224 */ /* 0x004fe400078e0002 */
[----:B------:R0:W2:Y:S01]  /*4630*/  SHFL.DOWN PT, R9, R4, 0x4, 0x1f ;  /* 0x08801f0004097f89 */ /* 0x0000a200000e0000 */
[----:B------:R-:W-:Y:S02]  /*4640*/  IMAD.MOV.U32 R6, RZ, RZ, R4 ;  /* 0x000000ffff067224 */ /* 0x000fe400078e0004 */
[----:B------:R-:W-:Y:S01]  /*4650*/  IMAD.MOV.U32 R7, RZ, RZ, R8 ;  /* 0x000000ffff077224 */ /* 0x000fe200078e0008 */
[----:B------:R0:W0:Y:S01]  /*4660*/  SHFL.DOWN PT, R11, R8, 0x4, 0x1f ;  /* 0x08801f00080b7f89 */ /* 0x00002200000e0000 */
        /* <DEDUP_REMOVED lines=17> */
.L_x_1238:
[----:B------:R-:W-:Y:S05]  /*4780*/  BSYNC.RECONVERGENT B1 ;  /* 0x0000000000017941 */ /* 0x000fea0003800200 */
.L_x_1237:
        /* <DEDUP_REMOVED lines=24> */
.L_x_1240:
[----:B------:R-:W-:Y:S05]  /*4910*/  BSYNC.RECONVERGENT B1 ;  /* 0x0000000000017941 */ /* 0x000fea0003800200 */
.L_x_1239:
[----:B0-----:R0:W4:Y:S01]  /*4920*/  SHFL.DOWN PT, R3, R2, 0x10, 0x1f ;  /* 0x0a001f0002037f89 */ /* 0x00112200000e0000 */
[----:B------:R-:W-:Y:S01]  /*4930*/  BSSY.RECONVERGENT B1, `(.L_x_1241) ;  /* 0x0000017000017945 */ /* 0x000fe20003800200 */
[----:B------:R-:W-:Y:S02]  /*4940*/  IMAD.MOV.U32 R8, RZ, RZ, R2 ;  /* 0x000000ffff087224 */ /* 0x000fe400078e0002 */
[----:B------:R0:W0:Y:S01]  /*4950*/  SHFL.DOWN PT, R9, R4, 0x10, 0x1f ;  /* 0x0a001f0004097f89 */ /* 0x00002200000e0000 */
[----:B--2---:R-:W-:Y:S02]  /*4960*/  IMAD.MOV.U32 R7, RZ, RZ, R4 ;  /* 0x000000ffff077224 */ /* 0x004fe400078e0004 */
[----:B------:R-:W-:Y:S01]  /*4970*/  IMAD.MOV.U32 R6, RZ, RZ, R5 ;  /* 0x000000ffff067224 */ /* 0x000fe200078e0005 */
[----:B-1----:R1:W2:Y:S01]  /*4980*/  SHFL.DOWN PT, R10, R5, 0x10, 0x1f ;  /* 0x0a001f00050a7f89 */ /* 0x0022a200000e0000 */
[----:B------:R-:W-:Y:S05]  /*4990*/  @P3 BRA `(.L_x_1242) ;  /* 0x0000000000403947 */ /* 0x000fea0003800000 */
[----:B----4-:R-:W-:Y:S01]  /*49a0*/  FSETP.GEU.AND P0, PT, R2, R3, PT ;  /* 0x000000030200720b */ /* 0x010fe20003f0e000 */
[----:B------:R-:W-:Y:S02]  /*49b0*/  IMAD.MOV.U32 R8, RZ, RZ, R3 ;  /* 0x000000ffff087224 */ /* 0x000fe400078e0003 */
[----:B0-----:R-:W-:Y:S02]  /*49c0*/  IMAD.MOV.U32 R7, RZ, RZ, R9 ;  /* 0x000000ffff077224 */ /* 0x001fe400078e0009 */
[----:B--2---:R-:W-:-:S08]  /*49d0*/  IMAD.MOV.U32 R6, RZ, RZ, R10 ;  /* 0x000000ffff067224 */ /* 0x004fd000078e000a */
        /* <DEDUP_REMOVED lines=12> */
.L_x_1242:
[----:B------:R-:W-:Y:S05]  /*4aa0*/  BSYNC.RECONVERGENT B1 ;  /* 0x0000000000017941 */ /* 0x000fea0003800200 */
.L_x_1241:
[----:B------:R-:W-:Y:S04]  /*4ab0*/  BSSY.RECONVERGENT B1, `(.L_x_1243) ;  /* 0x000000c000017945 */ /* 0x000fe80003800200 */
[----:B------:R-:W-:Y:S05]  /*4ac0*/  @P2 BRA `(.L_x_1244) ;  /* 0x0000000000282947 */ /* 0x000fea0003800000 */
[----:B0-----:R-:W0:Y:S01]  /*4ad0*/  S2R R4, SR_CgaCtaId ;  /* 0x0000000000047919 */ /* 0x001e220000008800 */
[----:B----4-:R-:W-:Y:S02]  /*4ae0*/  MOV R3, 0x400 ;  /* 0x0000040000037802 */ /* 0x010fe40000000f00 */
[----:B------:R-:W-:-:S04]  /*4af0*/  SHF.R.U32.HI R2, RZ, 0x1, R0 ;  /* 0x00000001ff027819 */ /* 0x000fc80000011600 */
[----:B------:R-:W-:Y:S02]  /*4b00*/  LOP3.LUT R2, R2, 0x1f0, RZ, 0xc0, !PT ;  /* 0x000001f002027812 */ /* 0x000fe400078ec0ff */
[----:B0-----:R-:W-:-:S05]  /*4b10*/  LEA R3, R4, R3, 0x18 ;  /* 0x0000000304037211 */ /* 0x001fca00078ec0ff */
[----:B-1----:R-:W-:Y:S02]  /*4b20*/  IMAD.IADD R5, R2, 0x1, R3 ;  /* 0x0000000102057824 */ /* 0x002fe400078e0203 */
[----:B------:R-:W-:Y:S02]  /*4b30*/  IMAD.MOV.U32 R2, RZ, RZ, R7 ;  /* 0x000000ffff027224 */ /* 0x000fe400078e0007 */
[----:B------:R-:W-:Y:S01]  /*4b40*/  IMAD.MOV.U32 R3, RZ, RZ, R6 ;  /* 0x000000ffff037224 */ /* 0x000fe200078e0006 */
[----:B------:R0:W-:Y:S04]  /*4b50*/  STS [R5+0x8], R8 ;  /* 0x0000080805007388 */ /* 0x0001e80000000800 */
[----:B------:R0:W-:Y:S02]  /*4b60*/  STS.64 [R5+0x10], R2 ;  /* 0x0000100205007388 */ /* 0x0001e40000000a00 */
.L_x_1244:
[----:B------:R-:W-:Y:S05]  /*4b70*/  BSYNC.RECONVERGENT B1 ;  /* 0x0000000000017941 */ /* 0x000fea0003800200 */
.L_x_1243:
        /* <DEDUP_REMOVED lines=8> */
[----:B-1----:R-:W1:Y:S04]  /*4c00*/  LDS.64 R4, [R24+0x20] ;  /* 0x0000200018047984 */ /* 0x002e680000000a00 */
[----:B------:R4:W2:Y:S04]  /*4c10*/  LDS R18, [R24+0x28] ;  /* 0x0000280018127984 */ /* 0x0008a80000000800 */
[----:B------:R4:W2:Y:S01]  /*4c20*/  LDS R16, [R24+0x38] ;  /* 0x0000380018107984 */ /* 0x0008a20000000800 */
[----:B0-----:R-:W-:Y:S01]  /*4c30*/  FSETP.GEU.AND P0, PT, R8, R3, PT ;  /* 0x000000030800720b */ /* 0x001fe20003f0e000 */
[----:B------:R-:W-:-:S02]  /*4c40*/  IMAD.MOV.U32 R19, RZ, RZ, R3 ;  /* 0x000000ffff137224 */ /* 0x000fc400078e0003 */
[----:B-1----:R-:W-:Y:S02]  /*4c50*/  IMAD.MOV.U32 R21, RZ, RZ, R4 ;  /* 0x000000ffff157224 */ /* 0x002fe400078e0004 */
[----:B------:R-:W-:-:S08]  /*4c60*/  IMAD.MOV.U32 R20, RZ, RZ, R5 ;  /* 0x000000ffff147224 */ /* 0x000fd000078e0005 */
[----:B--2-4-:R-:W-:Y:S05]  /*4c70*/  @!P0 BRA `(.L_x_1246) ;  /* 0x00000000002c8947 */ /* 0x014fea0003800000 */
        /* <DEDUP_REMOVED lines=11> */
.L_x_1246:
[----:B------:R-:W-:Y:S05]  /*4d30*/  BSYNC.RECONVERGENT B1 ;  /* 0x0000000000017941 */ /* 0x000fea0003800200 */
.L_x_1245:
        /* <DEDUP_REMOVED lines=27> */
.L_x_1248:
[----:B------:R-:W-:Y:S05]  /*4ef0*/  BSYNC.RECONVERGENT B1 ;  /* 0x0000000000017941 */ /* 0x000fea0003800200 */
.L_x_1247:
        /* <DEDUP_REMOVED lines=17> */
.L_x_1250:
[----:B------:R-:W-:Y:S05]  /*5010*/  BSYNC.RECONVERGENT B1 ;  /* 0x0000000000017941 */ /* 0x000fea0003800200 */
.L_x_1249:
        /* <DEDUP_REMOVED lines=17> */
.L_x_1252:
[----:B------:R-:W-:Y:S05]  /*5130*/  BSYNC.RECONVERGENT B1 ;  /* 0x0000000000017941 */ /* 0x000fea0003800200 */
.L_x_1251:
        /* <DEDUP_REMOVED lines=17> */
.L_x_1254:
[----:B------:R-:W-:Y:S05]  /*5250*/  BSYNC.RECONVERGENT B1 ;  /* 0x0000000000017941 */ /* 0x000fea0003800200 */
.L_x_1253:
        /* <DEDUP_REMOVED lines=17> */
.L_x_1256:
[----:B------:R-:W-:Y:S05]  /*5370*/  BSYNC.RECONVERGENT B1 ;  /* 0x0000000000017941 */ /* 0x000fea0003800200 */
.L_x_1255:
        /* <DEDUP_REMOVED lines=16> */
.L_x_1178:
[----:B------:R-:W-:Y:S05]  /*5480*/  BSYNC.RECONVERGENT B0 ;  /* 0x0000000000007941 */ /* 0x000fea0003800200 */
.L_x_1145:
        /* <DEDUP_REMOVED lines=8> */
.L_x_1257:
        /* <DEDUP_REMOVED lines=15> */
.L_x_1545:


//--------------------- .text._ZN6thrust24THRUST_300001_SM_1000_NS8cuda_cub4core6detail13_kernel_agentINS1_8__reduce10DrainAgentIiEEJN3cub18CUB_300001_SM_10009GridQueueIjEEiEEEvDpT0_ --------------------------
	.section	.text._ZN6thrust24THRUST_300001_SM_1000_NS8cuda_cub4core6detail13_kernel_agentINS1_8__reduce10DrainAgentIiEEJN3cub18CUB_300001_SM_10009GridQueueIjEEiEEEvDpT0_,"ax",@progbits
	.align	128
        .global         _ZN6thrust24THRUST_300001_SM_1000_NS8cuda_cub4core6detail13_kernel_agentINS1_8__reduce10DrainAgentIiEEJN3cub18CUB_300001_SM_10009GridQueueIjEEiEEEvDpT0_
        .type           _ZN6thrust24THRUST_300001_SM_1000_NS8cuda_cub4core6detail13_kernel_agentINS1_8__reduce10DrainAgentIiEEJN3cub18CUB_300001_SM_10009GridQueueIjEEiEEEvDpT0_,@function
        .size           _ZN6thrust24THRUST_300001_SM_1000_NS8cuda_cub4core6detail13_kernel_agentINS1_8__reduce10DrainAgentIiEEJN3cub18CUB_300001_SM_10009GridQueueIjEEiEEEvDpT0_,(.L_x_1546 - _ZN6thrust24THRUST_300001_SM_1000_NS8cuda_cub4core6detail13_kernel_agentINS1_8__reduce10DrainAgentIiEEJN3cub18CUB_300001_SM_10009GridQueueIjEEiEEEvDpT0_)
        .other          _ZN6thrust24THRUST_300001_SM_1000_NS8cuda_cub4core6detail13_kernel_agentINS1_8__reduce10DrainAgentIiEEJN3cub18CUB_300001_SM_10009GridQueueIjEEiEEEvDpT0_,@"STO_CUDA_ENTRY STV_DEFAULT"
_ZN6thrust24THRUST_300001_SM_1000_NS8cuda_cub4core6detail13_kernel_agentINS1_8__reduce10DrainAgentIiEEJN3cub18CUB_300001_SM_10009GridQueueIjEEiEEEvDpT0_:
.text._ZN6thrust24THRUST_300001_SM_1000_NS8cuda_cub4core6detail13_kernel_agentINS1_8__reduce10DrainAgentIiEEJN3cub18CUB_300001_SM_10009GridQueueIjEEiEEEvDpT0_:
[----:B------:R-:W-:Y:S08]  /*0000*/  LDC R1, c[0x0][0x37c] ;  /* 0x0000df00ff017b82 */ /* 0x000ff00000000800 */
[----:B------:R-:W0:Y:S01]  /*0010*/  LDC.64 R2, c[0x0][0x380] ;  /* 0x0000e000ff027b82 */ /* 0x000e220000000a00 */
[----:B------:R-:W0:Y:S07]  /*0020*/  LDCU.64 UR4, c[0x0][0x358] ;  /* 0x00006b00ff0477ac */ /* 0x000e2e0008000a00 */
[----:B------:R-:W1:Y:S01]  /*0030*/  LDC R5, c[0x0][0x388] ;  /* 0x0000e200ff057b82 */ /* 0x000e620000000800 */
[----:B0-----:R-:W-:Y:S04]  /*0040*/  STG.E desc[UR4][R2.64+0x4], RZ ;  /* 0x000004ff02007986 */ /* 0x001fe8000c101904 */
[----:B-1----:R-:W-:Y:S01]  /*0050*/  STG.E desc[UR4][R2.64], R5 ;  /* 0x0000000502007986 */ /* 0x002fe2000c101904 */
[----:B------:R-:W-:Y:S05]  /*0060*/  EXIT ;  /* 0x000000000000794d */ /* 0x000fea0003800000 */
.L_x_1258:
        /* <DEDUP_REMOVED lines=9> */
.L_x_1546:


//--------------------- .text._ZN6thrust24THRUST_300001_SM_1000_NS8cuda_cub4core6detail13_kernel_agentINS1_8__reduce11ReduceAgentINS0_12zip_iteratorIN4cuda3std3__45tupleIJNS0_10device_ptrIfEENS0_17counting_iteratorIlNS0_11use_defaultESF_SF_EEEEEEEPNSB_IJflEEESJ_iNS1_9__extrema9arg_max_fIfl10comparatorEEEEJSI_SK_iN3cub18CUB_300001_SM_100013GridEvenShareIiEENSR_9GridQueueIjEESO_EEEvDpT0_ --------------------------
	.section	.text._ZN6thrust24THRUST_300001_SM_1000_NS8cuda_cub4core6detail13_kernel_agentINS1_8__reduce11ReduceAgentINS0_12zip_iteratorIN4cuda3std3__45tupleIJNS0_10device_ptrIfEENS0_17counting_iteratorIlNS0_11use_defaultESF_SF_EEEEEEEPNSB_IJflEEESJ_iNS1_9__extrema9arg_max_fIfl10comparatorEEEEJSI_SK_iN3cub18CUB_300001_SM_100013GridEvenShareIiEENSR_9GridQueueIjEESO_EEEvDpT0_,"ax",@progbits
	.align	128
        .global         _ZN6thrust24THRUST_300001_SM_1000_NS8cuda_cub4core6detail13_kernel_agentINS1_8__reduce11ReduceAgentINS0_12zip_iteratorIN4cuda3std3__45tupleIJNS0_10device_ptrIfEENS0_17counting_iteratorIlNS0_11use_defaultESF_SF_EEEEEEEPNSB_IJflEEESJ_iNS1_9__extrema9arg_max_fIfl10comparatorEEEEJSI_SK_iN3cub18CUB_300001_SM_100013GridEvenShareIiEENSR_9GridQueueIjEESO_EEEvDpT0_
        .type           _ZN6thrust24THRUST_300001_SM_1000_NS8cuda_cub4core6detail13_kernel_agentINS1_8__reduce11ReduceAgentINS0_12zip_iteratorIN4cuda3std3__45tupleIJNS0_10device_ptrIfEENS0_17counting_iteratorIlNS0_11use_defaultESF_SF_EEEEEEEPNSB_IJflEEESJ_iNS1_9__extrema9arg_max_fIfl10comparatorEEEEJSI_SK_iN3cub18CUB_300001_SM_100013GridEvenShareIiEENSR_9GridQueueIjEESO_EEEvDpT0_,@function
        .size           _ZN6thrust24THRUST_300001_SM_1000_NS8cuda_cub4core6detail13_kernel_agentINS1_8__reduce11ReduceAgentINS0_12zip_iteratorIN4cuda3std3__45tupleIJNS0_10device_ptrIfEENS0_17counting_iteratorIlNS0_11use_defaultESF_SF_EEEEEEEPNSB_IJflEEESJ_iNS1_9__extrema9arg_max_fIfl10comparatorEEEEJSI_SK_iN3cub18CUB_300001_SM_100013GridEvenShareIiEENSR_9GridQueueIjEESO_EEEvDpT0_,(.L_x_1547 - _ZN6thrust24THRUST_300001_SM_1000_NS8cuda_cub4core6detail13_kernel_agentINS1_8__reduce11ReduceAgentINS0_12zip_iteratorIN4cuda3std3__45tupleIJNS0_10device_ptrIfEENS0_17counting_iteratorIlNS0_11use_defaultESF_SF_EEEEEEEPNSB_IJflEEESJ_iNS1_9__extrema9arg_max_fIfl10comparatorEEEEJSI_SK_iN3cub18CUB_300001_SM_100013GridEvenShareIiEENSR_9GridQueueIjEESO_EEEvDpT0_)
        .other          _ZN6thrust24THRUST_300001_SM_1000_NS8cuda_cub4core6detail13_kernel_agentINS1_8__reduce11ReduceAgentINS0_12zip_iteratorIN4cuda3std3__45tupleIJNS0_10device_ptrIfEENS0_17counting_iteratorIlNS0_11use_defaultESF_SF_EEEEEEEPNSB_IJflEEESJ_iNS1_9__extrema9arg_max_fIfl10comparatorEEEEJSI_SK_iN3cub18CUB_300001_SM_100013GridEvenShareIiEENSR_9GridQueueIjEESO_EEEvDpT0_,@"STO_CUDA_ENTRY STV_DEFAULT"
_ZN6thrust24THRUST_300001_SM_1000_NS8cuda_cub4core6detail13_kernel_agentINS1_8__reduce11ReduceAgentINS0_12zip_iteratorIN4cuda3std3__45tupleIJNS0_10device_ptrIfEENS0_17counting_iteratorIlNS0_11use_defaultESF_SF_EEEEEEEPNSB_IJflEEESJ_iNS1_9__extrema9arg_max_fIfl10comparatorEEEEJSI_SK_iN3cub18CUB_300001_SM_100013GridEvenShareIiEENSR_9GridQueueIjEESO_EEEvDpT0_:
.text._ZN6thrust24THRUST_300001_SM_1000_NS8cuda_cub4core6detail13_kernel_agentINS1_8__reduce11ReduceAgentINS0_12zip_iteratorIN4cuda3std3__45tupleIJNS0_10device_ptrIfEENS0_17counting_iteratorIlNS0_11use_defaultESF_SF_EEEEEEEPNSB_IJflEEESJ_iNS1_9__extrema9arg_max_fIfl10comparatorEEEEJSI_SK_iN3cub18CUB_300001_SM_100013GridEvenShareIiEENSR_9GridQueueIjEESO_EEEvDpT0_:
        /* <DEDUP_REMOVED lines=30> */
.L_x_1262:
[----:B------:R-:W-:Y:S05]  /*01e0*/  BSYNC.RECONVERGENT B1 ;  /* 0x0000000000017941 */ /* 0x000fea0003800200 */
.L_x_1261:
[----:B------:R-:W-:Y:S01]  /*01f0*/  ISETP.GE.AND P0, PT, R10, R3, PT ;  /* 0x000000030a00720c */ /* 0x000fe20003f06270 */
[----:B------:R-:W-:-:S12]  /*0200*/  BSSY.RECONVERGENT B1, `(.L_x_1263) ;  /* 0x0000091000017945 */ /* 0x000fd80003800200 */
[----:B------:R-:W-:Y:S05]  /*0210*/  @P0 BRA `(.L_x_1264) ;  /* 0x00000008003c0947 */ /* 0x000fea0003800000 */
[----:B------:R-:W-:Y:S01]  /*0220*/  LOP3.LUT R9, RZ, R10, RZ, 0x33, !PT ;  /* 0x0000000aff097212 */ /* 0x000fe200078e33ff */
[----:B------:R-:W-:Y:S03]  /*0230*/  BSSY.RECONVERGENT B2, `(.L_x_1265) ;  /* 0x0000028000027945 */ /* 0x000fe60003800200 */
[----:B------:R-:W-:-:S04]  /*0240*/  IADD3 R11, PT, PT, -R5, R4, R9 ;  /* 0x00000004050b7210 */ /* 0x000fc80007ffe109 */
[----:B------:R-:W-:-:S04]  /*0250*/  LOP3.LUT R4, R11, 0x300, RZ, 0xc0, !PT ;  /* 0x000003000b047812 */ /* 0x000fc800078ec0ff */
[----:B------:R-:W-:-:S13]  /*0260*/  ISETP.NE.AND P0, PT, R4, 0x300, PT ;  /* 0x000003000400780c */ /* 0x000fda0003f05270 */
[----:B------:R-:W-:Y:S05]  /*0270*/  @!P0 BRA `(.L_x_1266) ;  /* 0x00000000008c8947 */ /* 0x000fea0003800000 */
[----:B0-----:R-:W0:Y:S01]  /*0280*/  LDC.64 R12, c[0x0][0x380] ;  /* 0x0000e000ff0c7b82 */ /* 0x001e220000000a00 */
[----:B------:R-:W-:Y:S01]  /*0290*/  LEA.HI R4, R11, 0x1, RZ, 0x18 ;  /* 0x000000010b047811 */ /* 0x000fe200078fc0ff */
[----:B------:R-:W-:-:S03]  /*02a0*/  IMAD.IADD R9, R5, 0x1, R10 ;  /* 0x0000000105097824 */ /* 0x000fc600078e020a */
[----:B------:R-:W-:-:S05]  /*02b0*/  LOP3.LUT R4, R4, 0x3, RZ, 0xc0, !PT ;  /* 0x0000000304047812 */ /* 0x000fca00078ec0ff */
[----:B------:R-:W-:-:S07]  /*02c0*/  IMAD.MOV R4, RZ, RZ, -R4 ;  /* 0x000000ffff047224 */ /* 0x000fce00078e0a04 */
.L_x_1269:
[----:B0-----:R-:W-:-:S06]  /*02d0*/  IMAD.WIDE R14, R9, 0x4, R12 ;  /* 0x00000004090e7825 */ /* 0x001fcc00078e020c */
[----:B------:R-:W2:Y:S01]  /*02e0*/  LDG.E R15, desc[UR10][R14.64] ;  /* 0x0000000a0e0f7981 */ /* 0x000ea2000c1e1900 */
[C---:B------:R-:W-:Y:S01]  /*02f0*/  IADD3 R20, P1, PT, R9.reuse, UR6, RZ ;  /* 0x0000000609147c10 */ /* 0x040fe2000ff3e0ff */
[----:B------:R-:W-:Y:S01]  /*0300*/  VIADD R4, R4, 0x1 ;  /* 0x0000000104047836 */ /* 0x000fe20000000000 */
[----:B------:R-:W-:Y:S01]  /*0310*/  BSSY.RECONVERGENT B3, `(.L_x_1267) ;  /* 0x0000016000037945 */ /* 0x000fe20003800200 */
[----:B------:R-:W-:Y:S01]  /*0320*/  IMAD.MOV.U32 R17, RZ, RZ, R6 ;  /* 0x000000ffff117224 */ /* 0x000fe200078e0006 */
[----:B------:R-:W-:Y:S01]  /*0330*/  LEA.HI.X.SX32 R19, R9, UR7, 0x1, P1 ;  /* 0x0000000709137c11 */ /* 0x000fe200088f0eff */
[----:B------:R-:W-:Y:S01]  /*0340*/  IMAD.MOV.U32 R18, RZ, RZ, R8 ;  /* 0x000000ffff127224 */ /* 0x000fe200078e0008 */
[----:B------:R-:W-:Y:S01]  /*0350*/  ISETP.NE.AND P2, PT, R4, RZ, PT ;  /* 0x000000ff0400720c */ /* 0x000fe20003f45270 */
[----:B-----5:R-:W-:Y:S02]  /*0360*/  IMAD.MOV.U32 R16, RZ, RZ, R7 ;  /* 0x000000ffff107224 */ /* 0x020fe400078e0007 */
[----:B------:R-:W-:-:S02]  /*0370*/  IMAD.MOV.U32 R6, RZ, RZ, R20 ;  /* 0x000000ffff067224 */ /* 0x000fc400078e0014 */
        /* <DEDUP_REMOVED lines=15> */
.L_x_1268:
[----:B------:R-:W-:Y:S05]  /*0470*/  BSYNC.RECONVERGENT B3 ;  /* 0x0000000000037941 */ /* 0x000fea0003800200 */
.L_x_1267:
[----:B------:R-:W-:Y:S02]  /*0480*/  VIADD R10, R10, 0x100 ;  /* 0x000001000a0a7836 */ /* 0x000fe40000000000 */
[----:B------:R-:W-:Y:S01]  /*0490*/  VIADD R9, R9, 0x100 ;  /* 0x0000010009097836 */ /* 0x000fe20000000000 */
[----:B------:R-:W-:Y:S06]  /*04a0*/  @P2 BRA `(.L_x_1269) ;  /* 0xfffffffc00882947 */ /* 0x000fec000383ffff */
.L_x_1266:
[----:B------:R-:W-:Y:S05]  /*04b0*/  BSYNC.RECONVERGENT B2 ;  /* 0x0000000000027941 */ /* 0x000fea0003800200 */
.L_x_1265:
[----:B------:R-:W-:-:S13]  /*04c0*/  ISETP.GE.U32.AND P0, PT, R11, 0x300, PT ;  /* 0x000003000b00780c */ /* 0x000fda0003f06070 */
[----:B------:R-:W-:Y:S05]  /*04d0*/  @!P0 BRA `(.L_x_1264) ;  /* 0x00000004008c8947 */ /* 0x000fea0003800000 */
[----:B0-----:R-:W0:Y:S01]  /*04e0*/  LDC.64 R12, c[0x0][0x380] ;  /* 0x0000e000ff0c7b82 */ /* 0x001e220000000a00 */
[----:B------:R-:W-:-:S04]  /*04f0*/  IMAD.IADD R9, R5, 0x1, R10 ;  /* 0x0000000105097824 */ /* 0x000fc800078e020a */
[C---:B------:R-:W-:Y:S02]  /*0500*/  VIADD R19, R9.reuse, 0x100 ;  /* 0x0000010009137836 */ /* 0x040fe40000000000 */
[C---:B------:R-:W-:Y:S02]  /*0510*/  VIADD R18, R9.reuse, 0x200 ;  /* 0x0000020009127836 */ /* 0x040fe40000000000 */
[----:B------:R-:W-:Y:S01]  /*0520*/  VIADD R20, R9, 0x300 ;  /* 0x0000030009147836 */ /* 0x000fe20000000000 */
[----:B0-----:R-:W-:-:S05]  /*0530*/  IADD3 R4, P0, PT, R12, 0x800, RZ ;  /* 0x000008000c047810 */ /* 0x001fca0007f1e0ff */
[----:B------:R-:W-:-:S08]  /*0540*/  IMAD.X R5, RZ, RZ, R13, P0 ;  /* 0x000000ffff057224 */ /* 0x000fd000000e060d */
.L_x_1278:
[----:B------:R-:W-:-:S05]  /*0550*/  IMAD.WIDE R14, R9, 0x4, R4 ;  /* 0x00000004090e7825 */ /* 0x000fca00078e0204 */
[----:B------:R-:W2:Y:S04]  /*0560*/  LDG.E R22, desc[UR10][R14.64+-0x800] ;  /* 0xfff8000a0e167981 */ /* 0x000ea8000c1e1900 */
[----:B-----5:R0:W5:Y:S04]  /*0570*/  LDG.E R24, desc[UR10][R14.64+-0x400] ;  /* 0xfffc000a0e187981 */ /* 0x020168000c1e1900 */
[----:B------:R0:W5:Y:S04]  /*0580*/  LDG.E R11, desc[UR10][R14.64] ;  /* 0x0000000a0e0b7981 */ /* 0x000168000c1e1900 */
[----:B------:R0:W5:Y:S01]  /*0590*/  LDG.E R12, desc[UR10][R14.64+0x400] ;  /* 0x0004000a0e0c7981 */ /* 0x000162000c1e1900 */
[C---:B------:R-:W-:Y:S01]  /*05a0*/  IADD3 R21, P1, PT, R9.reuse, UR8, RZ ;  /* 0x0000000809157c10 */ /* 0x040fe2000ff3e0ff */
[----:B------:R-:W-:Y:S03]  /*05b0*/  BSSY.RECONVERGENT B2, `(.L_x_1270) ;  /* 0x0000012000027945 */ /* 0x000fe60003800200 */
[----:B------:R-:W-:Y:S01]  /*05c0*/  LEA.HI.X.SX32 R23, R9, UR9, 0x1, P1 ;  /* 0x0000000909177c11 */ /* 0x000fe200088f0eff */
[----:B------:R-:W-:-:S04]  /*05d0*/  IMAD.MOV.U32 R16, RZ, RZ, R21 ;  /* 0x000000ffff107224 */ /* 0x000fc800078e0015 */
        /* <DEDUP_REMOVED lines=15> */
.L_x_1271:
[----:B------:R-:W-:Y:S05]  /*06d0*/  BSYNC.RECONVERGENT B2 ;  /* 0x0000000000027941 */ /* 0x000fea0003800200 */
.L_x_1270:
[----:B-----5:R-:W-:Y:S01]  /*06e0*/  FSETP.GEU.AND P0, PT, R13, R24, PT ;  /* 0x000000180d00720b */ /* 0x020fe20003f0e000 */
[----:B------:R-:W-:Y:S01]  /*06f0*/  BSSY.RECONVERGENT B2, `(.L_x_1272) ;  /* 0x0000012000027945 */ /* 0x000fe20003800200 */
[----:B------:R-:W-:Y:S01]  /*0700*/  IADD3 R15, P1, PT, R19, UR8, RZ ;  /* 0x00000008130f7c10 */ /* 0x000fe2000ff3e0ff */
[----:B------:R-:W-:-:S03]  /*0710*/  IMAD.MOV.U32 R6, RZ, RZ, R24 ;  /* 0x000000ffff067224 */ /* 0x000fc600078e0018 */
[----:B------:R-:W-:Y:S01]  /*0720*/  LEA.HI.X.SX32 R14, R19, UR9, 0x1, P1 ;  /* 0x00000009130e7c11 */ /* 0x000fe200088f0eff */
        /* <DEDUP_REMOVED lines=14> */
.L_x_1273:
[----:B------:R-:W-:Y:S05]  /*0810*/  BSYNC.RECONVERGENT B2 ;  /* 0x0000000000027941 */ /* 0x000fea0003800200 */
.L_x_1272:
[----:B------:R-:W-:Y:S01]  /*0820*/  FSETP.GEU.AND P0, PT, R6, R11, PT ;  /* 0x0000000b0600720b */ /* 0x000fe20003f0e000 */
[----:B------:R-:W-:Y:S01]  /*0830*/  BSSY.RECONVERGENT B2, `(.L_x_1274) ;  /* 0x0000013000027945 */ /* 0x000fe20003800200 */
[----:B------:R-:W-:Y:S01]  /*0840*/  IADD3 R16, P1, PT, R18, UR8, RZ ;  /* 0x0000000812107c10 */ /* 0x000fe2000ff3e0ff */
[----:B------:R-:W-:Y:S01]  /*0850*/  IMAD.MOV.U32 R13, RZ, RZ, R11 ;  /* 0x000000ffff0d7224 */ /* 0x000fe200078e000b */
[----:B------:R-:W-:Y:S02]  /*0860*/  IADD3 R21, P2, PT, R20, UR8, RZ ;  /* 0x0000000814157c10 */ /* 0x000fe4000ff5e0ff */
        /* <DEDUP_REMOVED lines=15> */
.L_x_1275:
[----:B------:R-:W-:Y:S05]  /*0960*/  BSYNC.RECONVERGENT B2 ;  /* 0x0000000000027941 */ /* 0x000fea0003800200 */
.L_x_1274:
        /* <DEDUP_REMOVED lines=18> */
.L_x_1277:
[----:B------:R-:W-:Y:S05]  /*0a90*/  BSYNC.RECONVERGENT B2 ;  /* 0x0000000000027941 */ /* 0x000fea0003800200 */
.L_x_1276:
[----:B------:R-:W-:Y:S02]  /*0aa0*/  VIADD R10, R10, 0x400 ;  /* 0x000004000a0a7836 */ /* 0x000fe40000000000 */
[----:B------:R-:W-:Y:S02]  /*0ab0*/  VIADD R19, R19, 0x400 ;  /* 0x0000040013137836 */ /* 0x000fe40000000000 */
[----:B------:R-:W-:Y:S01]  /*0ac0*/  VIADD R18, R18, 0x400 ;  /* 0x0000040012127836 */ /* 0x000fe20000000000 */
[----:B------:R-:W-:Y:S01]  /*0ad0*/  ISETP.GE.AND P0, PT, R10, R3, PT ;  /* 0x000000030a00720c */ /* 0x000fe20003f06270 */
[----:B------:R-:W-:Y:S02]  /*0ae0*/  VIADD R20, R20, 0x400 ;  /* 0x0000040014147836 */ /* 0x000fe40000000000 */
[----:B------:R-:W-:-:S10]  /*0af0*/  VIADD R9, R9, 0x400 ;  /* 0x0000040009097836 */ /* 0x000fd40000000000 */
[----:B------:R-:W-:Y:S05]  /*0b00*/  @!P0 BRA `(.L_x_1278) ;  /* 0xfffffff800908947 */ /* 0x000fea000383ffff */
.L_x_1264:
[----:B------:R-:W-:Y:S05]  /*0b10*/  BSYNC.RECONVERGENT B1 ;  /* 0x0000000000017941 */ /* 0x000fea0003800200 */
.L_x_1263:
[----:B------:R-:W-:-:S13]  /*0b20*/  ISETP.GE.AND P0, PT, R3, 0x100, PT ;  /* 0x000001000300780c */ /* 0x000fda0003f06270 */
[----:B------:R-:W-:Y:S05]  /*0b30*/  @!P0 BRA `(.L_x_1279) ;  /* 0x00000010008c8947 */ /* 0x000fea0003800000 */
[----:B0-----:R-:W0:Y:S01]  /*0b40*/  S2R R12, SR_LANEID ;  /* 0x00000000000c7919 */ /* 0x001e220000000000 */
[----:B------:R-:W-:Y:S01]  /*0b50*/  BSSY.RECONVERGENT B1, `(.L_x_1280) ;  /* 0x000001b000017945 */ /* 0x000fe20003800200 */
[----:B------:R-:W-:Y:S01]  /*0b60*/  IMAD.MOV.U32 R9, RZ, RZ, R6 ;  /* 0x000000ffff097224 */ /* 0x000fe200078e0006 */
[----:B-----5:R1:W2:Y:S01]  /*0b70*/  SHFL.DOWN PT, R4, R7, 0x1, 0x1f ;  /* 0x08201f0007047f89 */ /* 0x0202a200000e0000 */
        /* <DEDUP_REMOVED lines=24> */
.L_x_1281:
[----:B------:R-:W-:Y:S05]  /*0d00*/  BSYNC.RECONVERGENT B1 ;  /* 0x0000000000017941 */ /* 0x000fea0003800200 */
.L_x_1280:
        /* <DEDUP_REMOVED lines=12> */
[----:B---3--:R-:W-:Y:S02]  /*0dd0*/  IMAD.MOV.U32 R5, RZ, RZ, R12 ;  /* 0x000000ffff057224 */ /* 0x008fe400078e000c */
[----:B--2---:R-:W-:Y:S02]  /*0de0*/  IMAD.MOV.U32 R8, RZ, RZ, R7 ;  /* 0x000000ffff087224 */ /* 0x004fe400078e0007 */
        /* <DEDUP_REMOVED lines=13> */
.L_x_1283:
[----:B------:R-:W-:Y:S05]  /*0ec0*/  BSYNC.RECONVERGENT B1 ;  /* 0x0000000000017941 */ /* 0x000fea0003800200 */
.L_x_1282:
[----:B0-----:R0:W4:Y:S01]  /*0ed0*/  SHFL.DOWN PT, R9, R4, 0x4, 0x1f ;  /* 0x08801f0004097f89 */ /* 0x00112200000e0000 */
[----:B------:R-:W-:Y:S01]  /*0ee0*/  BSSY.RECONVERGENT B1, `(.L_x_1284) ;  /* 0x0000017000017945 */ /* 0x000fe20003800200 */
[----:B-1----:R-:W-:Y:S02]  /*0ef0*/  IMAD.MOV.U32 R6, RZ, RZ, R5 ;  /* 0x000000ffff067224 */ /* 0x002fe400078e0005 */
[----:B------:R0:W1:Y:S01]  /*0f00*/  SHFL.DOWN PT, R10, R5, 0x4, 0x1f ;  /* 0x08801f00050a7f89 */ /* 0x00006200000e0000 */
[----:B--2---:R-:W-:Y:S02]  /*0f10*/  IMAD.MOV.U32 R7, RZ, RZ, R8 ;  /* 0x000000ffff077224 */ /* 0x004fe400078e0008 */
[----:B------:R-:W-:Y:S01]  /*0f20*/  IMAD.MOV.U32 R3, RZ, RZ, R4 ;  /* 0x000000ffff037224 */ /* 0x000fe200078e0004 */
[----:B------:R0:W2:Y:S01]  /*0f30*/  SHFL.DOWN PT, R11, R8, 0x4, 0x1f ;  /* 0x08801f00080b7f89 */ /* 0x0000a200000e0000 */
[----:B------:R-:W-:Y:S05]  /*0f40*/  @P3 BRA `(.L_x_1285) ;  /* 0x0000000000403947 */ /* 0x000fea0003800000 */
[----:B----4-:R-:W-:Y:S01]  /*0f50*/  FSETP.GEU.AND P0, PT, R4, R9, PT ;  /* 0x000000090400720b */ /* 0x010fe20003f0e000 */
[----:B-1----:R-:W-:Y:S02]  /*0f60*/  IMAD.MOV.U32 R6, RZ, RZ, R10 ;  /* 0x000000ffff067224 */ /* 0x002fe400078e000a */
        /* <DEDUP_REMOVED lines=14> */
.L_x_1285:
[----:B------:R-:W-:Y:S05]  /*1050*/  BSYNC.RECONVERGENT B1 ;  /* 0x0000000000017941 */ /* 0x000fea0003800200 */
.L_x_1284:
[----:B0-----:R0:W0:Y:S01]  /*1060*/  SHFL.DOWN PT, R8, R3, 0x8, 0x1f ;  /* 0x09001f0003087f89 */ /* 0x00102200000e0000 */
[----:B------:R-:W-:Y:S01]  /*1070*/  BSSY.RECONVERGENT B1, `(.L_x_1286) ;  /* 0x0000017000017945 */ /* 0x000fe20003800200 */
[----:B------:R-:W-:Y:S02]  /*1080*/  IMAD.MOV.U32 R5, RZ, RZ, R6 ;  /* 0x000000ffff057224 */ /* 0x000fe400078e0006 */
[----:B--2---:R2:W0:Y:S01]  /*1090*/  SHFL.DOWN PT, R11, R6, 0x8, 0x1f ;  /* 0x09001f00060b7f89 */ /* 0x00442200000e0000 */
        /* <DEDUP_REMOVED lines=20> */
.L_x_1287:
[----:B------:R-:W-:Y:S05]  /*11e0*/  BSYNC.RECONVERGENT B1 ;  /* 0x0000000000017941 */ /* 0x000fea0003800200 */
.L_x_1286:
[----:B0-----:R0:W4:Y:S01]  /*11f0*/  SHFL.DOWN PT, R3, R4, 0x10, 0x1f ;  /* 0x0a001f0004037f89 */ /* 0x00112200000e0000 */
[----:B------:R-:W-:Y:S01]  /*1200*/  BSSY.RECONVERGENT B1, `(.L_x_1288) ;  /* 0x0000017000017945 */ /* 0x000fe20003800200 */
[----:B--2---:R-:W-:Y:S02]  /*1210*/  IMAD.MOV.U32 R7, RZ, RZ, R5 ;  /* 0x000000ffff077224 */ /* 0x004fe400078e0005 */
[----:B-1----:R0:W1:Y:S01]  /*1220*/  SHFL.DOWN PT, R10, R5, 0x10, 0x1f ;  /* 0x0a001f00050a7f89 */ /* 0x00206200000e0000 */
[----:B------:R-:W-:Y:S02]  /*1230*/  IMAD.MOV.U32 R8, RZ, RZ, R9 ;  /* 0x000000ffff087224 */ /* 0x000fe400078e0009 */
[----:B------:R-:W-:Y:S01]  /*1240*/  IMAD.MOV.U32 R6, RZ, RZ, R4 ;  /* 0x000000ffff067224 */ /* 0x000fe200078e0004 */
[----:B---3--:R0:W2:Y:S01]  /*1250*/  SHFL.DOWN PT, R12, R9, 0x10, 0x1f ;  /* 0x0a001f00090c7f89 */ /* 0x0080a200000e0000 */
        /* <DEDUP_REMOVED lines=17> */
.L_x_1289:
[----:B------:R-:W-:Y:S05]  /*1370*/  BSYNC.RECONVERGENT B1 ;  /* 0x0000000000017941 */ /* 0x000fea0003800200 */
.L_x_1288:
[----:B------:R-:W-:Y:S04]  /*1380*/  BSSY.RECONVERGENT B1, `(.L_x_1290) ;  /* 0x000000c000017945 */ /* 0x000fe80003800200 */
[----:B------:R-:W-:Y:S05]  /*1390*/  @P2 BRA `(.L_x_1291) ;  /* 0x0000000000282947 */ /* 0x000fea0003800000 */
[----:B0-----:R-:W0:Y:S01]  /*13a0*/  S2R R5, SR_CgaCtaId ;  /* 0x0000000000057919 */ /* 0x001e220000008800 */
[----:B------:R-:W-:Y:S02]  /*13b0*/  MOV R4, 0x400 ;  /* 0x0000040000047802 */ /* 0x000fe40000000f00 */
[----:B----4-:R-:W-:-:S04]  /*13c0*/  SHF.R.U32.HI R3, RZ, 0x1, R2 ;  /* 0x00000001ff037819 */ /* 0x010fc80000011602 */
[----:B------:R-:W-:Y:S02]  /*13d0*/  LOP3.LUT R3, R3, 0x1f0, RZ, 0xc0, !PT ;  /* 0x000001f003037812 */ /* 0x000fe400078ec0ff */
[----:B0-----:R-:W-:Y:S01]  /*13e0*/  LEA R4, R5, R4, 0x18 ;  /* 0x0000000405047211 */ /* 0x001fe200078ec0ff */
[----:B------:R-:W-:-:S04]  /*13f0*/  IMAD.MOV.U32 R5, RZ, RZ, R8 ;  /* 0x000000ffff057224 */ /* 0x000fc800078e0008 */
[----:B------:R-:W-:Y:S02]  /*1400*/  IMAD.IADD R3, R3, 0x1, R4 ;  /* 0x0000000103037824 */ /* 0x000fe400078e0204 */
[----:B------:R-:W-:-:S03]  /*1410*/  IMAD.MOV.U32 R4, RZ, RZ, R7 ;  /* 0x000000ffff047224 */ /* 0x000fc600078e0007 */
[----:B------:R3:W-:Y:S04]  /*1420*/  STS [R3+0x8], R6 ;  /* 0x0000080603007388 */ /* 0x0007e80000000800 */
[----:B------:R3:W-:Y:S02]  /*1430*/  STS.64 [R3+0x10], R4 ;  /* 0x0000100403007388 */ /* 0x0007e40000000a00 */
.L_x_1291:
[----:B------:R-:W-:Y:S05]  /*1440*/  BSYNC.RECONVERGENT B1 ;  /* 0x0000000000017941 */ /* 0x000fea0003800200 */
.L_x_1290:
[----:B------:R-:W-:Y:S01]  /*1450*/  BAR.SYNC.DEFER_BLOCKING 0x0 ;  /* 0x0000000000007b1d */ /* 0x000fe20000010000 */
[----:B------:R-:W-:-:S13]  /*1460*/  ISETP.NE.AND P2, PT, R2, RZ, PT ;  /* 0x000000ff0200720c */ /* 0x000fda0003f45270 */
[----:B------:R-:W-:Y:S05]  /*1470*/  @P2 BRA `(.L_x_1292) ;  /* 0x0000004400042947 */ /* 0x000fea0003800000 */
[----:B---34-:R-:W3:Y:S01]  /*1480*/  S2R R3, SR_CgaCtaId ;  /* 0x0000000000037919 */ /* 0x018ee20000008800 */
[----:B------:R-:W-:Y:S01]  /*1490*/  MOV R2, 0x400 ;  /* 0x0000040000027802 */ /* 0x000fe20000000f00 */
[----:B------:R-:W-:Y:S03]  /*14a0*/  BSSY.RECONVERGENT B1, `(.L_x_1293) ;  /* 0x0000016000017945 */ /* 0x000fe60003800200 */
[----:B---3--:R-:W-:-:S05]  /*14b0*/  LEA R26, R3, R2, 0x18 ;  /* 0x00000002031a7211 */ /* 0x008fca00078ec0ff */
[----:B0-----:R-:W0:Y:S04]  /*14c0*/  LDS R5, [R26+0x18] ;  /* 0x000018001a057984 */ /* 0x001e280000000800 */
        /* <DEDUP_REMOVED lines=19> */
.L_x_1294:
[----:B------:R-:W-:Y:S05]  /*1600*/  BSYNC.RECONVERGENT B1 ;  /* 0x0000000000017941 */ /* 0x000fea0003800200 */
.L_x_1293:
[----:B------:R-:W0:Y:S01]  /*1610*/  LDS.64 R6, [R26+0x30] ;  /* 0x000030001a067984 */ /* 0x000e220000000a00 */
[----:B------:R-:W-:Y:S01]  /*1620*/  FSETP.GEU.AND P0, PT, R21, R22, PT ;  /* 0x000000161500720b */ /* 0x000fe20003f0e000 */
[----:B------:R-:W-:Y:S01]  /*1630*/  BSSY.RECONVERGENT B1, `(.L_x_1295) ;  /* 0x0000019000017945 */ /* 0x000fe20003800200 */
[----:B------:R-:W-:Y:S01]  /*1640*/  IMAD.MOV.U32 R23, RZ, RZ, R22 ;  /* 0x000000ffff177224 */ /* 0x000fe200078e0016 */
[----:B------:R1:W3:Y:S04]  /*1650*/  LDS R20, [R26+0x48] ;  /* 0x000048001a147984 */ /* 0x0002e80000000800 */
[----:B------:R1:W4:Y:S04]  /*1660*/  LDS R19, [R26+0x58] ;  /* 0x000058001a137984 */ /* 0x0003280000000800 */
[----:B------:R1:W1:Y:S04]  /*1670*/  LDS R18, [R26+0x68] ;  /* 0x000068001a127984 */ /* 0x0002680000000800 */
[----:B------:R0:W1:Y:S04]  /*1680*/  LDS R17, [R26+0x78] ;  /* 0x000078001a117984 */ /* 0x0000680000000800 */
[----:B------:R0:W1:Y:S04]  /*1690*/  LDS.64 R8, [R26+0x40] ;  /* 0x000040001a087984 */ /* 0x0000680000000a00 */
[----:B------:R0:W1:Y:S04]  /*16a0*/  LDS.64 R10, [R26+0x50] ;  /* 0x000050001a0a7984 */ /* 0x0000680000000a00 */
[----:B--2---:R2:W1:Y:S04]  /*16b0*/  LDS.64 R12, [R26+0x60] ;  /* 0x000060001a0c7984 */ /* 0x0044680000000a00 */
        /* <DEDUP_REMOVED lines=16> */
.L_x_1296:
[----:B------:R-:W-:Y:S05]  /*17c0*/  BSYNC.RECONVERGENT B1 ;  /* 0x0000000000017941 */ /* 0x000fea0003800200 */
.L_x_1295:
        /* <DEDUP_REMOVED lines=17> */
.L_x_1298:
[----:B------:R-:W-:Y:S05]  /*18e0*/  BSYNC.RECONVERGENT B1 ;  /* 0x0000000000017941 */ /* 0x000fea0003800200 */
.L_x_1297:
[----:B---3--:R-:W-:Y:S01]  /*18f0*/  FSETP.GEU.AND P0, PT, R3, R20, PT ;  /* 0x000000140300720b */ /* 0x008fe20003f0e000 */
        /* <DEDUP_REMOVED lines=16> */
.L_x_1300:
[----:B------:R-:W-:Y:S05]  /*1a00*/  BSYNC.RECONVERGENT B1 ;  /* 0x0000000000017941 */ /* 0x000fea0003800200 */
.L_x_1299:
        /* <DEDUP_REMOVED lines=17> */
.L_x_1302:
[----:B------:R-:W-:Y:S05]  /*1b20*/  BSYNC.RECONVERGENT B1 ;  /* 0x0000000000017941 */ /* 0x000fea0003800200 */
.L_x_1301:
        /* <DEDUP_REMOVED lines=17> */
.L_x_1304:
[----:B------:R-:W-:Y:S05]  /*1c40*/  BSYNC.RECONVERGENT B1 ;  /* 0x0000000000017941 */ /* 0x000fea0003800200 */
.L_x_1303:
        /* <DEDUP_REMOVED lines=18> */
.L_x_1279:
[----:B------:R-:W1:Y:S01]  /*1d70*/  S2R R18, SR_LANEID ;  /* 0x0000000000127919 */ /* 0x000e620000000000 */
[----:B------:R-:W-:Y:S01]  /*1d80*/  LOP3.LUT R4, R2, 0x3e0, RZ, 0xc0, !PT ;  /* 0x000003e002047812 */ /* 0x000fe200078ec0ff */
[----:B------:R-:W-:Y:S01]  /*1d90*/  BSSY.RECONVERGENT B1, `(.L_x_1305) ;  /* 0x0000026000017945 */ /* 0x000fe20003800200 */
[----:B------:R-:W-:Y:S02]  /*1da0*/  IMAD.MOV.U32 R14, RZ, RZ, R6 ;  /* 0x000000ffff0e7224 */ /* 0x000fe400078e0006 */
[----:B------:R-:W-:Y:S02]  /*1db0*/  IMAD.MOV.U32 R16, RZ, RZ, R8 ;  /* 0x000000ffff107224 */ /* 0x000fe400078e0008 */
[----:B------:R-:W-:Y:S01]  /*1dc0*/  VIADD R10, R4, 0x20 ;  /* 0x00000020040a7836 */ /* 0x000fe20000000000 */
[----:B------:R-:W-:-:S04]  /*1dd0*/  LOP3.LUT R4, RZ, R4, RZ, 0x33, !PT ;  /* 0x00000004ff047212 */ /* 0x000fc800078e33ff */
[----:B------:R-:W-:Y:S01]  /*1de0*/  ISETP.GT.AND P0, PT, R10, R3, PT ;  /* 0x000000030a00720c */ /* 0x000fe20003f04270 */
[----:B------:R-:W-:-:S05]  /*1df0*/  IMAD.IADD R4, R3, 0x1, R4 ;  /* 0x0000000103047824 */ /* 0x000fca00078e0204 */
[----:B------:R-:W-:-:S05]  /*1e00*/  SEL R5, R4, 0x1f, P0 ;  /* 0x0000001f04057807 */ /* 0x000fca0000000000 */
[----:B------:R2:W3:Y:S04]  /*1e10*/  SHFL.DOWN PT, R9, R6, 0x1, R5 ;  /* 0x0820000006097989 */ /* 0x0004e800000e0005 */
[----:B------:R2:W4:Y:S01]  /*1e20*/  SHFL.DOWN PT, R11, R8, 0x1, R5 ;  /* 0x08200000080b7989 */ /* 0x00052200000e0005 */
[CC--:B-1----:R-:W-:Y:S01]  /*1e30*/  ISETP.GE.AND P0, PT, R18.reuse, R5.reuse, PT ;  /* 0x000000051200720c */ /* 0x0c2fe20003f06270 */
[C---:B0-----:R-:W-:Y:S01]  /*1e40*/  VIADD R12, R18.reuse, 0x8 ;  /* 0x00000008120c7836 */ /* 0x041fe20000000000 */
[C---:B------:R-:W-:Y:S01]  /*1e50*/  ISETP.NE.AND P3, PT, R18.reuse, RZ, PT ;  /* 0x000000ff1200720c */ /* 0x040fe20003f65270 */
[C---:B------:R-:W-:Y:S02]  /*1e60*/  VIADD R10, R18.reuse, 0x2 ;  /* 0x00000002120a7836 */ /* 0x040fe40000000000 */
[----:B------:R-:W-:Y:S01]  /*1e70*/  VIADD R4, R18, 0x4 ;  /* 0x0000000412047836 */ /* 0x000fe20000000000 */
[----:B------:R-:W-:-:S02]  /*1e80*/  ISETP.GT.AND P2, PT, R12, R5, PT ;  /* 0x000000050c00720c */ /* 0x000fc40003f44270 */
[----:B-----5:R2:W0:Y:S01]  /*1e90*/  SHFL.DOWN PT, R12, R7, 0x1, R5 ;  /* 0x08200000070c7989 */ /* 0x02042200000e0005 */
[-C--:B------:R-:W-:Y:S01]  /*1ea0*/  ISETP.GT.AND P6, PT, R10, R5.reuse, PT ;  /* 0x000000050a00720c */ /* 0x080fe20003fc4270 */
[----:B------:R-:W-:Y:S01]  /*1eb0*/  VIADD R10, R18, 0x10 ;  /* 0x00000010120a7836 */ /* 0x000fe20000000000 */
[----:B------:R-:W-:Y:S01]  /*1ec0*/  ISETP.GT.AND P4, PT, R4, R5, PT ;  /* 0x000000050400720c */ /* 0x000fe20003f84270 */
[----:B------:R-:W-:Y:S01]  /*1ed0*/  IMAD.MOV.U32 R4, RZ, RZ, R7 ;  /* 0x000000ffff047224 */ /* 0x000fe200078e0007 */
[----:B------:R-:W-:Y:S11]  /*1ee0*/  @P0 BRA `(.L_x_1306) ;  /* 0x0000000000400947 */ /* 0x000ff60003800000 */
        /* <DEDUP_REMOVED lines=16> */
.L_x_1306:
[----:B------:R-:W-:Y:S05]  /*1ff0*/  BSYNC.RECONVERGENT B1 ;  /* 0x0000000000017941 */ /* 0x000fea0003800200 */
.L_x_1305:
[----:B--2---:R1:W2:Y:S01]  /*2000*/  SHFL.DOWN PT, R7, R4, 0x2, R5 ;  /* 0x0840000004077989 */ /* 0x0042a200000e0005 */
[----:B------:R-:W-:Y:S01]  /*2010*/  BSSY.RECONVERGENT B1, `(.L_x_1307) ;  /* 0x0000018000017945 */ /* 0x000fe20003800200 */
[----:B------:R-:W-:Y:S01]  /*2020*/  ISETP.GT.AND P5, PT, R10, R5, PT ;  /* 0x000000050a00720c */ /* 0x000fe20003fa4270 */
[----:B------:R-:W-:Y:S01]  /*2030*/  IMAD.MOV.U32 R6, RZ, RZ, R4 ;  /* 0x000000ffff067224 */ /* 0x000fe200078e0004 */
[----:B---3--:R1:W3:Y:S01]  /*2040*/  SHFL.DOWN PT, R9, R14, 0x2, R5 ;  /* 0x084000000e097989 */ /* 0x0082e200000e0005 */
[----:B------:R-:W-:Y:S02]  /*2050*/  IMAD.MOV.U32 R10, RZ, RZ, R14 ;  /* 0x000000ffff0a7224 */ /* 0x000fe400078e000e */
[----:B0-----:R-:W-:Y:S01]  /*2060*/  IMAD.MOV.U32 R12, RZ, RZ, R16 ;  /* 0x000000ffff0c7224 */ /* 0x001fe200078e0010 */
[----:B----4-:R1:W0:Y:S01]  /*2070*/  SHFL.DOWN PT, R11, R16, 0x2, R5 ;  /* 0x08400000100b7989 */ /* 0x01022200000e0005 */
[----:B------:R-:W-:Y:S06]  /*2080*/  @P6 BRA `(.L_x_1308) ;  /* 0x0000000000406947 */ /* 0x000fec0003800000 */
[----:B--2---:R-:W-:Y:S01]  /*2090*/  FSETP.GEU.AND P0, PT, R4, R7, PT ;  /* 0x000000070400720b */ /* 0x004fe20003f0e000 */
        /* <DEDUP_REMOVED lines=15> */
.L_x_1308:
[----:B------:R-:W-:Y:S05]  /*2190*/  BSYNC.RECONVERGENT B1 ;  /* 0x0000000000017941 */ /* 0x000fea0003800200 */
.L_x_1307:
[----:B--2---:R2:W4:Y:S01]  /*21a0*/  SHFL.DOWN PT, R7, R6, 0x4, R5 ;  /* 0x0880000006077989 */ /* 0x00452200000e0005 */
[----:B------:R-:W-:Y:S01]  /*21b0*/  BSSY.RECONVERGENT B1, `(.L_x_1309) ;  /* 0x0000017000017945 */ /* 0x000fe20003800200 */
[----:B-1----:R-:W-:Y:S02]  /*21c0*/  IMAD.MOV.U32 R4, RZ, RZ, R6 ;  /* 0x000000ffff047224 */ /* 0x002fe400078e0006 */
[----:B---3--:R2:W1:Y:S01]  /*21d0*/  SHFL.DOWN PT, R9, R10, 0x4, R5 ;  /* 0x088000000a097989 */ /* 0x00846200000e0005 */
        /* <DEDUP_REMOVED lines=20> */
.L_x_1310:
[----:B------:R-:W-:Y:S05]  /*2320*/  BSYNC.RECONVERGENT B1 ;  /* 0x0000000000017941 */ /* 0x000fea0003800200 */
.L_x_1309:
[----:B----4-:R3:W4:Y:S01]  /*2330*/  SHFL.DOWN PT, R7, R4, 0x8, R5 ;  /* 0x0900000004077989 */ /* 0x01072200000e0005 */
[----:B------:R-:W-:Y:S01]  /*2340*/  BSSY.RECONVERGENT B1, `(.L_x_1311) ;  /* 0x0000017000017945 */ /* 0x000fe20003800200 */
[----:B--2---:R-:W-:Y:S02]  /*2350*/  IMAD.MOV.U32 R10, RZ, RZ, R4 ;  /* 0x000000ffff0a7224 */ /* 0x004fe400078e0004 */
[----:B-1----:R3:W1:Y:S01]  /*2360*/  SHFL.DOWN PT, R9, R8, 0x8, R5 ;  /* 0x0900000008097989 */ /* 0x00266200000e0005 */
        /* <DEDUP_REMOVED lines=20> */
.L_x_1312:
[----:B------:R-:W-:Y:S05]  /*24b0*/  BSYNC.RECONVERGENT B1 ;  /* 0x0000000000017941 */ /* 0x000fea0003800200 */
.L_x_1311:
[----:B-1----:R1:W2:Y:S01]  /*24c0*/  SHFL.DOWN PT, R9, R10, 0x10, R5 ;  /* 0x0a0000000a097989 */ /* 0x0022a200000e0005 */
[----:B------:R-:W-:Y:S01]  /*24d0*/  BSSY.RECONVERGENT B1, `(.L_x_1313) ;  /* 0x0000017000017945 */ /* 0x000fe20003800200 */
[----:B------:R-:W-:Y:S02]  /*24e0*/  IMAD.MOV.U32 R6, RZ, RZ, R10 ;  /* 0x000000ffff067224 */ /* 0x000fe400078e000a */
[----:B0-----:R1:W0:Y:S01]  /*24f0*/  SHFL.DOWN PT, R11, R12, 0x10, R5 ;  /* 0x0a0000000c0b7989 */ /* 0x00122200000e0005 */
[----:B----4-:R-:W-:Y:S02]  /*2500*/  IMAD.MOV.U32 R7, RZ, RZ, R12 ;  /* 0x000000ffff077224 */ /* 0x010fe400078e000c */
[----:B---3--:R-:W-:Y:S01]  /*2510*/  IMAD.MOV.U32 R8, RZ, RZ, R14 ;  /* 0x000000ffff087224 */ /* 0x008fe200078e000e */
[----:B------:R1:W3:Y:S01]  /*2520*/  SHFL.DOWN PT, R13, R14, 0x10, R5 ;  /* 0x0a0000000e0d7989 */ /* 0x0002e200000e0005 */
[----:B------:R-:W-:Y:S05]  /*2530*/  @P5 BRA `(.L_x_1314) ;  /* 0x0000000000405947 */ /* 0x000fea0003800000 */
[----:B--2---:R-:W-:Y:S01]  /*2540*/  FSETP.GEU.AND P0, PT, R10, R9, PT ;  /* 0x000000090a00720b */ /* 0x004fe20003f0e000 */
[----:B------:R-:W-:Y:S02]  /*2550*/  IMAD.MOV.U32 R6, RZ, RZ, R9 ;  /* 0x000000ffff067224 */ /* 0x000fe400078e0009 */
[----:B0-----:R-:W-:Y:S02]  /*2560*/  IMAD.MOV.U32 R7, RZ, RZ, R11 ;  /* 0x000000ffff077224 */ /* 0x001fe400078e000b */
        /* <DEDUP_REMOVED lines=13> */
.L_x_1314:
[----:B------:R-:W-:Y:S05]  /*2640*/  BSYNC.RECONVERGENT B1 ;  /* 0x0000000000017941 */ /* 0x000fea0003800200 */
.L_x_1313:
[----:B------:R-:W-:Y:S04]  /*2650*/  BSSY.RECONVERGENT B1, `(.L_x_1315) ;  /* 0x000000c000017945 */ /* 0x000fe80003800200 */
[----:B------:R-:W-:Y:S05]  /*2660*/  @P3 BRA `(.L_x_1316) ;  /* 0x0000000000283947 */ /* 0x000fea0003800000 */
[----:B-1----:R-:W1:Y:S01]  /*2670*/  S2R R10, SR_CgaCtaId ;  /* 0x00000000000a7919 */ /* 0x002e620000008800 */
[----:B------:R-:W-:Y:S02]  /*2680*/  MOV R5, 0x400 ;  /* 0x0000040000057802 */ /* 0x000fe40000000f00 */
[----:B------:R-:W-:-:S04]  /*2690*/  SHF.R.U32.HI R4, RZ, 0x1, R2 ;  /* 0x00000001ff047819 */ /* 0x000fc80000011602 */
[----:B------:R-:W-:Y:S02]  /*26a0*/  LOP3.LUT R4, R4, 0x1f0, RZ, 0xc0, !PT ;  /* 0x000001f004047812 */ /* 0x000fe400078ec0ff */
[----:B-1----:R-:W-:-:S05]  /*26b0*/  LEA R5, R10, R5, 0x18 ;  /* 0x000000050a057211 */ /* 0x002fca00078ec0ff */
[----:B--2---:R-:W-:Y:S02]  /*26c0*/  IMAD.IADD R9, R4, 0x1, R5 ;  /* 0x0000000104097824 */ /* 0x004fe400078e0205 */
[----:B------:R-:W-:Y:S02]  /*26d0*/  IMAD.MOV.U32 R4, RZ, RZ, R7 ;  /* 0x000000ffff047224 */ /* 0x000fe400078e0007 */
[----:B------:R-:W-:Y:S01]  /*26e0*/  IMAD.MOV.U32 R5, RZ, RZ, R8 ;  /* 0x000000ffff057224 */ /* 0x000fe200078e0008 */
[----:B------:R4:W-:Y:S04]  /*26f0*/  STS [R9+0x8], R6 ;  /* 0x0000080609007388 */ /* 0x0009e80000000800 */
[----:B------:R4:W-:Y:S02]  /*2700*/  STS.64 [R9+0x10], R4 ;  /* 0x0000100409007388 */ /* 0x0009e40000000a00 */
.L_x_1316:
[----:B------:R-:W-:Y:S05]  /*2710*/  BSYNC.RECONVERGENT B1 ;  /* 0x0000000000017941 */ /* 0x000fea0003800200 */
.L_x_1315:
        /* <DEDUP_REMOVED lines=8> */
[----:B-1----:R-:W-:Y:S01]  /*27a0*/  IMAD.MOV.U32 R10, RZ, RZ, R8 ;  /* 0x000000ffff0a7224 */ /* 0x002fe200078e0008 */
[----:B------:R-:W-:-:S07]  /*27b0*/  ISETP.GE.AND P3, PT, R3, 0x81, PT ;  /* 0x000000810300780c */ /* 0x000fce0003f66270 */
[----:B------:R-:W-:Y:S06]  /*27c0*/  @!P0 BRA `(.L_x_1317) ;  /* 0x00000000005c8947 */ /* 0x000fec0003800000 */
[----:B------:R-:W0:Y:S01]  /*27d0*/  S2UR UR5, SR_CgaCtaId ;  /* 0x00000000000579c3 */ /* 0x000e220000008800 */
[----:B------:R-:W-:Y:S01]  /*27e0*/  UMOV UR4, 0x400 ;  /* 0x0000040000047882 */ /* 0x000fe20000000000 */
[----:B------:R-:W-:Y:S01]  /*27f0*/  BSSY.RECONVERGENT B1, `(.L_x_1317) ;  /* 0x0000014000017945 */ /* 0x000fe20003800200 */
[----:B0-----:R-:W-:-:S09]  /*2800*/  ULEA UR4, UR5, UR4, 0x18 ;  /* 0x0000000405047291 */ /* 0x001fd2000f8ec0ff */
[----:B----4-:R-:W0:Y:S04]  /*2810*/  LDS R5, [UR4+0x18] ;  /* 0x00001804ff057984 */ /* 0x010e280008000800 */
[----:B---3--:R-:W1:Y:S01]  /*2820*/  LDS.64 R12, [UR4+0x20] ;  /* 0x00002004ff0c7984 */ /* 0x008e620008000a00 */
        /* <DEDUP_REMOVED lines=16> */
.L_x_1318:
[----:B------:R-:W-:Y:S05]  /*2930*/  BSYNC.RECONVERGENT B1 ;  /* 0x0000000000017941 */ /* 0x000fea0003800200 */
.L_x_1317:
[----:B----4-:R-:W-:Y:S02]  /*2940*/  IMAD.MOV.U32 R4, RZ, RZ, R2 ;  /* 0x000000ffff047224 */ /* 0x010fe400078e0002 */
[----:B--2---:R-:W-:Y:S02]  /*2950*/  IMAD.MOV.U32 R9, RZ, RZ, R11 ;  /* 0x000000ffff097224 */ /* 0x004fe400078e000b */
[----:B------:R-:W-:Y:S01]  /*2960*/  IMAD.MOV.U32 R8, RZ, RZ, R10 ;  /* 0x000000ffff087224 */ /* 0x000fe200078e000a */
[----:B------:R-:W-:Y:S06]  /*2970*/  @!P5 BRA `(.L_x_1319) ;  /* 0x00000000005cd947 */ /* 0x000fec0003800000 */
[----:B------:R-:W0:Y:S01]  /*2980*/  S2UR UR5, SR_CgaCtaId ;  /* 0x00000000000579c3 */ /* 0x000e220000008800 */
[----:B------:R-:W-:Y:S01]  /*2990*/  UMOV UR4, 0x400 ;  /* 0x0000040000047882 */ /* 0x000fe20000000000 */
[----:B------:R-:W-:Y:S01]  /*29a0*/  BSSY.RECONVERGENT B1, `(.L_x_1319) ;  /* 0x0000014000017945 */ /* 0x000fe20003800200 */
[----:B0-----:R-:W-:-:S09]  /*29b0*/  ULEA UR4, UR5, UR4, 0x18 ;  /* 0x0000000405047291 */ /* 0x001fd2000f8ec0ff */
[----:B------:R-:W0:Y:S04]  /*29c0*/  LDS R5, [UR4+0x28] ;  /* 0x00002804ff057984 */ /* 0x000e280008000800 */
[----:B------:R-:W1:Y:S01]  /*29d0*/  LDS.64 R6, [UR4+0x30] ;  /* 0x00003004ff067984 */ /* 0x000e620008000a00 */
        /* <DEDUP_REMOVED lines=16> */
.L_x_1320:
[----:B------:R-:W-:Y:S05]  /*2ae0*/  BSYNC.RECONVERGENT B1 ;  /* 0x0000000000017941 */ /* 0x000fea0003800200 */
.L_x_1319:
        /* <DEDUP_REMOVED lines=29> */
.L_x_1322:
[----:B------:R-:W-:Y:S05]  /*2cc0*/  BSYNC.RECONVERGENT B1 ;  /* 0x0000000000017941 */ /* 0x000fea0003800200 */
.L_x_1321:
        /* <DEDUP_REMOVED lines=26> */
.L_x_1324:
[----:B------:R-:W-:Y:S05]  /*2e70*/  BSYNC.RECONVERGENT B1 ;  /* 0x0000000000017941 */ /* 0x000fea0003800200 */
.L_x_1323:
        /* <DEDUP_REMOVED lines=26> */
.L_x_1326:
[----:B------:R-:W-:Y:S05]  /*3020*/  BSYNC.RECONVERGENT B1 ;  /* 0x0000000000017941 */ /* 0x000fea0003800200 */
.L_x_1325:
        /* <DEDUP_REMOVED lines=26> */
.L_x_1328:
[----:B------:R-:W-:Y:S05]  /*31d0*/  BSYNC.RECONVERGENT B1 ;  /* 0x0000000000017941 */ /* 0x000fea0003800200 */
.L_x_1327:
        /* <DEDUP_REMOVED lines=27> */
.L_x_1260:
        /* <DEDUP_REMOVED lines=10> */
[----:B------:R-:W4:Y:S04]  /*3430*/  LDG.E R11, desc[UR10][R6.64+0xc00] ;  /* 0x000c000a060b7981 */ /* 0x000f28000c1e1900 */
[----:B------:R0:W5:Y:S02]  /*3440*/  LDG.E R3, desc[UR10][R6.64+0x1000] ;  /* 0x0010000a06037981 */ /* 0x000164000c1e1900 */
[----:B0-----:R-:W-:-:S02]  /*3450*/  LOP3.LUT R6, R2, 0x400, RZ, 0xfc, !PT ;  /* 0x0000040002067812 */ /* 0x001fc400078efcff */
[----:B--2---:R-:W-:-:S04]  /*3460*/  FSETP.GEU.AND P0, PT, R8, R9, PT ;  /* 0x000000090800720b */ /* 0x004fc80003f0e000 */
[----:B------:R-:W-:-:S04]  /*3470*/  FSEL R9, R8, R9, P0 ;  /* 0x0000000908097208 */ /* 0x000fc80000000000 */
[----:B---3--:R-:W-:-:S04]  /*3480*/  FSETP.GEU.AND P2, PT, R9, R10, PT ;  /* 0x0000000a0900720b */ /* 0x008fc80003f4e000 */
[----:B------:R-:W-:Y:S01]  /*3490*/  FSEL R10, R9, R10, P2 ;  /* 0x0000000a090a7208 */ /* 0x000fe20001000000 */
[----:B------:R-:W-:-:S03]  /*34a0*/  VIADD R9, R2, 0x200 ;  /* 0x0000020002097836 */ /* 0x000fc60000000000 */
[----:B----4-:R-:W-:-:S04]  /*34b0*/  FSETP.GEU.AND P3, PT, R10, R11, PT ;  /* 0x0000000b0a00720b */ /* 0x010fc80003f6e000 */
[----:B------:R-:W-:Y:S01]  /*34c0*/  FSEL R10, R10, R11, P3 ;  /* 0x0000000b0a0a7208 */ /* 0x000fe20001800000 */
[----:B------:R-:W-:-:S03]  /*34d0*/  VIADD R11, R2, 0x100 ;  /* 0x00000100020b7836 */ /* 0x000fc60000000000 */
[----:B-----5:R-:W-:Y:S02]  /*34e0*/  FSETP.GEU.AND P1, PT, R10, R3, PT ;  /* 0x000000030a00720b */ /* 0x020fe40003f2e000 */
[C---:B------:R-:W-:Y:S02]  /*34f0*/  @P2 SEL R9, R2.reuse, R11, P0 ;  /* 0x0000000b02092207 */ /* 0x040fe40000000000 */
[----:B------:R-:W-:Y:S01]  /*3500*/  IADD3 R8, P2, PT, R5, UR14, RZ ;  /* 0x0000000e05087c10 */ /* 0x000fe2000ff5e0ff */
[----:B------:R-:W-:-:S03]  /*3510*/  @!P3 VIADD R9, R2, 0x300 ;  /* 0x000003000209b836 */ /* 0x000fc60000000000 */
[----:B------:R-:W-:Y:S02]  /*3520*/  IADD3.X R7, PT, PT, R12, UR15, RZ, P2, !PT ;  /* 0x0000000f0c077c10 */ /* 0x000fe400097fe4ff */
[----:B------:R-:W-:Y:S02]  /*3530*/  ISETP.LE.AND P2, PT, R4, UR6, PT ;  /* 0x0000000604007c0c */ /* 0x000fe4000bf43270 */
[----:B------:R-:W-:Y:S02]  /*3540*/  IADD3 R5, P3, PT, R6, R8, RZ ;  /* 0x0000000806057210 */ /* 0x000fe40007f7e0ff */
[C---:B------:R-:W-:Y:S02]  /*3550*/  @P1 ISETP.GE.U32.AND P0, PT, R9.reuse, R6, PT ;  /* 0x000000060900120c */ /* 0x040fe40003f06070 */
[----:B------:R-:W-:Y:S01]  /*3560*/  @P1 IADD3 R8, P4, PT, R9, R8, RZ ;  /* 0x0000000809081210 */ /* 0x000fe20007f9e0ff */
[----:B------:R-:W-:Y:S01]  /*3570*/  IMAD.X R6, RZ, RZ, R7, P3 ;  /* 0x000000ffff067224 */ /* 0x000fe200018e0607 */
[----:B------:R-:W-:-:S03]  /*3580*/  @P1 ISETP.GE.U32.AND.EX P0, PT, RZ, RZ, PT, P0 ;  /* 0x000000ffff00120c */ /* 0x000fc60003f06100 */
        /* <DEDUP_REMOVED lines=24> */
.L_x_1331:
[----:B------:R-:W-:Y:S05]  /*3710*/  BSYNC.RECONVERGENT B1 ;  /* 0x0000000000017941 */ /* 0x000fea0003800200 */
.L_x_1330:
[----:B------:R-:W1:Y:S08]  /*3720*/  S2UR UR5, SR_CgaCtaId ;  /* 0x00000000000579c3 */ /* 0x000e700000008800 */
[----:B------:R-:W-:Y:S06]  /*3730*/  BAR.SYNC.DEFER_BLOCKING 0x0 ;  /* 0x0000000000007b1d */ /* 0x000fec0000010000 */
[----:B------:R-:W-:-:S02]  /*3740*/  UMOV UR4, 0x400 ;  /* 0x0000040000047882 */ /* 0x000fc40000000000 */
[----:B-1----:R-:W-:-:S06]  /*3750*/  ULEA UR4, UR5, UR4, 0x18 ;  /* 0x0000000405047291 */ /* 0x002fcc000f8ec0ff */
[----:B0-----:R-:W-:-:S05]  /*3760*/  IMAD.U32 R7, RZ, RZ, UR4 ;  /* 0x00000004ff077e24 */ /* 0x001fca000f8e00ff */
[----:B------:R-:W0:Y:S02]  /*3770*/  LDS R11, [R7+0x98] ;  /* 0x00009800070b7984 */ /* 0x000e240000000800 */
[----:B0-----:R-:W-:-:S05]  /*3780*/  VIADD R13, R11, 0x500 ;  /* 0x000005000b0d7836 */ /* 0x001fca0000000000 */
[----:B------:R-:W-:-:S13]  /*3790*/  ISETP.GT.AND P0, PT, R13, R4, PT ;  /* 0x000000040d00720c */ /* 0x000fda0003f04270 */
[----:B------:R-:W-:Y:S05]  /*37a0*/  @P0 BRA `(.L_x_1332) ;  /* 0x00000004004c0947 */ /* 0x000fea0003800000 */
[----:B------:R-:W-:Y:S01]  /*37b0*/  BSSY.RECONVERGENT B1, `(.L_x_1332) ;  /* 0x0000052000017945 */ /* 0x000fe20003800200 */
[----:B------:R-:W-:Y:S01]  /*37c0*/  IMAD.MOV.U32 R12, RZ, RZ, R3 ;  /* 0x000000ffff0c7224 */ /* 0x000fe200078e0003 */
[----:B------:R-:W0:Y:S01]  /*37d0*/  LDCU UR7, c[0x0][0x398] ;  /* 0x00007300ff0777ac */ /* 0x000e220008000800 */
[----:B------:R-:W-:Y:S02]  /*37e0*/  IMAD.MOV.U32 R16, RZ, RZ, R5 ;  /* 0x000000ffff107224 */ /* 0x000fe400078e0005 */
[----:B------:R-:W-:Y:S01]  /*37f0*/  IMAD.MOV.U32 R23, RZ, RZ, R6 ;  /* 0x000000ffff177224 */ /* 0x000fe200078e0006 */
[----:B------:R-:W1:Y:S06]  /*3800*/  LDCU.128 UR12, c[0x0][0x380] ;  /* 0x00007000ff0c77ac */ /* 0x000e6c0008000c00 */
.L_x_1335:
[----:B------:R-:W-:-:S04]  /*3810*/  IADD3 R21, P0, PT, R2, R11, RZ ;  /* 0x0000000b02157210 */ /* 0x000fc80007f1e0ff */
[----:B------:R-:W-:Y:S02]  /*3820*/  LEA.HI.X.SX32 R20, R11, RZ, 0x1, P0 ;  /* 0x000000ff0b147211 */ /* 0x000fe400000f0eff */
[----:B-1----:R-:W-:-:S04]  /*3830*/  LEA R4, P0, R21, UR12, 0x2 ;  /* 0x0000000c15047c11 */ /* 0x002fc8000f8010ff */
[----:B------:R-:W-:-:S05]  /*3840*/  LEA.HI.X R5, R21, UR13, R20, 0x2, P0 ;  /* 0x0000000d15057c11 */ /* 0x000fca00080f1414 */
[----:B------:R-:W2:Y:S04]  /*3850*/  LDG.E R11, desc[UR10][R4.64] ;  /* 0x0000000a040b7981 */ /* 0x000ea8000c1e1900 */
[----:B------:R-:W3:Y:S04]  /*3860*/  LDG.E R14, desc[UR10][R4.64+0x400] ;  /* 0x0004000a040e7981 */ /* 0x000ee8000c1e1900 */
[----:B------:R-:W4:Y:S04]  /*3870*/  LDG.E R13, desc[UR10][R4.64+0x800] ;  /* 0x0008000a040d7981 */ /* 0x000f28000c1e1900 */
[----:B------:R-:W4:Y:S01]  /*3880*/  LDG.E R10, desc[UR10][R4.64+0xc00] ;  /* 0x000c000a040a7981 */ /* 0x000f22000c1e1900 */
[----:B------:R-:W-:-:S03]  /*3890*/  IADD3 R21, P0, PT, R21, UR14, RZ ;  /* 0x0000000e15157c10 */ /* 0x000fc6000ff1e0ff */
[----:B------:R1:W5:Y:S01]  /*38a0*/  LDG.E R3, desc[UR10][R4.64+0x1000] ;  /* 0x0010000a04037981 */ /* 0x000362000c1e1900 */
[----:B------:R-:W-:Y:S01]  /*38b0*/  IADD3.X R20, PT, PT, R20, UR15, RZ, P0, !PT ;  /* 0x0000000f14147c10 */ /* 0x000fe200087fe4ff */
[----:B------:R-:W-:Y:S01]  /*38c0*/  BSSY.RECONVERGENT B2, `(.L_x_1333) ;  /* 0x000002a000027945 */ /* 0x000fe20003800200 */
[----:B------:R-:W-:Y:S01]  /*38d0*/  BAR.SYNC.DEFER_BLOCKING 0x0 ;  /* 0x0000000000007b1d */ /* 0x000fe20000010000 */
[C---:B------:R-:W-:Y:S02]  /*38e0*/  IADD3 R18, P3, PT, R21.reuse, 0x100, RZ ;  /* 0x0000010015127810 */ /* 0x040fe40007f7e0ff */
[C---:B------:R-:W-:Y:S02]  /*38f0*/  IADD3 R17, P4, PT, R21.reuse, 0x200, RZ ;  /* 0x0000020015117810 */ /* 0x040fe40007f9e0ff */
[----:B-1----:R-:W-:Y:S01]  /*3900*/  IADD3 R5, P6, PT, R21, 0x400, RZ ;  /* 0x0000040015057810 */ /* 0x002fe20007fde0ff */
[----:B------:R-:W-:Y:S01]  /*3910*/  IMAD.X R19, RZ, RZ, R20, P3 ;  /* 0x000000ffff137224 */ /* 0x000fe200018e0614 */
[----:B------:R-:W-:-:S03]  /*3920*/  ISETP.NE.AND P3, PT, R2, RZ, PT ;  /* 0x000000ff0200720c */ /* 0x000fc60003f65270 */
        /* <DEDUP_REMOVED lines=9> */
[--C-:B------:R-:W-:Y:S02]  /*39c0*/  IMAD.X R16, RZ, RZ, R20.reuse, P4 ;  /* 0x000000ffff107224 */ /* 0x100fe400020e0614 */
[----:B------:R-:W-:Y:S01]  /*39d0*/  IMAD.X R15, RZ, RZ, R20, P5 ;  /* 0x000000ffff0f7224 */ /* 0x000fe200028e0614 */
[----:B------:R-:W-:-:S07]  /*39e0*/  @P2 SEL R20, R23, R20, P0 ;  /* 0x0000001417142207 */ /* 0x000fce0000000000 */
        /* <DEDUP_REMOVED lines=10> */
[----:B------:R-:W-:Y:S02]  /*3a90*/  @P2 FSEL R13, R14, R13, P0 ;  /* 0x0000000d0e0d2208 */ /* 0x000fe40000000000 */
[----:B------:R-:W-:Y:S02]  /*3aa0*/  @P2 SEL R17, R18, R17, P0 ;  /* 0x0000001112112207 */ /* 0x000fe40000000000 */
[----:B------:R-:W-:Y:S02]  /*3ab0*/  FSETP.GEU.AND P1, PT, R13, R10, PT ;  /* 0x0000000a0d00720b */ /* 0x000fe40003f2e000 */
[----:B------:R-:W-:Y:S01]  /*3ac0*/  @P2 SEL R16, R19, R16, P0 ;  /* 0x0000001013102207 */ /* 0x000fe20000000000 */
[----:B------:R-:W-:Y:S10]  /*3ad0*/  @P3 BRA `(.L_x_1334) ;  /* 0x0000000000203947 */ /* 0x000ff40003800000 */
[----:B------:R-:W-:-:S05]  /*3ae0*/  IMAD.MOV.U32 R11, RZ, RZ, 0x500 ;  /* 0x00000500ff0b7424 */ /* 0x000fca00078e00ff */
[----:B------:R-:W2:Y:S01]  /*3af0*/  ATOMG.E.ADD.STRONG.GPU PT, R4, desc[UR10][R8.64], R11 ;  /* 0x8000000b080479a8 */ /* 0x000ea200081ef10a */
[----:B------:R-:W1:Y:S01]  /*3b00*/  S2UR UR5, SR_CgaCtaId ;  /* 0x00000000000579c3 */ /* 0x000e620000008800 */
[----:B------:R-:W-:Y:S02]  /*3b10*/  UMOV UR4, 0x400 ;  /* 0x0000040000047882 */ /* 0x000fe40000000000 */
[----:B-1----:R-:W-:-:S06]  /*3b20*/  ULEA UR4, UR5, UR4, 0x18 ;  /* 0x0000000405047291 */ /* 0x002fcc000f8ec0ff */
[----:B------:R-:W-:Y:S02]  /*3b30*/  IMAD.U32 R7, RZ, RZ, UR4 ;  /* 0x00000004ff077e24 */ /* 0x000fe4000f8e00ff */
[----:B--2---:R-:W-:-:S05]  /*3b40*/  VIADD R4, R4, UR6 ;  /* 0x0000000604047c36 */ /* 0x004fca0008000000 */
[----:B------:R1:W-:Y:S02]  /*3b50*/  STS [R7+0x98], R4 ;  /* 0x0000980407007388 */ /* 0x0003e40000000800 */
.L_x_1334:
[----:B0-----:R-:W-:Y:S05]  /*3b60*/  BSYNC.RECONVERGENT B2 ;  /* 0x0000000000027941 */ /* 0x001fea0003800200 */
.L_x_1333:
[----:B------:R-:W-:Y:S01]  /*3b70*/  BAR.SYNC.DEFER_BLOCKING 0x0 ;  /* 0x0000000000007b1d */ /* 0x000fe20000010000 */
[----:B------:R-:W-:Y:S01]  /*3b80*/  @P1 ISETP.GE.U32.AND P0, PT, R17, R12, PT ;  /* 0x0000000c1100120c */ /* 0x000fe20003f06070 */
[----:B-1----:R-:W-:-:S03]  /*3b90*/  IMAD.U32 R4, RZ, RZ, UR7 ;  /* 0x00000007ff047e24 */ /* 0x002fc6000f8e00ff */
[----:B------:R-:W-:-:S04]  /*3ba0*/  @P1 ISETP.GE.AND.EX P0, PT, R16, R15, PT, P0 ;  /* 0x0000000f1000120c */ /* 0x000fc80003f06300 */
[----:B------:R-:W-:-:S04]  /*3bb0*/  @P1 FSETP.LT.OR P0, PT, R10, R13, !P0 ;  /* 0x0000000d0a00120b */ /* 0x000fc80004701400 */
[----:B------:R-:W-:Y:S02]  /*3bc0*/  @P1 FSEL R10, R13, R10, P0 ;  /* 0x0000000a0d0a1208 */ /* 0x000fe40000000000 */
[----:B------:R-:W-:Y:S02]  /*3bd0*/  @P1 SEL R12, R17, R12, P0 ;  /* 0x0000000c110c1207 */ /* 0x000fe40000000000 */
[----:B-----5:R-:W-:Y:S02]  /*3be0*/  FSETP.GEU.AND P2, PT, R10, R3, PT ;  /* 0x000000030a00720b */ /* 0x020fe40003f4e000 */
[----:B------:R-:W-:Y:S01]  /*3bf0*/  @P1 SEL R15, R16, R15, P0 ;  /* 0x0000000f100f1207 */ /* 0x000fe20000000000 */
[----:B------:R-:W0:Y:S10]  /*3c00*/  LDS R11, [R7+0x98] ;  /* 0x00009800070b7984 */ /* 0x000e340000000800 */
        /* <DEDUP_REMOVED lines=8> */
[----:B------:R-:W-:Y:S02]  /*3c90*/  IMAD.MOV.U32 R23, RZ, RZ, R6 ;  /* 0x000000ffff177224 */ /* 0x000fe400078e0006 */
[----:B0-----:R-:W-:-:S05]  /*3ca0*/  VIADD R13, R11, 0x500 ;  /* 0x000005000b0d7836 */ /* 0x001fca0000000000 */
[----:B------:R-:W-:-:S13]  /*3cb0*/  ISETP.GT.AND P0, PT, R13, R4, PT ;  /* 0x000000040d00720c */ /* 0x000fda0003f04270 */
[----:B------:R-:W-:Y:S05]  /*3cc0*/  @!P0 BRA `(.L_x_1335) ;  /* 0xfffffff800d08947 */ /* 0x000fea000383ffff */
[----:B------:R-:W-:Y:S05]  /*3cd0*/  BSYNC.RECONVERGENT B1 ;  /* 0x0000000000017941 */ /* 0x000fea0003800200 */
.L_x_1332:
        /* <DEDUP_REMOVED lines=9> */
[----:B------:R-:W-:Y:S03]  /*3d70*/  BSSY.RECONVERGENT B2, `(.L_x_1337) ;  /* 0x000002a000027945 */ /* 0x000fe60003800200 */
[----:B------:R-:W-:-:S04]  /*3d80*/  IADD3 R14, PT, PT, -R11, R4, R8 ;  /* 0x000000040b0e7210 */ /* 0x000fc80007ffe108 */
[----:B------:R-:W-:-:S04]  /*3d90*/  LOP3.LUT R4, R14, 0x300, RZ, 0xc0, !PT ;  /* 0x000003000e047812 */ /* 0x000fc800078ec0ff */
[----:B------:R-:W-:Y:S01]  /*3da0*/  ISETP.NE.AND P0, PT, R4, 0x300, PT ;  /* 0x000003000400780c */ /* 0x000fe20003f05270 */
[----:B------:R-:W-:-:S12]  /*3db0*/  IMAD.MOV.U32 R4, RZ, RZ, R2 ;  /* 0x000000ffff047224 */ /* 0x000fd800078e0002 */
[----:B------:R-:W-:Y:S05]  /*3dc0*/  @!P0 BRA `(.L_x_1338) ;  /* 0x0000000000908947 */ /* 0x000fea0003800000 */
[----:B------:R-:W2:Y:S01]  /*3dd0*/  LDC.64 R8, c[0x0][0x380] ;  /* 0x0000e000ff087b82 */ /* 0x000ea20000000a00 */
[----:B------:R-:W-:Y:S01]  /*3de0*/  LEA.HI R4, R14, 0x1, RZ, 0x18 ;  /* 0x000000010e047811 */ /* 0x000fe200078fc0ff */
[----:B------:R-:W-:-:S03]  /*3df0*/  IMAD.IADD R15, R2, 0x1, R11 ;  /* 0x00000001020f7824 */ /* 0x000fc600078e020b */
[----:B------:R-:W-:Y:S01]  /*3e00*/  LOP3.LUT R10, R4, 0x3, RZ, 0xc0, !PT ;  /* 0x00000003040a7812 */ /* 0x000fe200078ec0ff */
[----:B------:R-:W-:-:S04]  /*3e10*/  IMAD.MOV.U32 R4, RZ, RZ, R2 ;  /* 0x000000ffff047224 */ /* 0x000fc800078e0002 */
[----:B------:R-:W-:-:S07]  /*3e20*/  IMAD.MOV R10, RZ, RZ, -R10 ;  /* 0x000000ffff0a7224 */ /* 0x000fce00078e0a0a */
.L_x_1341:
[----:B--2---:R-:W-:-:S06]  /*3e30*/  IMAD.WIDE R12, R15, 0x4, R8 ;  /* 0x000000040f0c7825 */ /* 0x004fcc00078e0208 */
[----:B------:R-:W2:Y:S01]  /*3e40*/  LDG.E R13, desc[UR10][R12.64] ;  /* 0x0000000a0c0d7981 */ /* 0x000ea2000c1e1900 */
[C---:B-1----:R-:W-:Y:S01]  /*3e50*/  IADD3 R19, P1, PT, R15.reuse, UR4, RZ ;  /* 0x000000040f137c10 */ /* 0x042fe2000ff3e0ff */
[----:B------:R-:W-:Y:S01]  /*3e60*/  VIADD R10, R10, 0x1 ;  /* 0x000000010a0a7836 */ /* 0x000fe20000000000 */
[----:B------:R-:W-:Y:S01]  /*3e70*/  BSSY.RECONVERGENT B3, `(.L_x_1339) ;  /* 0x0000016000037945 */ /* 0x000fe20003800200 */
[----:B------:R-:W-:Y:S01]  /*3e80*/  IMAD.MOV.U32 R16, RZ, RZ, R5 ;  /* 0x000000ffff107224 */ /* 0x000fe200078e0005 */
[----:B------:R-:W-:Y:S01]  /*3e90*/  LEA.HI.X.SX32 R20, R15, UR5, 0x1, P1 ;  /* 0x000000050f147c11 */ /* 0x000fe200088f0eff */
[----:B------:R-:W-:Y:S01]  /*3ea0*/  IMAD.MOV.U32 R17, RZ, RZ, R6 ;  /* 0x000000ffff117224 */ /* 0x000fe200078e0006 */
[----:B------:R-:W-:Y:S01]  /*3eb0*/  ISETP.NE.AND P2, PT, R10, RZ, PT ;  /* 0x000000ff0a00720c */ /* 0x000fe20003f45270 */
[----:B------:R-:W-:Y:S02]  /*3ec0*/  IMAD.MOV.U32 R18, RZ, RZ, R3 ;  /* 0x000000ffff127224 */ /* 0x000fe400078e0003 */
        /* <DEDUP_REMOVED lines=16> */
.L_x_1340:
[----:B0-----:R-:W-:Y:S05]  /*3fd0*/  BSYNC.RECONVERGENT B3 ;  /* 0x0000000000037941 */ /* 0x001fea0003800200 */
.L_x_1339:
[----:B------:R-:W-:Y:S02]  /*3fe0*/  VIADD R4, R4, 0x100 ;  /* 0x0000010004047836 */ /* 0x000fe40000000000 */
[----:B------:R-:W-:Y:S01]  /*3ff0*/  VIADD R15, R15, 0x100 ;  /* 0x000001000f0f7836 */ /* 0x000fe20000000000 */
[----:B------:R-:W-:Y:S06]  /*4000*/  @P2 BRA `(.L_x_1341) ;  /* 0xfffffffc00882947 */ /* 0x000fec000383ffff */
.L_x_1338:
[----:B01----:R-:W-:Y:S05]  /*4010*/  BSYNC.RECONVERGENT B2 ;  /* 0x0000000000027941 */ /* 0x003fea0003800200 */
.L_x_1337:
        /* <DEDUP_REMOVED lines=9> */
.L_x_1350:
[----:B------:R-:W-:-:S05]  /*40b0*/  IMAD.WIDE R14, R11, 0x4, R8 ;  /* 0x000000040b0e7825 */ /* 0x000fca00078e0208 */
[----:B------:R-:W2:Y:S04]  /*40c0*/  LDG.E R24, desc[UR10][R14.64+-0x800] ;  /* 0xfff8000a0e187981 */ /* 0x000ea8000c1e1900 */
[----:B------:R0:W5:Y:S04]  /*40d0*/  LDG.E R26, desc[UR10][R14.64+-0x400] ;  /* 0xfffc000a0e1a7981 */ /* 0x000168000c1e1900 */
        /* <DEDUP_REMOVED lines=21> */
.L_x_1343:
[----:B------:R-:W-:Y:S05]  /*4230*/  BSYNC.RECONVERGENT B2 ;  /* 0x0000000000027941 */ /* 0x000fea0003800200 */
.L_x_1342:
        /* <DEDUP_REMOVED lines=19> */
.L_x_1345:
[----:B------:R-:W-:Y:S05]  /*4370*/  BSYNC.RECONVERGENT B2 ;  /* 0x0000000000027941 */ /* 0x000fea0003800200 */
.L_x_1344:
[----:B------:R-:W-:Y:S01]  /*4380*/  FSETP.GEU.AND P0, PT, R3, R10, PT ;  /* 0x0000000a0300720b */ /* 0x000fe20003f0e000 */
[----:B------:R-:W-:Y:S01]  /*4390*/  BSSY.RECONVERGENT B2, `(.L_x_1346) ;  /* 0x0000013000027945 */ /* 0x000fe20003800200 */
[C---:B------:R-:W-:Y:S01]  /*43a0*/  IADD3 R16, P1, PT, R19.reuse, UR6, RZ ;  /* 0x0000000613107c10 */ /* 0x040fe2000ff3e0ff */
        /* <DEDUP_REMOVED lines=17> */
.L_x_1347:
[----:B------:R-:W-:Y:S05]  /*44c0*/  BSYNC.RECONVERGENT B2 ;  /* 0x0000000000027941 */ /* 0x000fea0003800200 */
.L_x_1346:
        /* <DEDUP_REMOVED lines=18> */
.L_x_1349:
[----:B------:R-:W-:Y:S05]  /*45f0*/  BSYNC.RECONVERGENT B2 ;  /* 0x0000000000027941 */ /* 0x000fea0003800200 */
.L_x_1348:
[----:B------:R-:W-:Y:S02]  /*4600*/  VIADD R4, R4, 0x400 ;  /* 0x0000040004047836 */ /* 0x000fe40000000000 */
[----:B------:R-:W-:Y:S02]  /*4610*/  VIADD R20, R20, 0x400 ;  /* 0x0000040014147836 */ /* 0x000fe40000000000 */
[----:B------:R-:W-:Y:S01]  /*4620*/  VIADD R19, R19, 0x400 ;  /* 0x0000040013137836 */ /* 0x000fe20000000000 */
[----:B------:R-:W-:Y:S01]  /*4630*/  ISETP.GE.AND P0, PT, R4, R7, PT ;  /* 0x000000070400720c */ /* 0x000fe20003f06270 */
[----:B------:R-:W-:Y:S02]  /*4640*/  VIADD R18, R18, 0x400 ;  /* 0x0000040012127836 */ /* 0x000fe40000000000 */
[----:B------:R-:W-:-:S10]  /*4650*/  VIADD R11, R11, 0x400 ;  /* 0x000004000b0b7836 */ /* 0x000fd40000000000 */
[----:B------:R-:W-:Y:S05]  /*4660*/  @!P0 BRA `(.L_x_1350) ;  /* 0xfffffff800908947 */ /* 0x000fea000383ffff */
.L_x_1336:
[----:B01----:R-:W-:Y:S05]  /*4670*/  BSYNC.RECONVERGENT B1 ;  /* 0x0000000000017941 */ /* 0x003fea0003800200 */
.L_x_1329:
        /* <DEDUP_REMOVED lines=31> */
.L_x_1352:
[----:B------:R-:W-:Y:S05]  /*4870*/  BSYNC.RECONVERGENT B1 ;  /* 0x0000000000017941 */ /* 0x000fea0003800200 */
.L_x_1351:
        /* <DEDUP_REMOVED lines=24> */
.L_x_1354:
[----:B------:R-:W-:Y:S05]  /*4a00*/  BSYNC.RECONVERGENT B1 ;  /* 0x0000000000017941 */ /* 0x000fea0003800200 */
.L_x_1353:
[----:B---3--:R3:W4:Y:S01]  /*4a10*/  SHFL.DOWN PT, R10, R3, 0x4, 0x1f ;  /* 0x08801f00030a7f89 */ /* 0x00872200000e0000 */
[----:B------:R-:W-:Y:S01]  /*4a20*/  BSSY.RECONVERGENT B1, `(.L_x_1355) ;  /* 0x0000017000017945 */ /* 0x000fe20003800200 */
[----:B0-----:R-:W-:Y:S02]  /*4a30*/  IMAD.MOV.U32 R4, RZ, RZ, R3 ;  /* 0x000000ffff047224 */ /* 0x001fe400078e0003 */
[----:B------:R3:W0:Y:S01]  /*4a40*/  SHFL.DOWN PT, R12, R5, 0x4, 0x1f ;  /* 0x08801f00050c7f89 */ /* 0x00062200000e0000 */
[----:B--2---:R-:W-:Y:S02]  /*4a50*/  IMAD.MOV.U32 R6, RZ, RZ, R5 ;  /* 0x000000ffff067224 */ /* 0x004fe400078e0005 */
[----:B------:R-:W-:Y:S01]  /*4a60*/  IMAD.MOV.U32 R7, RZ, RZ, R8 ;  /* 0x000000ffff077224 */ /* 0x000fe200078e0008 */
[----:B------:R3:W2:Y:S01]  /*4a70*/  SHFL.DOWN PT, R9, R8, 0x4, 0x1f ;  /* 0x08801f0008097f89 */ /* 0x0006a200000e0000 */
        /* <DEDUP_REMOVED lines=17> */
.L_x_1356:
[----:B------:R-:W-:Y:S05]  /*4b90*/  BSYNC.RECONVERGENT B1 ;  /* 0x0000000000017941 */ /* 0x000fea0003800200 */
.L_x_1355:
[----:B-1----:R1:W0:Y:S01]  /*4ba0*/  SHFL.DOWN PT, R11, R4, 0x8, 0x1f ;  /* 0x09001f00040b7f89 */ /* 0x00222200000e0000 */
[----:B------:R-:W-:Y:S01]  /*4bb0*/  BSSY.RECONVERGENT B1, `(.L_x_1357) ;  /* 0x0000017000017945 */ /* 0x000fe20003800200 */
[----:B---3--:R-:W-:Y:S02]  /*4bc0*/  IMAD.MOV.U32 R3, RZ, RZ, R4 ;  /* 0x000000ffff037224 */ /* 0x008fe400078e0004 */
[----:B------:R1:W3:Y:S01]  /*4bd0*/  SHFL.DOWN PT, R13, R6, 0x8, 0x1f ;  /* 0x09001f00060d7f89 */ /* 0x0002e200000e0000 */
[----:B------:R-:W-:Y:S02]  /*4be0*/  IMAD.MOV.U32 R5, RZ, RZ, R6 ;  /* 0x000000ffff057224 */ /* 0x000fe400078e0006 */
[----:B--2---:R-:W-:Y:S01]  /*4bf0*/  IMAD.MOV.U32 R9, RZ, RZ, R7 ;  /* 0x000000ffff097224 */ /* 0x004fe200078e0007 */
[----:B------:R1:W2:Y:S01]  /*4c00*/  SHFL.DOWN PT, R8, R7, 0x8, 0x1f ;  /* 0x09001f0007087f89 */ /* 0x0002a200000e0000 */
[----:B------:R-:W-:Y:S05]  /*4c10*/  @P4 BRA `(.L_x_1358) ;  /* 0x0000000000404947 */ /* 0x000fea0003800000 */
[----:B0-----:R-:W-:Y:S01]  /*4c20*/  FSETP.GEU.AND P0, PT, R4, R11, PT ;  /* 0x0000000b0400720b */ /* 0x001fe20003f0e000 */
[----:B------:R-:W-:Y:S02]  /*4c30*/  IMAD.MOV.U32 R3, RZ, RZ, R11 ;  /* 0x000000ffff037224 */ /* 0x000fe400078e000b */
[----:B---3--:R-:W-:Y:S02]  /*4c40*/  IMAD.MOV.U32 R5, RZ, RZ, R13 ;  /* 0x000000ffff057224 */ /* 0x008fe400078e000d */
        /* <DEDUP_REMOVED lines=13> */
.L_x_1358:
[----:B------:R-:W-:Y:S05]  /*4d20*/  BSYNC.RECONVERGENT B1 ;  /* 0x0000000000017941 */ /* 0x000fea0003800200 */
.L_x_1357:
[----:B-1----:R1:W1:Y:S01]  /*4d30*/  SHFL.DOWN PT, R4, R3, 0x10, 0x1f ;  /* 0x0a001f0003047f89 */ /* 0x00226200000e0000 */
[----:B------:R-:W-:Y:S01]  /*4d40*/  BSSY.RECONVERGENT B1, `(.L_x_1359) ;  /* 0x0000017000017945 */ /* 0x000fe20003800200 */
[----:B------:R-:W-:Y:S02]  /*4d50*/  IMAD.MOV.U32 R6, RZ, RZ, R3 ;  /* 0x000000ffff067224 */ /* 0x000fe400078e0003 */
[----:B----4-:R4:W1:Y:S01]  /*4d60*/  SHFL.DOWN PT, R10, R5, 0x10, 0x1f ;  /* 0x0a001f00050a7f89 */ /* 0x01086200000e0000 */
[----:B------:R-:W-:Y:S02]  /*4d70*/  IMAD.MOV.U32 R7, RZ, RZ, R5 ;  /* 0x000000ffff077224 */ /* 0x000fe400078e0005 */
[----:B--2---:R-:W-:Y:S01]  /*4d80*/  IMAD.MOV.U32 R8, RZ, RZ, R9 ;  /* 0x000000ffff087224 */ /* 0x004fe200078e0009 */
[----:B0-----:R4:W0:Y:S01]  /*4d90*/  SHFL.DOWN PT, R12, R9, 0x10, 0x1f ;  /* 0x0a001f00090c7f89 */ /* 0x00182200000e0000 */
        /* <DEDUP_REMOVED lines=17> */
.L_x_1360:
[----:B------:R-:W-:Y:S05]  /*4eb0*/  BSYNC.RECONVERGENT B1 ;  /* 0x0000000000017941 */ /* 0x000fea0003800200 */
.L_x_1359:
[----:B------:R-:W-:Y:S04]  /*4ec0*/  BSSY.RECONVERGENT B1, `(.L_x_1361) ;  /* 0x000000c000017945 */ /* 0x000fe80003800200 */
[----:B------:R-:W-:Y:S05]  /*4ed0*/  @P2 BRA `(.L_x_1362) ;  /* 0x0000000000282947 */ /* 0x000fea0003800000 */
[----:B----4-:R-:W2:Y:S01]  /*4ee0*/  S2R R5, SR_CgaCtaId ;  /* 0x0000000000057919 */ /* 0x010ea20000008800 */
[----:B-1----:R-:W-:Y:S02]  /*4ef0*/  MOV R4, 0x400 ;  /* 0x0000040000047802 */ /* 0x002fe40000000f00 */
[----:B------:R-:W-:-:S04]  /*4f00*/  SHF.R.U32.HI R3, RZ, 0x1, R2 ;  /* 0x00000001ff037819 */ /* 0x000fc80000011602 */
[----:B------:R-:W-:Y:S02]  /*4f10*/  LOP3.LUT R3, R3, 0x1f0, RZ, 0xc0, !PT ;  /* 0x000001f003037812 */ /* 0x000fe400078ec0ff */
[----:B--2---:R-:W-:Y:S01]  /*4f20*/  LEA R4, R5, R4, 0x18 ;  /* 0x0000000405047211 */ /* 0x004fe200078ec0ff */
[----:B------:R-:W-:-:S04]  /*4f30*/  IMAD.MOV.U32 R5, RZ, RZ, R8 ;  /* 0x000000ffff057224 */ /* 0x000fc800078e0008 */
[----:B------:R-:W-:Y:S02]  /*4f40*/  IMAD.IADD R3, R3, 0x1, R4 ;  /* 0x0000000103037824 */ /* 0x000fe400078e0204 */
[----:B------:R-:W-:-:S03]  /*4f50*/  IMAD.MOV.U32 R4, RZ, RZ, R7 ;  /* 0x000000ffff047224 */ /* 0x000fc600078e0007 */
[----:B------:R2:W-:Y:S04]  /*4f60*/  STS [R3+0x8], R6 ;  /* 0x0000080603007388 */ /* 0x0005e80000000800 */
[----:B------:R2:W-:Y:S02]  /*4f70*/  STS.64 [R3+0x10], R4 ;  /* 0x0000100403007388 */ /* 0x0005e40000000a00 */
.L_x_1362:
[----:B------:R-:W-:Y:S05]  /*4f80*/  BSYNC.RECONVERGENT B1 ;  /* 0x0000000000017941 */ /* 0x000fea0003800200 */
.L_x_1361:
        /* <DEDUP_REMOVED lines=27> */
.L_x_1364:
[----:B------:R-:W-:Y:S05]  /*5140*/  BSYNC.RECONVERGENT B1 ;  /* 0x0000000000017941 */ /* 0x000fea0003800200 */
.L_x_1363:
        /* <DEDUP_REMOVED lines=27> */
.L_x_1366:
[----:B------:R-:W-:Y:S05]  /*5300*/  BSYNC.RECONVERGENT B1 ;  /* 0x0000000000017941 */ /* 0x000fea0003800200 */
.L_x_1365:
        /* <DEDUP_REMOVED lines=17> */
.L_x_1368:
[----:B------:R-:W-:Y:S05]  /*5420*/  BSYNC.RECONVERGENT B1 ;  /* 0x0000000000017941 */ /* 0x000fea0003800200 */
.L_x_1367:
        /* <DEDUP_REMOVED lines=17> */
.L_x_1370:
[----:B------:R-:W-:Y:S05]  /*5540*/  BSYNC.RECONVERGENT B1 ;  /* 0x0000000000017941 */ /* 0x000fea0003800200 */
.L_x_1369:
        /* <DEDUP_REMOVED lines=17> */
.L_x_1372:
[----:B------:R-:W-:Y:S05]  /*5660*/  BSYNC.RECONVERGENT B1 ;  /* 0x0000000000017941 */ /* 0x000fea0003800200 */
.L_x_1371:
        /* <DEDUP_REMOVED lines=17> */
.L_x_1374:
[----:B------:R-:W-:Y:S05]  /*5780*/  BSYNC.RECONVERGENT B1 ;  /* 0x0000000000017941 */ /* 0x000fea0003800200 */
.L_x_1373:
        /* <DEDUP_REMOVED lines=16> */
.L_x_1292:
[----:B------:R-:W-:Y:S05]  /*5890*/  BSYNC.RECONVERGENT B0 ;  /* 0x0000000000007941 */ /* 0x000fea0003800200 */
.L_x_1259:
[----:B------:R-:W-:Y:S05]  /*58a0*/  @P2 EXIT ;  /* 0x000000000000294d */ /* 0x000fea0003800000 */
[----:B-1234-:R-:W1:Y:S01]  /*58b0*/  LDC.64 R2, c[0x0][0x390] ;  /* 0x0000e400ff027b82 */ /* 0x01ee620000000a00 */
[----:B0-----:R-:W-:Y:S02]  /*58c0*/  IMAD.MOV.U32 R9, RZ, RZ, R8 ;  /* 0x000000ffff097224 */ /* 0x001fe400078e0008 */
[----:B------:R-:W-:Y:S02]  /*58d0*/  IMAD.MOV.U32 R8, RZ, RZ, R7 ;  /* 0x000000ffff087224 */ /* 0x000fe400078e0007 */
[----:B-1----:R-:W-:-:S05]  /*58e0*/  IMAD.WIDE.U32 R2, R0, 0x10, R2 ;  /* 0x0000001000027825 */ /* 0x002fca00078e0002 */
[----:B------:R-:W-:Y:S04]  /*58f0*/  STG.E.64 desc[UR10][R2.64+0x8], R8 ;  /* 0x0000080802007986 */ /* 0x000fe8000c101b0a */
[----:B------:R-:W-:Y:S01]  /*5900*/  STG.E desc[UR10][R2.64], R6 ;  /* 0x0000000602007986 */ /* 0x000fe2000c10190a */
[----:B------:R-:W-:Y:S05]  /*5910*/  EXIT ;  /* 0x000000000000794d */ /* 0x000fea0003800000 */
.L_x_1375:
        /* <DEDUP_REMOVED lines=14> */
.L_x_1547:


//--------------------- .text._ZN6thrust24THRUST_300001_SM_1000_NS8cuda_cub4core6detail13_kernel_agentINS1_8__reduce11ReduceAgentINS0_12zip_iteratorIN4cuda3std3__45tupleIJNS0_10device_ptrIfEENS0_17counting_iteratorIlNS0_11use_defaultESF_SF_EEEEEEEPNSB_IJflEEESJ_iNS1_9__extrema9arg_max_fIfl10comparatorEEEEJSI_SK_iSO_EEEvDpT0_ --------------------------
	.section	.text._ZN6thrust24THRUST_300001_SM_1000_NS8cuda_cub4core6detail13_kernel_agentINS1_8__reduce11ReduceAgentINS0_12zip_iteratorIN4cuda3std3__45tupleIJNS0_10device_ptrIfEENS0_17counting_iteratorIlNS0_11use_defaultESF_SF_EEEEEEEPNSB_IJflEEESJ_iNS1_9__extrema9arg_max_fIfl10comparatorEEEEJSI_SK_iSO_EEEvDpT0_,"ax",@progbits
	.align	128
        .global         _ZN6thrust24THRUST_300001_SM_1000_NS8cuda_cub4core6detail13_kernel_agentINS1_8__reduce11ReduceAgentINS0_12zip_iteratorIN4cuda3std3__45tupleIJNS0_10device_ptrIfEENS0_17counting_iteratorIlNS0_11use_defaultESF_SF_EEEEEEEPNSB_IJflEEESJ_iNS1_9__extrema9arg_max_fIfl10comparatorEEEEJSI_SK_iSO_EEEvDpT0_
        .type           _ZN6thrust24THRUST_300001_SM_1000_NS8cuda_cub4core6detail13_kernel_agentINS1_8__reduce11ReduceAgentINS0_12zip_iteratorIN4cuda3std3__45tupleIJNS0_10device_ptrIfEENS0_17counting_iteratorIlNS0_11use_defaultESF_SF_EEEEEEEPNSB_IJflEEESJ_iNS1_9__extrema9arg_max_fIfl10comparatorEEEEJSI_SK_iSO_EEEvDpT0_,@function
        .size           _ZN6thrust24THRUST_300001_SM_1000_NS8cuda_cub4core6detail13_kernel_agentINS1_8__reduce11ReduceAgentINS0_12zip_iteratorIN4cuda3std3__45tupleIJNS0_10device_ptrIfEENS0_17counting_iteratorIlNS0_11use_defaultESF_SF_EEEEEEEPNSB_IJflEEESJ_iNS1_9__extrema9arg_max_fIfl10comparatorEEEEJSI_SK_iSO_EEEvDpT0_,(.L_x_1548 - _ZN6thrust24THRUST_300001_SM_1000_NS8cuda_cub4core6detail13_kernel_agentINS1_8__reduce11ReduceAgentINS0_12zip_iteratorIN4cuda3std3__45tupleIJNS0_10device_ptrIfEENS0_17counting_iteratorIlNS0_11use_defaultESF_SF_EEEEEEEPNSB_IJflEEESJ_iNS1_9__extrema9arg_max_fIfl10comparatorEEEEJSI_SK_iSO_EEEvDpT0_)
        .other          _ZN6thrust24THRUST_300001_SM_1000_NS8cuda_cub4core6detail13_kernel_agentINS1_8__reduce11ReduceAgentINS0_12zip_iteratorIN4cuda3std3__45tupleIJNS0_10device_ptrIfEENS0_17counting_iteratorIlNS0_11use_defaultESF_SF_EEEEEEEPNSB_IJflEEESJ_iNS1_9__extrema9arg_max_fIfl10comparatorEEEEJSI_SK_iSO_EEEvDpT0_,@"STO_CUDA_ENTRY STV_DEFAULT"
_ZN6thrust24THRUST_300001_SM_1000_NS8cuda_cub4core6detail13_kernel_agentINS1_8__reduce11ReduceAgentINS0_12zip_iteratorIN4cuda3std3__45tupleIJNS0_10device_ptrIfEENS0_17counting_iteratorIlNS0_11use_defaultESF_SF_EEEEEEEPNSB_IJflEEESJ_iNS1_9__extrema9arg_max_fIfl10comparatorEEEEJSI_SK_iSO_EEEvDpT0_:
.text._ZN6thrust24THRUST_300001_SM_1000_NS8cuda_cub4core6detail13_kernel_agentINS1_8__reduce11ReduceAgentINS0_12zip_iteratorIN4cuda3std3__45tupleIJNS0_10device_ptrIfEENS0_17counting_iteratorIlNS0_11use_defaultESF_SF_EEEEEEEPNSB_IJflEEESJ_iNS1_9__extrema9arg_max_fIfl10comparatorEEEEJSI_SK_iSO_EEEvDpT0_:
        /* <DEDUP_REMOVED lines=23> */
.L_x_1379:
[----:B0-----:R-:W-:Y:S05]  /*0170*/  BSYNC.RECONVERGENT B1 ;  /* 0x0000000000017941 */ /* 0x001fea0003800200 */
.L_x_1378:
        /* <DEDUP_REMOVED lines=17> */
.L_x_1386:
        /* <DEDUP_REMOVED lines=24> */
.L_x_1385:
[----:B------:R-:W-:Y:S05]  /*0410*/  BSYNC.RECONVERGENT B3 ;  /* 0x0000000000037941 */ /* 0x000fea0003800200 */
.L_x_1384:
[----:B------:R-:W-:Y:S01]  /*0420*/  IADD3 R5, P0, PT, R5, 0x100, RZ ;  /* 0x0000010005057810 */ /* 0x000fe20007f1e0ff */
[----:B------:R-:W-:Y:S02]  /*0430*/  VIADD R9, R9, 0x100 ;  /* 0x0000010009097836 */ /* 0x000fe40000000000 */
[----:B------:R-:W-:Y:S02]  /*0440*/  IMAD.X R3, RZ, RZ, R3, P3 ;  /* 0x000000ffff037224 */ /* 0x000fe400018e0603 */
[----:B------:R-:W-:Y:S01]  /*0450*/  IMAD.X R10, RZ, RZ, R10, P0 ;  /* 0x000000ffff0a7224 */ /* 0x000fe200000e060a */
[----:B------:R-:W-:Y:S07]  /*0460*/  @P2 BRA `(.L_x_1386) ;  /* 0xfffffffc00882947 */ /* 0x000fee000383ffff */
.L_x_1383:
[----:B------:R-:W-:Y:S05]  /*0470*/  BSYNC.RECONVERGENT B2 ;  /* 0x0000000000027941 */ /* 0x000fea0003800200 */
.L_x_1382:
[----:B------:R-:W-:-:S13]  /*0480*/  ISETP.GE.U32.AND P0, PT, R11, 0x300, PT ;  /* 0x000003000b00780c */ /* 0x000fda0003f06070 */
[----:B------:R-:W-:Y:S05]  /*0490*/  @!P0 BRA `(.L_x_1381) ;  /* 0x00000004007c8947 */ /* 0x000fea0003800000 */
[----:B------:R-:W0:Y:S01]  /*04a0*/  LDC.64 R4, c[0x0][0x380] ;  /* 0x0000e000ff047b82 */ /* 0x000e220000000a00 */
[----:B------:R-:W-:-:S07]  /*04b0*/  VIADD R10, R9, 0x200 ;  /* 0x00000200090a7836 */ /* 0x000fce0000000000 */
[----:B------:R-:W1:Y:S02]  /*04c0*/  LDC.64 R2, c[0x0][0x388] ;  /* 0x0000e200ff027b82 */ /* 0x000e640000000a00 */
.L_x_1395:
        /* <DEDUP_REMOVED lines=26> */
.L_x_1388:
[----:B------:R-:W-:Y:S05]  /*0670*/  BSYNC.RECONVERGENT B2 ;  /* 0x0000000000027941 */ /* 0x000fea0003800200 */
.L_x_1387:
        /* <DEDUP_REMOVED lines=20> */
.L_x_1390:
[----:B------:R-:W-:Y:S05]  /*07c0*/  BSYNC.RECONVERGENT B2 ;  /* 0x0000000000027941 */ /* 0x000fea0003800200 */
.L_x_1389:
        /* <DEDUP_REMOVED lines=20> */
.L_x_1392:
[----:B------:R-:W-:Y:S05]  /*0910*/  BSYNC.RECONVERGENT B2 ;  /* 0x0000000000027941 */ /* 0x000fea0003800200 */
.L_x_1391:
        /* <DEDUP_REMOVED lines=18> */
.L_x_1394:
[----:B------:R-:W-:Y:S05]  /*0a40*/  BSYNC.RECONVERGENT B2 ;  /* 0x0000000000027941 */ /* 0x000fea0003800200 */
.L_x_1393:
[C---:B------:R-:W-:Y:S02]  /*0a50*/  VIADD R9, R10.reuse, 0x200 ;  /* 0x000002000a097836 */ /* 0x040fe40000000000 */
[----:B------:R-:W-:-:S03]  /*0a60*/  VIADD R10, R10, 0x400 ;  /* 0x000004000a0a7836 */ /* 0x000fc60000000000 */
[----:B------:R-:W-:-:S13]  /*0a70*/  ISETP.GE.AND P0, PT, R9, UR5, PT ;  /* 0x0000000509007c0c */ /* 0x000fda000bf06270 */
[----:B------:R-:W-:Y:S05]  /*0a80*/  @!P0 BRA `(.L_x_1395) ;  /* 0xfffffff800908947 */ /* 0x000fea000383ffff */
.L_x_1381:
[----:B------:R-:W-:Y:S05]  /*0a90*/  BSYNC.RECONVERGENT B1 ;  /* 0x0000000000017941 */ /* 0x000fea0003800200 */
.L_x_1380:
        /* <DEDUP_REMOVED lines=31> */
.L_x_1398:
[----:B------:R-:W-:Y:S05]  /*0c90*/  BSYNC.RECONVERGENT B1 ;  /* 0x0000000000017941 */ /* 0x000fea0003800200 */
.L_x_1397:
        /* <DEDUP_REMOVED lines=27> */
.L_x_1400:
[----:B------:R-:W-:Y:S05]  /*0e50*/  BSYNC.RECONVERGENT B1 ;  /* 0x0000000000017941 */ /* 0x000fea0003800200 */
.L_x_1399:
        /* <DEDUP_REMOVED lines=24> */
.L_x_1402:
[----:B------:R-:W-:Y:S05]  /*0fe0*/  BSYNC.RECONVERGENT B1 ;  /* 0x0000000000017941 */ /* 0x000fea0003800200 */
.L_x_1401:
        /* <DEDUP_REMOVED lines=24> */
.L_x_1404:
[----:B------:R-:W-:Y:S05]  /*1170*/  BSYNC.RECONVERGENT B1 ;  /* 0x0000000000017941 */ /* 0x000fea0003800200 */
.L_x_1403:
        /* <DEDUP_REMOVED lines=24> */
.L_x_1406:
[----:B------:R-:W-:Y:S05]  /*1300*/  BSYNC.RECONVERGENT B1 ;  /* 0x0000000000017941 */ /* 0x000fea0003800200 */
.L_x_1405:
        /* <DEDUP_REMOVED lines=12> */
.L_x_1408:
[----:B------:R-:W-:Y:S05]  /*13d0*/  BSYNC.RECONVERGENT B1 ;  /* 0x0000000000017941 */ /* 0x000fea0003800200 */
.L_x_1407:
        /* <DEDUP_REMOVED lines=27> */
.L_x_1411:
[----:B------:R-:W-:Y:S05]  /*1590*/  BSYNC.RECONVERGENT B1 ;  /* 0x0000000000017941 */ /* 0x000fea0003800200 */
.L_x_1410:
        /* <DEDUP_REMOVED lines=27> */
.L_x_1413:
[----:B------:R-:W-:Y:S05]  /*1750*/  BSYNC.RECONVERGENT B1 ;  /* 0x0000000000017941 */ /* 0x000fea0003800200 */
.L_x_1412:
        /* <DEDUP_REMOVED lines=17> */
.L_x_1415:
[----:B------:R-:W-:Y:S05]  /*1870*/  BSYNC.RECONVERGENT B1 ;  /* 0x0000000000017941 */ /* 0x000fea0003800200 */
.L_x_1414:
        /* <DEDUP_REMOVED lines=17> */
.L_x_1417:
[----:B------:R-:W-:Y:S05]  /*1990*/  BSYNC.RECONVERGENT B1 ;  /* 0x0000000000017941 */ /* 0x000fea0003800200 */
.L_x_1416:
        /* <DEDUP_REMOVED lines=17> */
.L_x_1419:
[----:B------:R-:W-:Y:S05]  /*1ab0*/  BSYNC.RECONVERGENT B1 ;  /* 0x0000000000017941 */ /* 0x000fea0003800200 */
.L_x_1418:
        /* <DEDUP_REMOVED lines=17> */
.L_x_1421:
[----:B------:R-:W-:Y:S05]  /*1bd0*/  BSYNC.RECONVERGENT B1 ;  /* 0x0000000000017941 */ /* 0x000fea0003800200 */
.L_x_1420:
        /* <DEDUP_REMOVED lines=18> */
.L_x_1396:
        /* <DEDUP_REMOVED lines=40> */
.L_x_1423:
[----:B------:R-:W-:Y:S05]  /*1f80*/  BSYNC.RECONVERGENT B1 ;  /* 0x0000000000017941 */ /* 0x000fea0003800200 */
.L_x_1422:
        /* <DEDUP_REMOVED lines=25> */
.L_x_1425:
[----:B------:R-:W-:Y:S05]  /*2120*/  BSYNC.RECONVERGENT B1 ;  /* 0x0000000000017941 */ /* 0x000fea0003800200 */
.L_x_1424:
        /* <DEDUP_REMOVED lines=24> */
.L_x_1427:
[----:B------:R-:W-:Y:S05]  /*22b0*/  BSYNC.RECONVERGENT B1 ;  /* 0x0000000000017941 */ /* 0x000fea0003800200 */
.L_x_1426:
        /* <DEDUP_REMOVED lines=24> */
.L_x_1429:
[----:B------:R-:W-:Y:S05]  /*2440*/  BSYNC.RECONVERGENT B1 ;  /* 0x0000000000017941 */ /* 0x000fea0003800200 */
.L_x_1428:
        /* <DEDUP_REMOVED lines=24> */
.L_x_1431:
[----:B------:R-:W-:Y:S05]  /*25d0*/  BSYNC.RECONVERGENT B1 ;  /* 0x0000000000017941 */ /* 0x000fea0003800200 */
.L_x_1430:
        /* <DEDUP_REMOVED lines=12> */
.L_x_1433:
[----:B------:R-:W-:Y:S05]  /*26a0*/  BSYNC.RECONVERGENT B1 ;  /* 0x0000000000017941 */ /* 0x000fea0003800200 */
.L_x_1432:
        /* <DEDUP_REMOVED lines=30> */
.L_x_1435:
[----:B------:R-:W-:Y:S05]  /*2890*/  BSYNC.RECONVERGENT B1 ;  /* 0x0000000000017941 */ /* 0x000fea0003800200 */
.L_x_1434:
        /* <DEDUP_REMOVED lines=27> */
.L_x_1437:
[----:B------:R-:W-:Y:S05]  /*2a50*/  BSYNC.RECONVERGENT B1 ;  /* 0x0000000000017941 */ /* 0x000fea0003800200 */
.L_x_1436:
        /* <DEDUP_REMOVED lines=27> */
.L_x_1439:
[----:B------:R-:W-:Y:S05]  /*2c10*/  BSYNC.RECONVERGENT B1 ;  /* 0x0000000000017941 */ /* 0x000fea0003800200 */
.L_x_1438:
        /* <DEDUP_REMOVED lines=27> */
.L_x_1441:
[----:B------:R-:W-:Y:S05]  /*2dd0*/  BSYNC.RECONVERGENT B1 ;  /* 0x0000000000017941 */ /* 0x000fea0003800200 */
.L_x_1440:
        /* <DEDUP_REMOVED lines=27> */
.L_x_1443:
[----:B------:R-:W-:Y:S05]  /*2f90*/  BSYNC.RECONVERGENT B1 ;  /* 0x0000000000017941 */ /* 0x000fea0003800200 */
.L_x_1442:
        /* <DEDUP_REMOVED lines=27> */
.L_x_1445:
[----:B------:R-:W-:Y:S05]  /*3150*/  BSYNC.RECONVERGENT B1 ;  /* 0x0000000000017941 */ /* 0x000fea0003800200 */
.L_x_1444:
        /* <DEDUP_REMOVED lines=28> */
.L_x_1377:
        /* <DEDUP_REMOVED lines=9> */
[----:B------:R-:W-:Y:S01]  /*33b0*/  VIADD R9, R0, 0x100 ;  /* 0x0000010000097836 */ /* 0x000fe20000000000 */
[----:B------:R-:W-:Y:S01]  /*33c0*/  UISETP.GE.U32.AND UP0, UPT, UR4, 0xa00, UPT ;  /* 0x00000a000400788c */ /* 0x000fe2000bf06070 */
[----:B---3--:R-:W-:-:S04]  /*33d0*/  FSETP.GEU.AND P0, PT, R4, R5, PT ;  /* 0x000000050400720b */ /* 0x008fc80003f0e000 */
[----:B------:R-:W-:Y:S01]  /*33e0*/  FSEL R4, R4, R5, P0 ;  /* 0x0000000504047208 */ /* 0x000fe20000000000 */
[----:B------:R-:W-:-:S03]  /*33f0*/  VIADD R5, R0, 0x200 ;  /* 0x0000020000057836 */ /* 0x000fc60000000000 */
[----:B----4-:R-:W-:-:S04]  /*3400*/  FSETP.GEU.AND P2, PT, R4, R7, PT ;  /* 0x000000070400720b */ /* 0x010fc80003f4e000 */
[----:B------:R-:W-:-:S04]  /*3410*/  FSEL R7, R4, R7, P2 ;  /* 0x0000000704077208 */ /* 0x000fc80001000000 */
[----:B-----5:R-:W-:-:S04]  /*3420*/  FSETP.GEU.AND P3, PT, R7, R8, PT ;  /* 0x000000080700720b */ /* 0x020fc80003f6e000 */
[----:B------:R-:W-:Y:S02]  /*3430*/  FSEL R7, R7, R8, P3 ;  /* 0x0000000807077208 */ /* 0x000fe40001800000 */
        /* <DEDUP_REMOVED lines=11> */
[----:B------:R-:W-:Y:S01]  /*34f0*/  @P1 SEL R8, R5, R8, P0 ;  /* 0x0000000805081207 */ /* 0x000fe20000000000 */
[----:B------:R-:W-:Y:S01]  /*3500*/  IMAD.MOV.U32 R5, RZ, RZ, 0x500 ;  /* 0x00000500ff057424 */ /* 0x000fe200078e00ff */
[----:B------:R-:W-:Y:S02]  /*3510*/  @P1 FSEL R6, R7, R6, P0 ;  /* 0x0000000607061208 */ /* 0x000fe40000000000 */
[----:B------:R-:W-:Y:S01]  /*3520*/  @P1 SEL R9, R4, R9, P0 ;  /* 0x0000000904091207 */ /* 0x000fe20000000000 */
[----:B------:R-:W-:Y:S06]  /*3530*/  BRA.U !UP0, `(.L_x_1446) ;  /* 0x0000000508047547 */ /* 0x000fec000b800000 */
[----:B------:R-:W-:Y:S01]  /*3540*/  IMAD.MOV.U32 R10, RZ, RZ, R6 ;  /* 0x000000ffff0a7224 */ /* 0x000fe200078e0006 */
[----:B------:R-:W0:Y:S01]  /*3550*/  LDCU UR4, c[0x0][0x398] ;  /* 0x00007300ff0477ac */ /* 0x000e220008000800 */
[----:B------:R-:W-:Y:S02]  /*3560*/  IMAD.MOV.U32 R21, RZ, RZ, R8 ;  /* 0x000000ffff157224 */ /* 0x000fe400078e0008 */
[----:B------:R-:W-:Y:S01]  /*3570*/  IMAD.MOV.U32 R20, RZ, RZ, R9 ;  /* 0x000000ffff147224 */ /* 0x000fe200078e0009 */
[----:B------:R-:W1:Y:S01]  /*3580*/  LDCU.64 UR6, c[0x0][0x388] ;  /* 0x00007100ff0677ac */ /* 0x000e620008000a00 */
[----:B------:R-:W-:-:S07]  /*3590*/  IMAD.MOV.U32 R7, RZ, RZ, 0x500 ;  /* 0x00000500ff077424 */ /* 0x000fce00078e00ff */
.L_x_1447:
[----:B------:R-:W-:-:S05]  /*35a0*/  IMAD.WIDE.U32 R4, R7, 0x4, R2 ;  /* 0x0000000407047825 */ /* 0x000fca00078e0002 */
[----:B------:R-:W2:Y:S04]  /*35b0*/  LDG.E R11, desc[UR8][R4.64] ;  /* 0x00000008040b7981 */ /* 0x000ea8000c1e1900 */
[----:B------:R-:W3:Y:S04]  /*35c0*/  LDG.E R12, desc[UR8][R4.64+0x400] ;  /* 0x00040008040c7981 */ /* 0x000ee8000c1e1900 */
[----:B------:R-:W4:Y:S04]  /*35d0*/  LDG.E R13, desc[UR8][R4.64+0x800] ;  /* 0x00080008040d7981 */ /* 0x000f28000c1e1900 */
[----:B------:R-:W5:Y:S04]  /*35e0*/  LDG.E R14, desc[UR8][R4.64+0xc00] ;  /* 0x000c0008040e7981 */ /* 0x000f68000c1e1900 */
[----:B------:R0:W5:Y:S01]  /*35f0*/  LDG.E R6, desc[UR8][R4.64+0x1000] ;  /* 0x0010000804067981 */ /* 0x000162000c1e1900 */
[----:B-1----:R-:W-:-:S04]  /*3600*/  IADD3 R18, P0, P1, R0, UR6, R7 ;  /* 0x0000000600127c10 */ /* 0x002fc8000f91e007 */
[----:B------:R-:W-:Y:S02]  /*3610*/  IADD3.X R19, PT, PT, RZ, UR7, RZ, P0, P1 ;  /* 0x00000007ff137c10 */ /* 0x000fe400087e24ff */
[C---:B------:R-:W-:Y:S02]  /*3620*/  IADD3 R17, P3, PT, R18.reuse, 0x100, RZ ;  /* 0x0000010012117810 */ /* 0x040fe40007f7e0ff */
[C---:B------:R-:W-:Y:S02]  /*3630*/  IADD3 R15, P5, PT, R18.reuse, 0x300, RZ ;  /* 0x00000300120f7810 */ /* 0x040fe40007fbe0ff */
[----:B------:R-:W-:Y:S01]  /*3640*/  IADD3 R8, P6, PT, R18, 0x400, RZ ;  /* 0x0000040012087810 */ /* 0x000fe20007fde0ff */
[--C-:B------:R-:W-:Y:S02]  /*3650*/  IMAD.X R16, RZ, RZ, R19.reuse, P3 ;  /* 0x000000ffff107224 */ /* 0x100fe400018e0613 */
[--C-:B0-----:R-:W-:Y:S02]  /*3660*/  IMAD.X R4, RZ, RZ, R19.reuse, P5 ;  /* 0x000000ffff047224 */ /* 0x101fe400028e0613 */
        /* <DEDUP_REMOVED lines=23> */
[----:B-----5:R-:W-:Y:S02]  /*37e0*/  FSETP.GEU.AND P1, PT, R13, R14, PT ;  /* 0x0000000e0d00720b */ /* 0x020fe40003f2e000 */
[----:B------:R-:W-:-:S11]  /*37f0*/  @P2 SEL R5, R16, R5, P0 ;  /* 0x0000000510052207 */ /* 0x000fd60000000000 */
[----:B------:R-:W-:-:S04]  /*3800*/  @P1 ISETP.GE.U32.AND P0, PT, R10, R15, PT ;  /* 0x0000000f0a00120c */ /* 0x000fc80003f06070 */
[----:B------:R-:W-:-:S04]  /*3810*/  @P1 ISETP.GE.AND.EX P0, PT, R5, R4, PT, P0 ;  /* 0x000000040500120c */ /* 0x000fc80003f06300 */
[----:B------:R-:W-:-:S04]  /*3820*/  @P1 FSETP.LT.OR P0, PT, R14, R13, !P0 ;  /* 0x0000000d0e00120b */ /* 0x000fc80004701400 */
[----:B------:R-:W-:Y:S02]  /*3830*/  @P1 FSEL R14, R13, R14, P0 ;  /* 0x0000000e0d0e1208 */ /* 0x000fe40000000000 */
[----:B------:R-:W-:Y:S01]  /*3840*/  @P1 SEL R15, R10, R15, P0 ;  /* 0x0000000f0a0f1207 */ /* 0x000fe20000000000 */
[----:B------:R-:W-:Y:S01]  /*3850*/  VIADD R10, R7, 0xa00 ;  /* 0x00000a00070a7836 */ /* 0x000fe20000000000 */
[----:B------:R-:W-:Y:S02]  /*3860*/  FSETP.GEU.AND P2, PT, R14, R6, PT ;  /* 0x000000060e00720b */ /* 0x000fe40003f4e000 */
[----:B------:R-:W-:Y:S01]  /*3870*/  @P1 SEL R4, R5, R4, P0 ;  /* 0x0000000405041207 */ /* 0x000fe20000000000 */
[----:B------:R-:W-:Y:S01]  /*3880*/  VIADD R5, R7, 0x500 ;  /* 0x0000050007057836 */ /* 0x000fe20000000000 */
[----:B------:R-:W-:-:S03]  /*3890*/  ISETP.GT.AND P1, PT, R10, UR4, PT ;  /* 0x000000040a007c0c */ /* 0x000fc6000bf24270 */
[----:B------:R-:W-:-:S06]  /*38a0*/  IMAD.MOV.U32 R7, RZ, RZ, R5 ;  /* 0x000000ffff077224 */ /* 0x000fcc00078e0005 */
        /* <DEDUP_REMOVED lines=10> */
.L_x_1446:
        /* <DEDUP_REMOVED lines=16> */
[----:B------:R-:W-:Y:S01]  /*3a50*/  LOP3.LUT R10, R4, 0x3, RZ, 0xc0, !PT ;  /* 0x00000003040a7812 */ /* 0x000fe200078ec0ff */
[----:B------:R-:W-:-:S04]  /*3a60*/  IMAD.MOV.U32 R4, RZ, RZ, R0 ;  /* 0x000000ffff047224 */ /* 0x000fc800078e0000 */
[----:B------:R-:W-:Y:S02]  /*3a70*/  IMAD.MOV R10, RZ, RZ, -R10 ;  /* 0x000000ffff0a7224 */ /* 0x000fe400078e0a0a */
[C---:B0-----:R-:W-:Y:S01]  /*3a80*/  IMAD.WIDE.U32 R2, R11.reuse, 0x4, R2 ;  /* 0x000000040b027825 */ /* 0x041fe200078e0002 */
[----:B------:R-:W-:-:S05]  /*3a90*/  IADD3 R11, P0, PT, R11, UR6, RZ ;  /* 0x000000060b0b7c10 */ /* 0x000fca000ff1e0ff */
[----:B------:R-:W-:-:S08]  /*3aa0*/  IMAD.X R12, RZ, RZ, UR7, P0 ;  /* 0x00000007ff0c7e24 */ /* 0x000fd000080e06ff */
.L_x_1454:
[----:B------:R0:W2:Y:S01]  /*3ab0*/  LDG.E R17, desc[UR8][R2.64] ;  /* 0x0000000802117981 */ /* 0x0000a2000c1e1900 */
[----:B------:R-:W-:Y:S01]  /*3ac0*/  VIADD R10, R10, 0x1 ;  /* 0x000000010a0a7836 */ /* 0x000fe20000000000 */
[----:B------:R-:W-:Y:S01]  /*3ad0*/  BSSY.RECONVERGENT B3, `(.L_x_1452) ;  /* 0x0000016000037945 */ /* 0x000fe20003800200 */
[----:B------:R-:W-:Y:S02]  /*3ae0*/  IMAD.MOV.U32 R14, RZ, RZ, R8 ;  /* 0x000000ffff0e7224 */ /* 0x000fe400078e0008 */
[----:B------:R-:W-:Y:S01]  /*3af0*/  IMAD.MOV.U32 R15, RZ, RZ, R9 ;  /* 0x000000ffff0f7224 */ /* 0x000fe200078e0009 */
[----:B------:R-:W-:Y:S01]  /*3b00*/  ISETP.NE.AND P2, PT, R10, RZ, PT ;  /* 0x000000ff0a00720c */ /* 0x000fe20003f45270 */
[----:B------:R-:W-:Y:S02]  /*3b10*/  IMAD.MOV.U32 R16, RZ, RZ, R6 ;  /* 0x000000ffff107224 */ /* 0x000fe400078e0006 */
        /* <DEDUP_REMOVED lines=17> */
.L_x_1453:
[----:B------:R-:W-:Y:S05]  /*3c30*/  BSYNC.RECONVERGENT B3 ;  /* 0x0000000000037941 */ /* 0x000fea0003800200 */
.L_x_1452:
[----:B------:R-:W-:Y:S01]  /*3c40*/  IADD3 R11, P0, PT, R11, 0x100, RZ ;  /* 0x000001000b0b7810 */ /* 0x000fe20007f1e0ff */
[----:B------:R-:W-:Y:S02]  /*3c50*/  VIADD R4, R4, 0x100 ;  /* 0x0000010004047836 */ /* 0x000fe40000000000 */
[----:B------:R-:W-:Y:S02]  /*3c60*/  IMAD.X R3, RZ, RZ, R3, P3 ;  /* 0x000000ffff037224 */ /* 0x000fe400018e0603 */
[----:B------:R-:W-:Y:S01]  /*3c70*/  IMAD.X R12, RZ, RZ, R12, P0 ;  /* 0x000000ffff0c7224 */ /* 0x000fe200000e060c */
[----:B------:R-:W-:Y:S07]  /*3c80*/  @P2 BRA `(.L_x_1454) ;  /* 0xfffffffc00882947 */ /* 0x000fee000383ffff */
.L_x_1451:
[----:B------:R-:W-:Y:S05]  /*3c90*/  BSYNC.RECONVERGENT B2 ;  /* 0x0000000000027941 */ /* 0x000fea0003800200 */
.L_x_1450:
[----:B------:R-:W-:-:S13]  /*3ca0*/  ISETP.GE.U32.AND P0, PT, R13, 0x300, PT ;  /* 0x000003000d00780c */ /* 0x000fda0003f06070 */
[----:B------:R-:W-:Y:S05]  /*3cb0*/  @!P0 BRA `(.L_x_1449) ;  /* 0x0000000400bc8947 */ /* 0x000fea0003800000 */
[----:B------:R-:W0:Y:S01]  /*3cc0*/  LDCU.128 UR12, c[0x0][0x380] ;  /* 0x00007000ff0c77ac */ /* 0x000e220008000c00 */
[----:B------:R-:W1:Y:S01]  /*3cd0*/  LDC.64 R14, c[0x0][0x380] ;  /* 0x0000e000ff0e7b82 */ /* 0x000e620000000a00 */
[C---:B------:R-:W-:Y:S01]  /*3ce0*/  IADD3 R12, P1, PT, R4.reuse, R5, RZ ;  /* 0x00000005040c7210 */ /* 0x040fe20007f3e0ff */
[C---:B------:R-:W-:Y:S02]  /*3cf0*/  IMAD.IADD R10, R4.reuse, 0x1, R5 ;  /* 0x00000001040a7824 */ /* 0x040fe400078e0205 */
[----:B------:R-:W-:Y:S02]  /*3d00*/  VIADD R13, R4, 0x200 ;  /* 0x00000200040d7836 */ /* 0x000fe40000000000 */
[----:B------:R-:W-:Y:S02]  /*3d10*/  IMAD.X R5, RZ, RZ, RZ, P1 ;  /* 0x000000ffff057224 */ /* 0x000fe400008e06ff */
[----:B------:R-:W2:Y:S01]  /*3d20*/  LDC.64 R2, c[0x0][0x388] ;  /* 0x0000e200ff027b82 */ /* 0x000ea20000000a00 */
[----:B0-----:R-:W-:-:S02]  /*3d30*/  LEA R17, P2, R12, UR12, 0x2 ;  /* 0x0000000c0c117c11 */ /* 0x001fc4000f8410ff */
[----:B------:R-:W-:Y:S02]  /*3d40*/  IADD3 R11, P0, PT, R10, UR14, RZ ;  /* 0x0000000e0a0b7c10 */ /* 0x000fe4000ff1e0ff */
[----:B------:R-:W-:Y:S02]  /*3d50*/  IADD3 R17, P1, PT, R17, 0xc00, RZ ;  /* 0x00000c0011117810 */ /* 0x000fe40007f3e0ff */
[----:B------:R-:W-:Y:S01]  /*3d60*/  LEA.HI.X R5, R12, UR13, R5, 0x2, P2 ;  /* 0x0000000d0c057c11 */ /* 0x000fe200090f1405 */
[----:B-1----:R-:W-:-:S04]  /*3d70*/  IMAD.WIDE.U32 R14, R10, 0x4, R14 ;  /* 0x000000040a0e7825 */ /* 0x002fc800078e000e */
[----:B------:R-:W-:Y:S02]  /*3d80*/  IMAD.X R12, RZ, RZ, UR15, P0 ;  /* 0x0000000fff0c7e24 */ /* 0x000fe400080e06ff */
[----:B------:R-:W-:-:S07]  /*3d90*/  IMAD.X R5, RZ, RZ, R5, P1 ;  /* 0x000000ffff057224 */ /* 0x000fce00008e0605 */
.L_x_1463:
[----:B------:R-:W3:Y:S01]  /*3da0*/  LDG.E R23, desc[UR8][R14.64] ;  /* 0x000000080e177981 */ /* 0x000ee2000c1e1900 */
[----:B------:R-:W-:-:S05]  /*3db0*/  IMAD.MOV.U32 R4, RZ, RZ, R17 ;  /* 0x000000ffff047224 */ /* 0x000fca00078e0011 */
[----:B------:R0:W5:Y:S04]  /*3dc0*/  LDG.E R25, desc[UR8][R4.64+-0x800] ;  /* 0xfff8000804197981 */ /* 0x000168000c1e1900 */
[----:B------:R0:W5:Y:S04]  /*3dd0*/  LDG.E R16, desc[UR8][R4.64+-0x400] ;  /* 0xfffc000804107981 */ /* 0x000168000c1e1900 */
[----:B------:R0:W5:Y:S01]  /*3de0*/  LDG.E R17, desc[UR8][R4.64] ;  /* 0x0000000804117981 */ /* 0x000162000c1e1900 */
[----:B------:R-:W-:Y:S01]  /*3df0*/  BSSY.RECONVERGENT B2, `(.L_x_1455) ;  /* 0x0000012000027945 */ /* 0x000fe20003800200 */
[----:B------:R-:W-:-:S02]  /*3e00*/  IMAD.MOV.U32 R20, RZ, RZ, R11 ;  /* 0x000000ffff147224 */ /* 0x000fc400078e000b */
[----:B------:R-:W-:Y:S02]  /*3e10*/  IMAD.MOV.U32 R21, RZ, RZ, R12 ;  /* 0x000000ffff157224 */ /* 0x000fe400078e000c */
[----:B------:R-:W-:Y:S01]  /*3e20*/  VIADD R19, R10, 0x100 ;  /* 0x000001000a137836 */ /* 0x000fe20000000000 */
[----:B---3--:R-:W-:Y:S01]  /*3e30*/  FSETP.GEU.AND P0, PT, R6, R23, PT ;  /* 0x000000170600720b */ /* 0x008fe20003f0e000 */
        /* <DEDUP_REMOVED lines=13> */
.L_x_1456:
[----:B------:R-:W-:Y:S05]  /*3f10*/  BSYNC.RECONVERGENT B2 ;  /* 0x0000000000027941 */ /* 0x000fea0003800200 */
.L_x_1455:
[----:B-----5:R-:W-:Y:S01]  /*3f20*/  FSETP.GEU.AND P0, PT, R18, R25, PT ;  /* 0x000000191200720b */ /* 0x020fe20003f0e000 */
[----:B------:R-:W-:Y:S01]  /*3f30*/  BSSY.RECONVERGENT B2, `(.L_x_1457) ;  /* 0x0000013000027945 */ /* 0x000fe20003800200 */
[----:B--2---:R-:W-:Y:S01]  /*3f40*/  IADD3 R23, P1, PT, R19, R2, RZ ;  /* 0x0000000213177210 */ /* 0x004fe20007f3e0ff */
        /* <DEDUP_REMOVED lines=17> */
.L_x_1458:
[----:B------:R-:W-:Y:S05]  /*4060*/  BSYNC.RECONVERGENT B2 ;  /* 0x0000000000027941 */ /* 0x000fea0003800200 */
.L_x_1457:
        /* <DEDUP_REMOVED lines=21> */
.L_x_1460:
[----:B------:R-:W-:Y:S05]  /*41c0*/  BSYNC.RECONVERGENT B2 ;  /* 0x0000000000027941 */ /* 0x000fea0003800200 */
.L_x_1459:
[----:B------:R-:W-:Y:S01]  /*41d0*/  FSETP.GEU.AND P0, PT, R18, R17, PT ;  /* 0x000000111200720b */ /* 0x000fe20003f0e000 */
[----:B------:R-:W-:Y:S01]  /*41e0*/  IMAD.X R21, RZ, RZ, R3, P2 ;  /* 0x000000ffff157224 */ /* 0x000fe200010e0603 */
[----:B------:R-:W-:Y:S01]  /*41f0*/  BSSY.RECONVERGENT B2, `(.L_x_1461) ;  /* 0x0000010000027945 */ /* 0x000fe20003800200 */
        /* <DEDUP_REMOVED lines=15> */
.L_x_1462:
[----:B------:R-:W-:Y:S05]  /*42f0*/  BSYNC.RECONVERGENT B2 ;  /* 0x0000000000027941 */ /* 0x000fea0003800200 */
.L_x_1461:
[C---:B------:R-:W-:Y:S01]  /*4300*/  VIADD R16, R13.reuse, 0x200 ;  /* 0x000002000d107836 */ /* 0x040fe20000000000 */
        /* <DEDUP_REMOVED lines=10> */
.L_x_1449:
[----:B------:R-:W-:Y:S05]  /*43b0*/  BSYNC.RECONVERGENT B1 ;  /* 0x0000000000017941 */ /* 0x000fea0003800200 */
.L_x_1448:
        /* <DEDUP_REMOVED lines=31> */
.L_x_1465:
[----:B------:R-:W-:Y:S05]  /*45b0*/  BSYNC.RECONVERGENT B1 ;  /* 0x0000000000017941 */ /* 0x000fea0003800200 */
.L_x_1464:
        /* <DEDUP_REMOVED lines=24> */
.L_x_1467:
[----:B------:R-:W-:Y:S05]  /*4740*/  BSYNC.RECONVERGENT B1 ;  /* 0x0000000000017941 */ /* 0x000fea0003800200 */
.L_x_1466:
[----:B------:R4:W3:Y:S01]  /*4750*/  SHFL.DOWN PT, R8, R3, 0x4, 0x1f ;  /* 0x08801f0003087f89 */ /* 0x0008e200000e0000 */
[----:B------:R-:W-:Y:S01]  /*4760*/  BSSY.RECONVERGENT B1, `(.L_x_1468) ;  /* 0x0000017000017945 */ /* 0x000fe20003800200 */
[----:B0-----:R-:W-:Y:S02]  /*4770*/  IMAD.MOV.U32 R2, RZ, RZ, R3 ;  /* 0x000000ffff027224 */ /* 0x001fe400078e0003 */
[----:B-1----:R4:W0:Y:S01]  /*4780*/  SHFL.DOWN PT, R9, R4, 0x4, 0x1f ;  /* 0x08801f0004097f89 */ /* 0x00282200000e0000 */
[----:B--2---:R-:W-:Y:S02]  /*4790*/  IMAD.MOV.U32 R6, RZ, RZ, R4 ;  /* 0x000000ffff067224 */ /* 0x004fe400078e0004 */
[----:B------:R-:W-:Y:S01]  /*47a0*/  IMAD.MOV.U32 R7, RZ, RZ, R5 ;  /* 0x000000ffff077224 */ /* 0x000fe200078e0005 */
[----:B------:R4:W1:Y:S01]  /*47b0*/  SHFL.DOWN PT, R10, R5, 0x4, 0x1f ;  /* 0x08801f00050a7f89 */ /* 0x00086200000e0000 */
[----:B------:R-:W-:Y:S05]  /*47c0*/  @P5 BRA `(.L_x_1469) ;  /* 0x0000000000405947 */ /* 0x000fea0003800000 */
[----:B---3--:R-:W-:Y:S01]  /*47d0*/  FSETP.GEU.AND P0, PT, R3, R8, PT ;  /* 0x000000080300720b */ /* 0x008fe20003f0e000 */
        /* <DEDUP_REMOVED lines=15> */
.L_x_1469:
[----:B------:R-:W-:Y:S05]  /*48d0*/  BSYNC.RECONVERGENT B1 ;  /* 0x0000000000017941 */ /* 0x000fea0003800200 */
.L_x_1468:
        /* <DEDUP_REMOVED lines=24> */
.L_x_1471:
[----:B------:R-:W-:Y:S05]  /*4a60*/  BSYNC.RECONVERGENT B1 ;  /* 0x0000000000017941 */ /* 0x000fea0003800200 */
.L_x_1470:
[----:B0-----:R0:W0:Y:S01]  /*4a70*/  SHFL.DOWN PT, R2, R3, 0x10, 0x1f ;  /* 0x0a001f0003027f89 */ /* 0x00102200000e0000 */
[----:B------:R-:W-:Y:S01]  /*4a80*/  BSSY.RECONVERGENT B1, `(.L_x_1472) ;  /* 0x0000017000017945 */ /* 0x000fe20003800200 */
[----:B----4-:R-:W-:Y:S02]  /*4a90*/  IMAD.MOV.U32 R8, RZ, RZ, R3 ;  /* 0x000000ffff087224 */ /* 0x010fe400078e0003 */
[----:B--2---:R2:W4:Y:S01]  /*4aa0*/  SHFL.DOWN PT, R9, R4, 0x10, 0x1f ;  /* 0x0a001f0004097f89 */ /* 0x00452200000e0000 */
[----:B------:R-:W-:Y:S02]  /*4ab0*/  IMAD.MOV.U32 R7, RZ, RZ, R4 ;  /* 0x000000ffff077224 */ /* 0x000fe400078e0004 */
[----:B------:R-:W-:Y:S01]  /*4ac0*/  IMAD.MOV.U32 R6, RZ, RZ, R5 ;  /* 0x000000ffff067224 */ /* 0x000fe200078e0005 */
[----:B-1----:R2:W1:Y:S01]  /*4ad0*/  SHFL.DOWN PT, R10, R5, 0x10, 0x1f ;  /* 0x0a001f00050a7f89 */ /* 0x00246200000e0000 */
[----:B------:R-:W-:Y:S05]  /*4ae0*/  @P3 BRA `(.L_x_1473) ;  /* 0x0000000000403947 */ /* 0x000fea0003800000 */
[----:B0-----:R-:W-:Y:S01]  /*4af0*/  FSETP.GEU.AND P0, PT, R3, R2, PT ;  /* 0x000000020300720b */ /* 0x001fe20003f0e000 */
[----:B------:R-:W-:Y:S02]  /*4b00*/  IMAD.MOV.U32 R8, RZ, RZ, R2 ;  /* 0x000000ffff087224 */ /* 0x000fe400078e0002 */
[----:B----4-:R-:W-:Y:S02]  /*4b10*/  IMAD.MOV.U32 R7, RZ, RZ, R9 ;  /* 0x000000ffff077224 */ /* 0x010fe400078e0009 */
        /* <DEDUP_REMOVED lines=13> */
.L_x_1473:
[----:B------:R-:W-:Y:S05]  /*4bf0*/  BSYNC.RECONVERGENT B1 ;  /* 0x0000000000017941 */ /* 0x000fea0003800200 */
.L_x_1472:
        /* <DEDUP_REMOVED lines=12> */
.L_x_1475:
[----:B------:R-:W-:Y:S05]  /*4cc0*/  BSYNC.RECONVERGENT B1 ;  /* 0x0000000000017941 */ /* 0x000fea0003800200 */
.L_x_1474:
[----:B------:R-:W-:Y:S01]  /*4cd0*/  BAR.SYNC.DEFER_BLOCKING 0x0 ;  /* 0x0000000000007b1d */ /* 0x000fe20000010000 */
[----:B------:R-:W-:-:S13]  /*4ce0*/  ISETP.NE.AND P1, PT, R0, RZ, PT ;  /* 0x000000ff0000720c */ /* 0x000fda0003f25270 */
[----:B------:R-:W-:Y:S05]  /*4cf0*/  @P1 BRA `(.L_x_1409) ;  /* 0x0000000800341947 */ /* 0x000fea0003800000 */
[----:B0-----:R-:W0:Y:S01]  /*4d00*/  S2R R3, SR_CgaCtaId ;  /* 0x0000000000037919 */ /* 0x001e220000008800 */
[----:B------:R-:W-:Y:S01]  /*4d10*/  MOV R0, 0x400 ;  /* 0x0000040000007802 */ /* 0x000fe20000000f00 */
[----:B------:R-:W-:Y:S03]  /*4d20*/  BSSY.RECONVERGENT B1, `(.L_x_1476) ;  /* 0x0000016000017945 */ /* 0x000fe60003800200 */
[----:B0-----:R-:W-:-:S05]  /*4d30*/  LEA R24, R3, R0, 0x18 ;  /* 0x0000000003187211 */ /* 0x001fca00078ec0ff */
[----:B------:R-:W0:Y:S04]  /*4d40*/  LDS R3, [R24+0x18] ;  /* 0x0000180018037984 */ /* 0x000e280000000800 */
[----:B--2---:R-:W2:Y:S04]  /*4d50*/  LDS.64 R4, [R24+0x20] ;  /* 0x0000200018047984 */ /* 0x004ea80000000a00 */
[----:B------:R0:W1:Y:S04]  /*4d60*/  LDS R18, [R24+0x28] ;  /* 0x0000280018127984 */ /* 0x0000680000000800 */
[----:B------:R0:W1:Y:S02]  /*4d70*/  LDS R16, [R24+0x38] ;  /* 0x0000380018107984 */ /* 0x0000640000000800 */
[----:B0-----:R-:W-:Y:S01]  /*4d80*/  FSETP.GEU.AND P0, PT, R8, R3, PT ;  /* 0x000000030800720b */ /* 0x001fe20003f0e000 */
[----:B------:R-:W-:-:S02]  /*4d90*/  IMAD.MOV.U32 R19, RZ, RZ, R3 ;  /* 0x000000ffff137224 */ /* 0x000fc400078e0003 */
[----:B--2---:R-:W-:Y:S02]  /*4da0*/  IMAD.MOV.U32 R21, RZ, RZ, R4 ;  /* 0x000000ffff157224 */ /* 0x004fe400078e0004 */
[----:B------:R-:W-:-:S08]  /*4db0*/  IMAD.MOV.U32 R20, RZ, RZ, R5 ;  /* 0x000000ffff147224 */ /* 0x000fd000078e0005 */
[----:B-1----:R-:W-:Y:S05]  /*4dc0*/  @!P0 BRA `(.L_x_1477) ;  /* 0x00000000002c8947 */ /* 0x002fea0003800000 */
        /* <DEDUP_REMOVED lines=11> */
.L_x_1477:
[----:B------:R-:W-:Y:S05]  /*4e80*/  BSYNC.RECONVERGENT B1 ;  /* 0x0000000000017941 */ /* 0x000fea0003800200 */
.L_x_1476:
        /* <DEDUP_REMOVED lines=8> */
[----:B------:R0:W1:Y:S04]  /*4f10*/  LDS.64 R6, [R24+0x40] ;  /* 0x0000400018067984 */ /* 0x0000680000000a00 */
[----:B----4-:R4:W1:Y:S04]  /*4f20*/  LDS.64 R8, [R24+0x50] ;  /* 0x0000500018087984 */ /* 0x0108680000000a00 */
[----:B---3--:R4:W3:Y:S04]  /*4f30*/  LDS.64 R10, [R24+0x60] ;  /* 0x00006000180a7984 */ /* 0x0088e80000000a00 */
        /* <DEDUP_REMOVED lines=16> */
.L_x_1479:
[----:B------:R-:W-:Y:S05]  /*5040*/  BSYNC.RECONVERGENT B1 ;  /* 0x0000000000017941 */ /* 0x000fea0003800200 */
.L_x_1478:
        /* <DEDUP_REMOVED lines=17> */
.L_x_1481:
[----:B------:R-:W-:Y:S05]  /*5160*/  BSYNC.RECONVERGENT B1 ;  /* 0x0000000000017941 */ /* 0x000fea0003800200 */
.L_x_1480:
        /* <DEDUP_REMOVED lines=17> */
.L_x_1483:
[----:B------:R-:W-:Y:S05]  /*5280*/  BSYNC.RECONVERGENT B1 ;  /* 0x0000000000017941 */ /* 0x000fea0003800200 */
.L_x_1482:
[----:B------:R-:W-:Y:S01]  /*5290*/  FSETP.GEU.AND P0, PT, R6, R15, PT ;  /* 0x0000000f0600720b */ /* 0x000fe20003f0e000 */
[----:B------:R-:W-:Y:S01]  /*52a0*/  BSSY.RECONVERGENT B1, `(.L_x_1484) ;  /* 0x0000010000017945 */ /* 0x000fe20003800200 */
[----:B------:R-:W-:Y:S02]  /*52b0*/  IMAD.MOV.U32 R5, RZ, RZ, R15 ;  /* 0x000000ffff057224 */ /* 0x000fe400078e000f */
[----:B---3--:R-:W-:Y:S02]  /*52c0*/  IMAD.MOV.U32 R7, RZ, RZ, R10 ;  /* 0x000000ffff077224 */ /* 0x008fe400078e000a */
        /* <DEDUP_REMOVED lines=13> */
.L_x_1485:
[----:B------:R-:W-:Y:S05]  /*53a0*/  BSYNC.RECONVERGENT B1 ;  /* 0x0000000000017941 */ /* 0x000fea0003800200 */
.L_x_1484:
        /* <DEDUP_REMOVED lines=17> */
.L_x_1487:
[----:B------:R-:W-:Y:S05]  /*54c0*/  BSYNC.RECONVERGENT B1 ;  /* 0x0000000000017941 */ /* 0x000fea0003800200 */
.L_x_1486:
        /* <DEDUP_REMOVED lines=16> */
.L_x_1409:
[----:B------:R-:W-:Y:S05]  /*55d0*/  BSYNC.RECONVERGENT B0 ;  /* 0x0000000000007941 */ /* 0x000fea0003800200 */
.L_x_1376:
[----:B------:R-:W-:Y:S05]  /*55e0*/  @P1 EXIT ;  /* 0x000000000000194d */ /* 0x000fea0003800000 */
[----:B0-234-:R-:W0:Y:S01]  /*55f0*/  LDC.64 R2, c[0x0][0x390] ;  /* 0x0000e400ff027b82 */ /* 0x01de220000000a00 */
[----:B------:R-:W-:-:S04]  /*5600*/  LOP3.LUT R7, R7, R6, RZ, 0x3c, !PT ;  /* 0x0000000607077212 */ /* 0x000fc800078e3cff */
[----:B------:R-:W-:-:S04]  /*5610*/  LOP3.LUT R6, R7, R6, RZ, 0x3c, !PT ;  /* 0x0000000607067212 */ /* 0x000fc800078e3cff */
[----:B------:R-:W-:-:S05]  /*5620*/  LOP3.LUT R7, R7, R6, RZ, 0x3c, !PT ;  /* 0x0000000607077212 */ /* 0x000fca00078e3cff */
[----:B0-----:R-:W-:Y:S04]  /*5630*/  STG.E.64 desc[UR8][R2.64+0x8], R6 ;  /* 0x0000080602007986 */ /* 0x001fe8000c101b08 */
[----:B------:R-:W-:Y:S01]  /*5640*/  STG.E desc[UR8][R2.64], R8 ;  /* 0x0000000802007986 */ /* 0x000fe2000c101908 */
[----:B------:R-:W-:Y:S05]  /*5650*/  EXIT ;  /* 0x000000000000794d */ /* 0x000fea0003800000 */
.L_x_1488:
        /* <DEDUP_REMOVED lines=10> */
.L_x_1548:


//--------------------- .text._Z8add_summPiS_i    --------------------------
	.section	.text._Z8add_summPiS_i,"ax",@progbits
	.align	128
        .global         _Z8add_summPiS_i
        .type           _Z8add_summPiS_i,@function
        .size           _Z8add_summPiS_i,(.L_x_1549 - _Z8add_summPiS_i)
        .other          _Z8add_summPiS_i,@"STO_CUDA_ENTRY STV_DEFAULT"
_Z8add_summPiS_i:
.text._Z8add_summPiS_i:
[----:B------:R-:W-:Y:S08]  /*0000*/  LDC R1, c[0x0][0x37c] ;  /* 0x0000df00ff017b82 */ /* 0x000ff00000000800 */
[----:B------:R-:W0:Y:S08]  /*0010*/  S2UR UR4, SR_CTAID.X ;  /* 0x00000000000479c3 */ /* 0x000e300000002500 */
[----:B------:R-:W0:Y:S02]  /*0020*/  LDC R12, c[0x0][0x390] ;  /* 0x0000e400ff0c7b82 */ /* 0x000e240000000800 */
[----:B0-----:R-:W-:-:S13]  /*0030*/  ISETP.LE.AND P0, PT, R12, UR4, PT ;  /* 0x000000040c007c0c */ /* 0x001fda000bf03270 */
[----:B------:R-:W-:Y:S05]  /*0040*/  @P0 EXIT ;  /* 0x000000000000094d */ /* 0x000fea0003800000 */
[----:B------:R-:W0:Y:S01]  /*0050*/  LDCU UR5, c[0x0][0x360] ;  /* 0x00006c00ff0577ac */ /* 0x000e220008000800 */
[----:B------:R-:W1:Y:S01]  /*0060*/  S2R R0, SR_TID.X ;  /* 0x0000000000007919 */ /* 0x000e620000002100 */
[----:B------:R-:W2:Y:S01]  /*0070*/  LDC.64 R8, c[0x0][0x380] ;  /* 0x0000e000ff087b82 */ /* 0x000ea20000000a00 */
[----:B------:R-:W-:Y:S01]  /*0080*/  MOV R11, UR4 ;  /* 0x00000004000b7c02 */ /* 0x000fe20008000f00 */
[----:B------:R-:W3:Y:S06]  /*0090*/  LDCU.64 UR6, c[0x0][0x358] ;  /* 0x00006b00ff0677ac */ /* 0x000eec0008000a00 */
[----:B------:R-:W4:Y:S08]  /*00a0*/  LDC.64 R6, c[0x0][0x388] ;  /* 0x0000e200ff067b82 */ /* 0x000f300000000a00 */
[----:B------:R-:W0:Y:S02]  /*00b0*/  LDC R10, c[0x0][0x370] ;  /* 0x0000dc00ff0a7b82 */ /* 0x000e240000000800 */
.L_x_1489:
[C---:B01----:R-:W-:Y:S02]  /*00c0*/  IMAD R5, R11.reuse, UR5, R0 ;  /* 0x000000050b057c24 */ /* 0x043fe4000f8e0200 */
[----:B----4-:R-:W-:-:S04]  /*00d0*/  IMAD.WIDE R2, R11, 0x4, R6 ;  /* 0x000000040b027825 */ /* 0x010fc800078e0206 */
[----:B--2---:R-:W-:Y:S02]  /*00e0*/  IMAD.WIDE.U32 R4, R5, 0x4, R8 ;  /* 0x0000000405047825 */ /* 0x004fe400078e0008 */
[----:B---3--:R-:W2:Y:S04]  /*00f0*/  LDG.E R2, desc[UR6][R2.64] ;  /* 0x0000000602027981 */ /* 0x008ea8000c1e1900 */
[----:B------:R-:W2:Y:S01]  /*0100*/  LDG.E R13, desc[UR6][R4.64] ;  /* 0x00000006040d7981 */ /* 0x000ea2000c1e1900 */
[----:B------:R-:W-:-:S04]  /*0110*/  IADD3 R11, PT, PT, R10, R11, RZ ;  /* 0x0000000b0a0b7210 */ /* 0x000fc80007ffe0ff */
[----:B------:R-:W-:Y:S02]  /*0120*/  ISETP.GE.AND P0, PT, R11, R12, PT ;  /* 0x0000000c0b00720c */ /* 0x000fe40003f06270 */
[----:B--2---:R-:W-:-:S05]  /*0130*/  IADD3 R13, PT, PT, R2, R13, RZ ;  /* 0x0000000d020d7210 */ /* 0x004fca0007ffe0ff */
[----:B------:R0:W-:Y:S06]  /*0140*/  STG.E desc[UR6][R4.64], R13 ;  /* 0x0000000d04007986 */ /* 0x0001ec000c101906 */
[----:B------:R-:W-:Y:S05]  /*0150*/  @!P0 BRA `(.L_x_1489) ;  /* 0xfffffffc00d88947 */ /* 0x000fea000383ffff */
[----:B------:R-:W-:Y:S05]  /*0160*/  EXIT ;  /* 0x000000000000794d */ /* 0x000fea0003800000 */
.L_x_1490:
        /* <DEDUP_REMOVED lines=9> */
.L_x_1549:


//--------------------- .text._Z11scan_blocksPiS_S_b --------------------------
	.section	.text._Z11scan_blocksPiS_S_b,"ax",@progbits
	.align	128
        .global         _Z11scan_blocksPiS_S_b
        .type           _Z11scan_blocksPiS_S_b,@function
        .size           _Z11scan_blocksPiS_S_b,(.L_x_1550 - _Z11scan_blocksPiS_S_b)
        .other          _Z11scan_blocksPiS_S_b,@"STO_CUDA_ENTRY STV_DEFAULT"
_Z11scan_blocksPiS_S_b:
.text._Z11scan_blocksPiS_S_b:
[----:B------:R-:W-:Y:S01]  /*0000*/  LDC R1, c[0x0][0x37c] ;  /* 0x0000df00ff017b82 */ /* 0x000fe20000000800 */
[----:B------:R-:W0:Y:S01]  /*0010*/  S2R R3, SR_CTAID.X ;  /* 0x0000000000037919 */ /* 0x000e220000002500 */
[----:B------:R-:W0:Y:S06]  /*0020*/  LDCU UR4, c[0x0][0x360] ;  /* 0x00006c00ff0477ac */ /* 0x000e2c0008000800 */
[----:B------:R-:W1:Y:S01]  /*0030*/  LDC.64 R6, c[0x0][0x380] ;  /* 0x0000e000ff067b82 */ /* 0x000e620000000a00 */
[----:B------:R-:W0:Y:S01]  /*0040*/  S2R R2, SR_TID.X ;  /* 0x0000000000027919 */ /* 0x000e220000002100 */
[----:B------:R-:W2:Y:S01]  /*0050*/  LDCU.64 UR6, c[0x0][0x358] ;  /* 0x00006b00ff0677ac */ /* 0x000ea20008000a00 */
[----:B0-----:R-:W-:-:S04]  /*0060*/  IMAD R0, R3, UR4, R2 ;  /* 0x0000000403007c24 */ /* 0x001fc8000f8e0202 */
[----:B------:R-:W-:-:S04]  /*0070*/  IMAD.SHL.U32 R0, R0, 0x2, RZ ;  /* 0x0000000200007824 */ /* 0x000fc800078e00ff */
[----:B-1----:R-:W-:-:S05]  /*0080*/  IMAD.WIDE R6, R0, 0x4, R6 ;  /* 0x0000000400067825 */ /* 0x002fca00078e0206 */
[----:B--2---:R-:W2:Y:S04]  /*0090*/  LDG.E R10, desc[UR6][R6.64] ;  /* 0x00000006060a7981 */ /* 0x004ea8000c1e1900 */
[----:B------:R0:W2:Y:S01]  /*00a0*/  LDG.E R11, desc[UR6][R6.64+0x4] ;  /* 0x00000406060b7981 */ /* 0x0000a2000c1e1900 */
[----:B------:R-:W1:Y:S01]  /*00b0*/  S2UR UR5, SR_CgaCtaId ;  /* 0x00000000000579c3 */ /* 0x000e620000008800 */
[----:B------:R-:W-:Y:S01]  /*00c0*/  UMOV UR4, 0x400 ;  /* 0x0000040000047882 */ /* 0x000fe20000000000 */
[C---:B------:R-:W-:Y:S01]  /*00d0*/  ISETP.GT.U32.AND P0, PT, R2.reuse, 0x1ff, PT ;  /* 0x000001ff0200780c */ /* 0x040fe20003f04070 */
[----:B------:R-:W-:Y:S01]  /*00e0*/  BSSY.RECONVERGENT B0, `(.L_x_1491) ;  /* 0x0000055000007945 */ /* 0x000fe20003800200 */
[C---:B------:R-:W-:Y:S02]  /*00f0*/  ISETP.GT.U32.AND P1, PT, R2.reuse, 0xff, PT ;  /* 0x000000ff0200780c */ /* 0x040fe40003f24070 */
[----:B------:R-:W-:-:S02]  /*0100*/  LEA R8, R2, 0x1, 0x1 ;  /* 0x0000000102087811 */ /* 0x000fc400078e08ff */
[----:B------:R-:W-:Y:S02]  /*0110*/  P2R R5, PR, RZ, 0x1 ;  /* 0x00000001ff057803 */ /* 0x000fe40000000000 */
[----:B0-----:R-:W-:Y:S02]  /*0120*/  P2R R6, PR, RZ, 0x2 ;  /* 0x00000002ff067803 */ /* 0x001fe40000000000 */
[C---:B------:R-:W-:Y:S02]  /*0130*/  ISETP.GT.U32.AND P2, PT, R2.reuse, 0x7, PT ;  /* 0x000000070200780c */ /* 0x040fe40003f44070 */
[C---:B------:R-:W-:Y:S02]  /*0140*/  ISETP.GT.U32.AND P3, PT, R2.reuse, 0x3, PT ;  /* 0x000000030200780c */ /* 0x040fe40003f64070 */
[C---:B------:R-:W-:Y:S02]  /*0150*/  ISETP.GT.U32.AND P4, PT, R2.reuse, 0x1, PT ;  /* 0x000000010200780c */ /* 0x040fe40003f84070 */
[----:B------:R-:W-:Y:S01]  /*0160*/  ISETP.NE.AND P5, PT, R2, RZ, PT ;  /* 0x000000ff0200720c */ /* 0x000fe20003fa5270 */
[----:B-1----:R-:W-:-:S06]  /*0170*/  ULEA UR4, UR5, UR4, 0x18 ;  /* 0x0000000405047291 */ /* 0x002fcc000f8ec0ff */
[----:B------:R-:W-:Y:S02]  /*0180*/  LEA R4, R2, UR4, 0x3 ;  /* 0x0000000402047c11 */ /* 0x000fe4000f8e18ff */
[----:B------:R-:W-:-:S03]  /*0190*/  LEA R5, R8, UR4, 0x3 ;  /* 0x0000000408057c11 */ /* 0x000fc6000f8e18ff */
[----:B--2---:R-:W-:Y:S01]  /*01a0*/  STS.64 [R4], R10 ;  /* 0x0000000a04007388 */ /* 0x004fe20000000a00 */
[----:B------:R-:W-:Y:S06]  /*01b0*/  BAR.SYNC.DEFER_BLOCKING 0x0 ;  /* 0x0000000000007b1d */ /* 0x000fec0000010000 */
[----:B------:R-:W0:Y:S02]  /*01c0*/  @!P0 LDS.64 R12, [R4] ;  /* 0x00000000040c8984 */ /* 0x000e240000000a00 */
[----:B0-----:R-:W-:-:S05]  /*01d0*/  @!P0 IMAD.IADD R13, R12, 0x1, R13 ;  /* 0x000000010c0d8824 */ /* 0x001fca00078e020d */
[----:B------:R-:W-:Y:S01]  /*01e0*/  @!P0 STS [R4+0x4], R13 ;  /* 0x0000040d04008388 */ /* 0x000fe20000000800 */
[----:B------:R-:W-:Y:S01]  /*01f0*/  BAR.SYNC.DEFER_BLOCKING 0x0 ;  /* 0x0000000000007b1d */ /* 0x000fe20000010000 */
[----:B------:R-:W-:-:S05]  /*0200*/  ISETP.GT.U32.AND P0, PT, R2, 0x7f, PT ;  /* 0x0000007f0200780c */ /* 0x000fca0003f04070 */
[----:B------:R-:W-:Y:S04]  /*0210*/  @!P1 LDS R6, [R5+-0x4] ;  /* 0xfffffc0005069984 */ /* 0x000fe80000000800 */
[----:B------:R-:W0:Y:S02]  /*0220*/  @!P1 LDS R7, [R5+0x4] ;  /* 0x0000040005079984 */ /* 0x000e240000000800 */
[----:B0-----:R-:W-:Y:S01]  /*0230*/  @!P1 IMAD.IADD R10, R6, 0x1, R7 ;  /* 0x00000001060a9824 */ /* 0x001fe200078e0207 */
[----:B------:R-:W-:Y:S02]  /*0240*/  P2R R7, PR, RZ, 0x1 ;  /* 0x00000001ff077803 */ /* 0x000fe40000000000 */
[----:B------:R-:W-:Y:S02]  /*0250*/  LEA R6, R8, R5, 0x3 ;  /* 0x0000000508067211 */ /* 0x000fe400078e18ff */
[----:B------:R-:W-:Y:S01]  /*0260*/  @!P1 STS [R5+0x4], R10 ;  /* 0x0000040a05009388 */ /* 0x000fe20000000800 */
[----:B------:R-:W-:Y:S01]  /*0270*/  BAR.SYNC.DEFER_BLOCKING 0x0 ;  /* 0x0000000000007b1d */ /* 0x000fe20000010000 */
[----:B------:R-:W-:-:S04]  /*0280*/  ISETP.GT.U32.AND P1, PT, R2, 0x3f, PT ;  /* 0x0000003f0200780c */ /* 0x000fc80003f24070 */
[----:B------:R-:W-:Y:S01]  /*0290*/  P2R R9, PR, RZ, 0x2 ;  /* 0x00000002ff097803 */ /* 0x000fe20000000000 */
[----:B------:R-:W-:Y:S04]  /*02a0*/  @!P0 LDS R7, [R6+-0x4] ;  /* 0xfffffc0006078984 */ /* 0x000fe80000000800 */
[----:B------:R-:W0:Y:S02]  /*02b0*/  @!P0 LDS R12, [R6+0xc] ;  /* 0x00000c00060c8984 */ /* 0x000e240000000800 */
[----:B0-----:R-:W-:Y:S02]  /*02c0*/  @!P0 IMAD.IADD R11, R7, 0x1, R12 ;  /* 0x00000001070b8824 */ /* 0x001fe400078e020c */
[----:B------:R-:W-:-:S03]  /*02d0*/  IMAD R7, R8, 0x18, R5 ;  /* 0x0000001808077824 */ /* 0x000fc600078e0205 */
[----:B------:R-:W-:Y:S01]  /*02e0*/  @!P0 STS [R6+0xc], R11 ;  /* 0x00000c0b06008388 */ /* 0x000fe20000000800 */
[----:B------:R-:W-:Y:S01]  /*02f0*/  BAR.SYNC.DEFER_BLOCKING 0x0 ;  /* 0x0000000000007b1d */ /* 0x000fe20000010000 */
[----:B------:R-:W-:-:S05]  /*0300*/  ISETP.GT.U32.AND P0, PT, R2, 0x1f, PT ;  /* 0x0000001f0200780c */ /* 0x000fca0003f04070 */
        /* <DEDUP_REMOVED lines=12> */
[----:B------:R-:W-:Y:S06]  /*03d0*/  BAR.SYNC.DEFER_BLOCKING 0x0 ;  /* 0x0000000000007b1d */ /* 0x000fec0000010000 */
[----:B------:R-:W-:Y:S04]  /*03e0*/  @!P1 LDS R11, [R10+-0x4] ;  /* 0xfffffc000a0b9984 */ /* 0x000fe80000000800 */
[----:B------:R-:W0:Y:S02]  /*03f0*/  @!P1 LDS R16, [R10+0x7c] ;  /* 0x00007c000a109984 */ /* 0x000e240000000800 */
[----:B0-----:R-:W-:Y:S01]  /*0400*/  @!P1 IADD3 R13, PT, PT, R11, R16, RZ ;  /* 0x000000100b0d9210 */ /* 0x001fe20007ffe0ff */
[----:B------:R-:W-:-:S04]  /*0410*/  IMAD R11, R8, 0xf8, R5 ;  /* 0x000000f8080b7824 */ /* 0x000fc800078e0205 */
[----:B------:R-:W-:Y:S01]  /*0420*/  @!P1 STS [R10+0x7c], R13 ;  /* 0x00007c0d0a009388 */ /* 0x000fe20000000800 */
[----:B------:R-:W-:Y:S06]  /*0430*/  BAR.SYNC.DEFER_BLOCKING 0x0 ;  /* 0x0000000000007b1d */ /* 0x000fec0000010000 */
[----:B------:R-:W-:Y:S04]  /*0440*/  @!P2 LDS R12, [R11+-0x4] ;  /* 0xfffffc000b0ca984 */ /* 0x000fe80000000800 */
[----:B------:R-:W0:Y:S02]  /*0450*/  @!P2 LDS R15, [R11+0xfc] ;  /* 0x0000fc000b0fa984 */ /* 0x000e240000000800 */
[----:B0-----:R-:W-:-:S02]  /*0460*/  @!P2 IMAD.IADD R14, R12, 0x1, R15 ;  /* 0x000000010c0ea824 */ /* 0x001fc400078e020f */
[C-C-:B------:R-:W-:Y:S02]  /*0470*/  IMAD R12, R8.reuse, 0x1f8, R5.reuse ;  /* 0x000001f8080c7824 */ /* 0x140fe400078e0205 */
[----:B------:R-:W-:Y:S01]  /*0480*/  IMAD R8, R8, 0x3f8, R5 ;  /* 0x000003f808087824 */ /* 0x000fe200078e0205 */
[----:B------:R-:W-:Y:S01]  /*0490*/  @!P2 STS [R11+0xfc], R14 ;  /* 0x0000fc0e0b00a388 */ /* 0x000fe20000000800 */
[----:B------:R-:W-:Y:S06]  /*04a0*/  BAR.SYNC.DEFER_BLOCKING 0x0 ;  /* 0x0000000000007b1d */ /* 0x000fec0000010000 */
[----:B------:R-:W-:Y:S04]  /*04b0*/  @!P3 LDS R15, [R12+-0x4] ;  /* 0xfffffc000c0fb984 */ /* 0x000fe80000000800 */
[----:B------:R-:W0:Y:S02]  /*04c0*/  @!P3 LDS R16, [R12+0x1fc] ;  /* 0x0001fc000c10b984 */ /* 0x000e240000000800 */
[----:B0-----:R-:W-:-:S05]  /*04d0*/  @!P3 IMAD.IADD R15, R15, 0x1, R16 ;  /* 0x000000010f0fb824 */ /* 0x001fca00078e0210 */
[----:B------:R-:W-:Y:S01]  /*04e0*/  @!P3 STS [R12+0x1fc], R15 ;  /* 0x0001fc0f0c00b388 */ /* 0x000fe20000000800 */
[----:B------:R-:W-:Y:S06]  /*04f0*/  BAR.SYNC.DEFER_BLOCKING 0x0 ;  /* 0x0000000000007b1d */ /* 0x000fec0000010000 */
[----:B------:R-:W-:Y:S04]  /*0500*/  @!P4 LDS R13, [R8+-0x4] ;  /* 0xfffffc00080dc984 */ /* 0x000fe80000000800 */
[----:B------:R-:W0:Y:S02]  /*0510*/  @!P4 LDS R14, [R8+0x3fc] ;  /* 0x0003fc00080ec984 */ /* 0x000e240000000800 */
[----:B0-----:R-:W-:-:S05]  /*0520*/  @!P4 IMAD.IADD R13, R13, 0x1, R14 ;  /* 0x000000010d0dc824 */ /* 0x001fca00078e020e */
[----:B------:R-:W-:Y:S01]  /*0530*/  @!P4 STS [R8+0x3fc], R13 ;  /* 0x0003fc0d0800c388 */ /* 0x000fe20000000800 */
[----:B------:R-:W-:Y:S06]  /*0540*/  BAR.SYNC.DEFER_BLOCKING 0x0 ;  /* 0x0000000000007b1d */ /* 0x000fec0000010000 */
[----:B------:R-:W-:Y:S04]  /*0550*/  @!P5 LDS R14, [UR4+0x7fc] ;  /* 0x0007fc04ff0ed984 */ /* 0x000fe80008000800 */
[----:B------:R-:W0:Y:S02]  /*0560*/  @!P5 LDS R17, [UR4+0xffc] ;  /* 0x000ffc04ff11d984 */ /* 0x000e240008000800 */
[----:B0-----:R-:W-:-:S05]  /*0570*/  @!P5 IADD3 R14, PT, PT, R14, R17, RZ ;  /* 0x000000110e0ed210 */ /* 0x001fca0007ffe0ff */
[----:B------:R0:W-:Y:S01]  /*0580*/  @!P5 STS [UR4+0xffc], R14 ;  /* 0x000ffc0eff00d988 */ /* 0x0001e20008000804 */
[----:B------:R-:W-:Y:S06]  /*0590*/  BAR.SYNC.DEFER_BLOCKING 0x0 ;  /* 0x0000000000007b1d */ /* 0x000fec0000010000 */
[----:B------:R-:W-:Y:S05]  /*05a0*/  @P5 BRA `(.L_x_1492) ;  /* 0x0000000000205947 */ /* 0x000fea0003800000 */
[----:B------:R-:W1:Y:S02]  /*05b0*/  LDC.U8 R13, c[0x0][0x398] ;  /* 0x0000e600ff0d7b82 */ /* 0x000e640000000000 */
[----:B-1----:R-:W-:-:S04]  /*05c0*/  PRMT R13, R13, 0x8880, RZ ;  /* 0x000088800d0d7816 */ /* 0x002fc800000000ff */
[----:B------:R-:W-:-:S13]  /*05d0*/  ISETP.NE.AND P6, PT, R13, RZ, PT ;  /* 0x000000ff0d00720c */ /* 0x000fda0003fc5270 */
[----:B------:R-:W1:Y:S01]  /*05e0*/  @!P6 LDS R13, [UR4+0xffc] ;  /* 0x000ffc04ff0de984 */ /* 0x000e620008000800 */
[----:B0-----:R-:W0:Y:S03]  /*05f0*/  @!P6 LDC.64 R14, c[0x0][0x390] ;  /* 0x0000e400ff0eeb82 */ /* 0x001e260000000a00 */
[----:B------:R-:W-:Y:S01]  /*0600*/  STS [UR4+0xffc], RZ ;  /* 0x000ffcffff007988 */ /* 0x000fe20008000804 */
[----:B0-----:R-:W-:-:S05]  /*0610*/  @!P6 IMAD.WIDE.U32 R14, R3, 0x4, R14 ;  /* 0x00000004030ee825 */ /* 0x001fca00078e000e */
[----:B-1----:R1:W-:Y:S02]  /*0620*/  @!P6 STG.E desc[UR6][R14.64], R13 ;  /* 0x0000000d0e00e986 */ /* 0x0023e4000c101906 */
.L_x_1492:
[----:B------:R-:W-:Y:S05]  /*0630*/  BSYNC.RECONVERGENT B0 ;  /* 0x0000000000007941 */ /* 0x000fea0003800200 */
.L_x_1491:
[----:B------:R-:W-:Y:S01]  /*0640*/  BAR.SYNC.DEFER_BLOCKING 0x0 ;  /* 0x0000000000007b1d */ /* 0x000fe20000010000 */
[----:B------:R-:W-:-:S05]  /*0650*/  ISETP.GT.U32.AND P6, PT, R2, 0x7f, PT ;  /* 0x0000007f0200780c */ /* 0x000fca0003fc4070 */
[----:B------:R-:W-:Y:S04]  /*0660*/  @!P5 LDS R3, [UR4+0x7fc] ;  /* 0x0007fc04ff03d984 */ /* 0x000fe80008000800 */
[----:B01----:R-:W0:Y:S02]  /*0670*/  @!P5 LDS R14, [UR4+0xffc] ;  /* 0x000ffc04ff0ed984 */ /* 0x003e240008000800 */
[----:B0-----:R-:W-:Y:S02]  /*0680*/  @!P5 IMAD.IADD R3, R3, 0x1, R14 ;  /* 0x000000010303d824 */ /* 0x001fe400078e020e */
[----:B------:R-:W-:Y:S04]  /*0690*/  @!P5 STS [UR4+0x7fc], R14 ;  /* 0x0007fc0eff00d988 */ /* 0x000fe80008000804 */
[----:B------:R-:W-:Y:S01]  /*06a0*/  @!P5 STS [UR4+0xffc], R3 ;  /* 0x000ffc03ff00d988 */ /* 0x000fe20008000804 */
[----:B------:R-:W-:Y:S01]  /*06b0*/  BAR.SYNC.DEFER_BLOCKING 0x0 ;  /* 0x0000000000007b1d */ /* 0x000fe20000010000 */
[----:B------:R-:W-:-:S05]  /*06c0*/  ISETP.GT.U32.AND P5, PT, R2, 0x3f, PT ;  /* 0x0000003f0200780c */ /* 0x000fca0003fa4070 */
[----:B------:R-:W-:Y:S04]  /*06d0*/  @!P4 LDS R13, [R8+-0x4] ;  /* 0xfffffc00080dc984 */ /* 0x000fe80000000800 */
[----:B------:R-:W0:Y:S02]  /*06e0*/  @!P4 LDS R15, [R8+0x3fc] ;  /* 0x0003fc00080fc984 */ /* 0x000e240000000800 */
[----:B0-----:R-:W-:Y:S02]  /*06f0*/  @!P4 IMAD.IADD R13, R13, 0x1, R15 ;  /* 0x000000010d0dc824 */ /* 0x001fe400078e020f */
[----:B------:R-:W-:Y:S04]  /*0700*/  @!P4 STS [R8+-0x4], R15 ;  /* 0xfffffc0f0800c388 */ /* 0x000fe80000000800 */
[----:B------:R-:W-:Y:S01]  /*0710*/  @!P4 STS [R8+0x3fc], R13 ;  /* 0x0003fc0d0800c388 */ /* 0x000fe20000000800 */
[----:B------:R-:W-:Y:S06]  /*0720*/  BAR.SYNC.DEFER_BLOCKING 0x0 ;  /* 0x0000000000007b1d */ /* 0x000fec0000010000 */
[----:B------:R-:W-:Y:S04]  /*0730*/  @!P3 LDS R16, [R12+-0x4] ;  /* 0xfffffc000c10b984 */ /* 0x000fe80000000800 */
[----:B------:R-:W0:Y:S02]  /*0740*/  @!P3 LDS R17, [R12+0x1fc] ;  /* 0x0001fc000c11b984 */ /* 0x000e240000000800 */
[----:B0-----:R-:W-:-:S02]  /*0750*/  @!P3 IMAD.IADD R19, R16, 0x1, R17 ;  /* 0x000000011013b824 */ /* 0x001fc400078e0211 */
[----:B------:R-:W-:Y:S04]  /*0760*/  @!P3 STS [R12+-0x4], R17 ;  /* 0xfffffc110c00b388 */ /* 0x000fe80000000800 */
[----:B------:R-:W-:Y:S01]  /*0770*/  @!P3 STS [R12+0x1fc], R19 ;  /* 0x0001fc130c00b388 */ /* 0x000fe20000000800 */
[----:B------:R-:W-:Y:S06]  /*0780*/  BAR.SYNC.DEFER_BLOCKING 0x0 ;  /* 0x0000000000007b1d */ /* 0x000fec0000010000 */
[----:B------:R-:W-:Y:S04]  /*0790*/  @!P2 LDS R3, [R11+-0x4] ;  /* 0xfffffc000b03a984 */ /* 0x000fe80000000800 */
[----:B------:R-:W0:Y:S02]  /*07a0*/  @!P2 LDS R14, [R11+0xfc] ;  /* 0x0000fc000b0ea984 */ /* 0x000e240000000800 */
[----:B0-----:R-:W-:-:S02]  /*07b0*/  @!P2 IADD3 R16, PT, PT, R3, R14, RZ ;  /* 0x0000000e0310a210 */ /* 0x001fc40007ffe0ff */
        /* <DEDUP_REMOVED lines=20> */
[----:B------:R-:W-:Y:S01]  /*0900*/  BAR.SYNC.DEFER_BLOCKING 0x0 ;  /* 0x0000000000007b1d */ /* 0x000fe20000010000 */
[----:B------:R-:W-:-:S05]  /*0910*/  ISETP.GT.U32.AND P5, PT, R2, 0xff, PT ;  /* 0x000000ff0200780c */ /* 0x000fca0003fa4070 */
[----:B------:R-:W-:Y:S04]  /*0920*/  @!P6 LDS R3, [R6+-0x4] ;  /* 0xfffffc000603e984 */ /* 0x000fe80000000800 */
[----:B------:R-:W0:Y:S02]  /*0930*/  @!P6 LDS R10, [R6+0xc] ;  /* 0x00000c00060ae984 */ /* 0x000e240000000800 */
[----:B0-----:R-:W-:Y:S02]  /*0940*/  @!P6 IMAD.IADD R3, R3, 0x1, R10 ;  /* 0x000000010303e824 */ /* 0x001fe400078e020a */
[----:B------:R-:W-:Y:S04]  /*0950*/  @!P6 STS [R6+-0x4], R10 ;  /* 0xfffffc0a0600e388 */ /* 0x000fe80000000800 */
[----:B------:R0:W-:Y:S01]  /*0960*/  @!P6 STS [R6+0xc], R3 ;  /* 0x00000c030600e388 */ /* 0x0001e20000000800 */
[----:B------:R-:W-:Y:S01]  /*0970*/  BAR.SYNC.DEFER_BLOCKING 0x0 ;  /* 0x0000000000007b1d */ /* 0x000fe20000010000 */
[----:B------:R-:W-:-:S07]  /*0980*/  ISETP.GT.U32.AND P6, PT, R2, 0x1ff, PT ;  /* 0x000001ff0200780c */ /* 0x000fce0003fc4070 */
[----:B0-----:R-:W0:Y:S01]  /*0990*/  LDC.64 R2, c[0x0][0x388] ;  /* 0x0000e200ff027b82 */ /* 0x001e220000000a00 */
[----:B------:R-:W-:Y:S04]  /*09a0*/  @!P5 LDS R9, [R5+-0x4] ;  /* 0xfffffc000509d984 */ /* 0x000fe80000000800 */
[----:B------:R-:W1:Y:S01]  /*09b0*/  @!P5 LDS R12, [R5+0x4] ;  /* 0x00000400050cd984 */ /* 0x000e620000000800 */
[----:B0-----:R-:W-:-:S04]  /*09c0*/  IMAD.WIDE R2, R0, 0x4, R2 ;  /* 0x0000000400027825 */ /* 0x001fc800078e0202 */
[----:B-1----:R-:W-:Y:S01]  /*09d0*/  @!P5 IMAD.IADD R14, R9, 0x1, R12 ;  /* 0x00000001090ed824 */ /* 0x002fe200078e020c */
[----:B------:R-:W-:Y:S04]  /*09e0*/  @!P5 STS [R5+-0x4], R12 ;  /* 0xfffffc0c0500d388 */ /* 0x000fe80000000800 */
[----:B------:R-:W-:Y:S01]  /*09f0*/  @!P5 STS [R5+0x4], R14 ;  /* 0x0000040e0500d388 */ /* 0x000fe20000000800 */
[----:B------:R-:W-:Y:S06]  /*0a00*/  BAR.SYNC.DEFER_BLOCKING 0x0 ;  /* 0x0000000000007b1d */ /* 0x000fec0000010000 */
[----:B------:R-:W0:Y:S02]  /*0a10*/  @!P6 LDS.64 R8, [R4] ;  /* 0x000000000408e984 */ /* 0x000e240000000a00 */
[----:B0-----:R-:W-:Y:S01]  /*0a20*/  @!P6 IADD3 R11, PT, PT, R8, R9, RZ ;  /* 0x00000009080be210 */ /* 0x001fe20007ffe0ff */
[----:B------:R-:W-:-:S05]  /*0a30*/  IMAD.MOV.U32 R10, RZ, RZ, R9 ;  /* 0x000000ffff0a7224 */ /* 0x000fca00078e0009 */
[----:B------:R-:W-:Y:S01]  /*0a40*/  @!P6 STS.64 [R4], R10 ;  /* 0x0000000a0400e388 */ /* 0x000fe20000000a00 */
[----:B------:R-:W-:Y:S06]  /*0a50*/  BAR.SYNC.DEFER_BLOCKING 0x0 ;  /* 0x0000000000007b1d */ /* 0x000fec0000010000 */
[----:B------:R-:W0:Y:S04]  /*0a60*/  LDS.64 R6, [R4] ;  /* 0x0000000004067984 */ /* 0x000e280000000a00 */
[----:B0-----:R-:W-:Y:S04]  /*0a70*/  STG.E desc[UR6][R2.64], R6 ;  /* 0x0000000602007986 */ /* 0x001fe8000c101906 */
[----:B------:R-:W-:Y:S01]  /*0a80*/  STG.E desc[UR6][R2.64+0x4], R7 ;  /* 0x0000040702007986 */ /* 0x000fe2000c101906 */
[----:B------:R-:W-:Y:S05]  /*0a90*/  EXIT ;  /* 0x000000000000794d */ /* 0x000fea0003800000 */
.L_x_1493:
        /* <DEDUP_REMOVED lines=14> */
.L_x_1550:


//--------------------- .text._Z13odd_even_sortPfPiii --------------------------
	.section	.text._Z13odd_even_sortPfPiii,"ax",@progbits
	.align	128
        .global         _Z13odd_even_sortPfPiii
        .type           _Z13odd_even_sortPfPiii,@function
        .size           _Z13odd_even_sortPfPiii,(.L_x_1551 - _Z13odd_even_sortPfPiii)
        .other          _Z13odd_even_sortPfPiii,@"STO_CUDA_ENTRY STV_DEFAULT"
_Z13odd_even_sortPfPiii:
.text._Z13odd_even_sortPfPiii:
[----:B------:R-:W-:Y:S08]  /*0000*/  LDC R1, c[0x0][0x37c] ;  /* 0x0000df00ff017b82 */ /* 0x000ff00000000800 */
[----:B------:R-:W0:Y:S08]  /*0010*/  LDC R0, c[0x0][0x390] ;  /* 0x0000e400ff007b82 */ /* 0x000e300000000800 */
[----:B------:R-:W1:Y:S01]  /*0020*/  S2UR UR8, SR_CTAID.X ;  /* 0x00000000000879c3 */ /* 0x000e620000002500 */
[----:B0-----:R-:W-:-:S05]  /*0030*/  VIADD R0, R0, 0xffffffff ;  /* 0xffffffff00007836 */ /* 0x001fca0000000000 */
[----:B-1----:R-:W-:-:S13]  /*0040*/  ISETP.LE.AND P0, PT, R0, UR8, PT ;  /* 0x0000000800007c0c */ /* 0x002fda000bf03270 */
[----:B------:R-:W-:Y:S05]  /*0050*/  @P0 EXIT ;  /* 0x000000000000094d */ /* 0x000fea0003800000 */
[----:B------:R-:W0:Y:S01]  /*0060*/  S2R R4, SR_TID.X ;  /* 0x0000000000047919 */ /* 0x000e220000002100 */
[----:B------:R-:W1:Y:S01]  /*0070*/  S2UR UR5, SR_CgaCtaId ;  /* 0x00000000000579c3 */ /* 0x000e620000008800 */
[----:B------:R-:W-:Y:S01]  /*0080*/  UMOV UR4, 0x400 ;  /* 0x0000040000047882 */ /* 0x000fe20000000000 */
[----:B------:R-:W-:Y:S01]  /*0090*/  IMAD.U32 R6, RZ, RZ, UR8 ;  /* 0x00000008ff067e24 */ /* 0x000fe2000f8e00ff */
[----:B------:R-:W2:Y:S05]  /*00a0*/  LDCU.64 UR6, c[0x0][0x358] ;  /* 0x00006b00ff0677ac */ /* 0x000eaa0008000a00 */
[----:B------:R-:W3:Y:S01]  /*00b0*/  LDC R5, c[0x0][0x370] ;  /* 0x0000dc00ff057b82 */ /* 0x000ee20000000800 */
[----:B-1----:R-:W-:Y:S01]  /*00c0*/  ULEA UR4, UR5, UR4, 0x18 ;  /* 0x0000000405047291 */ /* 0x002fe2000f8ec0ff */
[C---:B0-----:R-:W-:Y:S01]  /*00d0*/  LOP3.LUT R14, R4.reuse, 0x1, RZ, 0xc0, !PT ;  /* 0x00000001040e7812 */ /* 0x041fe200078ec0ff */
[----:B------:R-:W-:-:S04]  /*00e0*/  VIADD R7, R4, 0x1 ;  /* 0x0000000104077836 */ /* 0x000fc80000000000 */
[----:B--2---:R-:W-:-:S07]  /*00f0*/  LEA R8, R4, UR4, 0x2 ;  /* 0x0000000404087c11 */ /* 0x004fce000f8e10ff */
.L_x_1527:
[----:B0-----:R-:W0:Y:S02]  /*0100*/  LDC.64 R2, c[0x0][0x388] ;  /* 0x0000e200ff027b82 */ /* 0x001e240000000a00 */
[----:B0-----:R-:W-:-:S05]  /*0110*/  IMAD.WIDE R2, R6, 0x4, R2 ;  /* 0x0000000406027825 */ /* 0x001fca00078e0202 */
[----:B--2---:R-:W2:Y:S04]  /*0120*/  LDG.E R9, desc[UR6][R2.64+0x4] ;  /* 0x0000040602097981 */ /* 0x004ea8000c1e1900 */
[----:B------:R-:W2:Y:S01]  /*0130*/  LDG.E R13, desc[UR6][R2.64] ;  /* 0x00000006020d7981 */ /* 0x000ea2000c1e1900 */
[----:B---3--:R-:W-:-:S05]  /*0140*/  IMAD.IADD R6, R5, 0x1, R6 ;  /* 0x0000000105067824 */ /* 0x008fca00078e0206 */
[----:B------:R-:W-:Y:S01]  /*0150*/  ISETP.GE.AND P1, PT, R6, R0, PT ;  /* 0x000000000600720c */ /* 0x000fe20003f26270 */
[----:B--2---:R-:W-:-:S05]  /*0160*/  IMAD.IADD R9, R9, 0x1, -R13 ;  /* 0x0000000109097824 */ /* 0x004fca00078e0a0d */
[----:B------:R-:W-:-:S13]  /*0170*/  ISETP.GT.AND P0, PT, R9, 0x400, PT ;  /* 0x000004000900780c */ /* 0x000fda0003f04270 */
[----:B-1--4-:R-:W-:Y:S05]  /*0180*/  @P0 BRA `(.L_x_1494) ;  /* 0x00000008009c0947 */ /* 0x012fea0003800000 */
[----:B------:R-:W-:-:S13]  /*0190*/  ISETP.GE.AND P0, PT, R4, R9, PT ;  /* 0x000000090400720c */ /* 0x000fda0003f06270 */
[----:B------:R-:W0:Y:S01]  /*01a0*/  @!P0 LDC.64 R10, c[0x0][0x380] ;  /* 0x0000e000ff0a8b82 */ /* 0x000e220000000a00 */
[----:B------:R-:W-:-:S04]  /*01b0*/  @!P0 IMAD.IADD R13, R13, 0x1, R4 ;  /* 0x000000010d0d8824 */ /* 0x000fc800078e0204 */
[----:B0-----:R-:W-:-:S06]  /*01c0*/  @!P0 IMAD.WIDE R10, R13, 0x4, R10 ;  /* 0x000000040d0a8825 */ /* 0x001fcc00078e020a */
[----:B------:R-:W2:Y:S01]  /*01d0*/  @!P0 LDG.E R11, desc[UR6][R10.64] ;  /* 0x000000060a0b8981 */ /* 0x000ea2000c1e1900 */
[----:B------:R-:W-:-:S04]  /*01e0*/  LOP3.LUT R12, R9, 0x1, RZ, 0xc0, !PT ;  /* 0x00000001090c7812 */ /* 0x000fc800078ec0ff */
[----:B------:R-:W-:-:S13]  /*01f0*/  ISETP.NE.U32.AND P2, PT, R12, 0x1, PT ;  /* 0x000000010c00780c */ /* 0x000fda0003f45070 */
[----:B------:R-:W-:Y:S02]  /*0200*/  @!P2 LEA.HI R13, R9, R9, RZ, 0x1 ;  /* 0x00000009090da211 */ /* 0x000fe400078f08ff */
[----:B------:R-:W-:Y:S02]  /*0210*/  @P2 SHF.R.S32.HI R12, RZ, 0x1, R9 ;  /* 0x00000001ff0c2819 */ /* 0x000fe40000011409 */
[----:B------:R-:W-:Y:S01]  /*0220*/  @!P2 LEA.HI.SX32 R12, R13, 0x1, 0x1f ;  /* 0x000000010d0ca811 */ /* 0x000fe200078ffaff */
[----:B--2---:R0:W-:Y:S01]  /*0230*/  @!P0 STS [R8], R11 ;  /* 0x0000000b08008388 */ /* 0x0041e20000000800 */
[----:B------:R-:W-:Y:S02]  /*0240*/  BAR.SYNC.DEFER_BLOCKING 0x0 ;  /* 0x0000000000007b1d */ /* 0x000fe40000010000 */
[----:B------:R-:W-:-:S13]  /*0250*/  ISETP.GE.AND P0, PT, R12, 0x1, PT ;  /* 0x000000010c00780c */ /* 0x000fda0003f06270 */
[----:B0-----:R-:W-:Y:S05]  /*0260*/  @!P0 BRA `(.L_x_1495) ;  /* 0x00000008003c8947 */ /* 0x001fea0003800000 */
[C---:B------:R-:W-:Y:S02]  /*0270*/  ISETP.GE.U32.AND P3, PT, R12.reuse, 0x4, PT ;  /* 0x000000040c00780c */ /* 0x040fe40003f66070 */
[----:B------:R-:W-:Y:S02]  /*0280*/  ISETP.GT.AND P0, PT, R9, R7, PT ;  /* 0x000000070900720c */ /* 0x000fe40003f04270 */
[----:B------:R-:W-:Y:S02]  /*0290*/  LOP3.LUT R13, R12, 0x3, RZ, 0xc0, !PT ;  /* 0x000000030c0d7812 */ /* 0x000fe400078ec0ff */
[C---:B------:R-:W-:Y:S02]  /*02a0*/  ISETP.EQ.AND P2, PT, R14.reuse, RZ, P0 ;  /* 0x000000ff0e00720c */ /* 0x040fe40000742270 */
[----:B------:R-:W-:-:S05]  /*02b0*/  ISETP.NE.AND P0, PT, R14, RZ, P0 ;  /* 0x000000ff0e00720c */ /* 0x000fca0000705270 */
[----:B------:R-:W-:Y:S08]  /*02c0*/  @!P3 BRA `(.L_x_1496) ;  /* 0x000000040034b947 */ /* 0x000ff00003800000 */
[----:B------:R-:W-:-:S05]  /*02d0*/  LOP3.LUT R12, R12, 0x7ffffffc, RZ, 0xc0, !PT ;  /* 0x7ffffffc0c0c7812 */ /* 0x000fca00078ec0ff */
[----:B------:R-:W-:-:S07]  /*02e0*/  IMAD.MOV R12, RZ, RZ, -R12 ;  /* 0x000000ffff0c7224 */ /* 0x000fce00078e0a0c */
.L_x_1513:
[----:B------:R-:W-:Y:S04]  /*02f0*/  BSSY.RECONVERGENT B0, `(.L_x_1497) ;  /* 0x0000007000007945 */ /* 0x000fe80003800200 */
[----:B01234-:R-:W-:Y:S05]  /*0300*/  @!P2 BRA `(.L_x_1498) ;  /* 0x000000000014a947 */ /* 0x01ffea0003800000 */
[----:B------:R-:W-:Y:S04]  /*0310*/  LDS R11, [R8] ;  /* 0x00000000080b7984 */ /* 0x000fe80000000800 */
[----:B------:R-:W0:Y:S02]  /*0320*/  LDS R10, [R8+0x4] ;  /* 0x00000400080a7984 */ /* 0x000e240000000800 */
[----:B0-----:R-:W-:-:S13]  /*0330*/  FSETP.GT.AND P3, PT, R11, R10, PT ;  /* 0x0000000a0b00720b */ /* 0x001fda0003f64000 */
[----:B------:R0:W-:Y:S04]  /*0340*/  @P3 STS [R8], R10 ;  /* 0x0000000a08003388 */ /* 0x0001e80000000800 */
[----:B------:R0:W-:Y:S02]  /*0350*/  @P3 STS [R8+0x4], R11 ;  /* 0x0000040b08003388 */ /* 0x0001e40000000800 */
.L_x_1498:
[----:B------:R-:W-:Y:S05]  /*0360*/  BSYNC.RECONVERGENT B0 ;  /* 0x0000000000007941 */ /* 0x000fea0003800200 */
.L_x_1497:
[----:B------:R-:W-:Y:S06]  /*0370*/  BAR.SYNC.DEFER_BLOCKING 0x0 ;  /* 0x0000000000007b1d */ /* 0x000fec0000010000 */
[----:B------:R-:W-:Y:S04]  /*0380*/  BSSY.RECONVERGENT B0, `(.L_x_1499) ;  /* 0x0000007000007945 */ /* 0x000fe80003800200 */
[----:B------:R-:W-:Y:S05]  /*0390*/  @!P0 BRA `(.L_x_1500) ;  /* 0x0000000000148947 */ /* 0x000fea0003800000 */
[----:B0-----:R-:W-:Y:S04]  /*03a0*/  LDS R11, [R8] ;  /* 0x00000000080b7984 */ /* 0x001fe80000000800 */
[----:B------:R-:W0:Y:S02]  /*03b0*/  LDS R10, [R8+0x4] ;  /* 0x00000400080a7984 */ /* 0x000e240000000800 */
[----:B0-----:R-:W-:-:S13]  /*03c0*/  FSETP.GT.AND P3, PT, R11, R10, PT ;  /* 0x0000000a0b00720b */ /* 0x001fda0003f64000 */
[----:B------:R1:W-:Y:S04]  /*03d0*/  @P3 STS [R8], R10 ;  /* 0x0000000a08003388 */ /* 0x0003e80000000800 */
[----:B------:R1:W-:Y:S02]  /*03e0*/  @P3 STS [R8+0x4], R11 ;  /* 0x0000040b08003388 */ /* 0x0003e40000000800 */
.L_x_1500:
[----:B------:R-:W-:Y:S05]  /*03f0*/  BSYNC.RECONVERGENT B0 ;  /* 0x0000000000007941 */ /* 0x000fea0003800200 */
.L_x_1499:
[----:B------:R-:W-:Y:S06]  /*0400*/  BAR.SYNC.DEFER_BLOCKING 0x0 ;  /* 0x0000000000007b1d */ /* 0x000fec0000010000 */
[----:B------:R-:W-:Y:S04]  /*0410*/  BSSY.RECONVERGENT B0, `(.L_x_1501) ;  /* 0x0000007000007945 */ /* 0x000fe80003800200 */
[----:B------:R-:W-:Y:S05]  /*0420*/  @!P2 BRA `(.L_x_1502) ;  /* 0x000000000014a947 */ /* 0x000fea0003800000 */
[----:B01----:R-:W-:Y:S04]  /*0430*/  LDS R11, [R8] ;  /* 0x00000000080b7984 */ /* 0x003fe80000000800 */
[----:B------:R-:W0:Y:S02]  /*0440*/  LDS R10, [R8+0x4] ;  /* 0x00000400080a7984 */ /* 0x000e240000000800 */
[----:B0-----:R-:W-:-:S13]  /*0450*/  FSETP.GT.AND P3, PT, R11, R10, PT ;  /* 0x0000000a0b00720b */ /* 0x001fda0003f64000 */
[----:B------:R2:W-:Y:S04]  /*0460*/  @P3 STS [R8], R10 ;  /* 0x0000000a08003388 */ /* 0x0005e80000000800 */
[----:B------:R2:W-:Y:S02]  /*0470*/  @P3 STS [R8+0x4], R11 ;  /* 0x0000040b08003388 */ /* 0x0005e40000000800 */
.L_x_1502:
[----:B------:R-:W-:Y:S05]  /*0480*/  BSYNC.RECONVERGENT B0 ;  /* 0x0000000000007941 */ /* 0x000fea0003800200 */
.L_x_1501:
[----:B------:R-:W-:Y:S06]  /*0490*/  BAR.SYNC.DEFER_BLOCKING 0x0 ;  /* 0x0000000000007b1d */ /* 0x000fec0000010000 */
[----:B------:R-:W-:Y:S04]  /*04a0*/  BSSY.RECONVERGENT B0, `(.L_x_1503) ;  /* 0x0000007000007945 */ /* 0x000fe80003800200 */
[----:B------:R-:W-:Y:S05]  /*04b0*/  @!P0 BRA `(.L_x_1504) ;  /* 0x0000000000148947 */ /* 0x000fea0003800000 */
[----:B012---:R-:W-:Y:S04]  /*04c0*/  LDS R11, [R8] ;  /* 0x00000000080b7984 */ /* 0x007fe80000000800 */
[----:B------:R-:W0:Y:S02]  /*04d0*/  LDS R10, [R8+0x4] ;  /* 0x00000400080a7984 */ /* 0x000e240000000800 */
[----:B0-----:R-:W-:-:S13]  /*04e0*/  FSETP.GT.AND P3, PT, R11, R10, PT ;  /* 0x0000000a0b00720b */ /* 0x001fda0003f64000 */
[----:B------:R3:W-:Y:S04]  /*04f0*/  @P3 STS [R8], R10 ;  /* 0x0000000a08003388 */ /* 0x0007e80000000800 */
[----:B------:R3:W-:Y:S02]  /*0500*/  @P3 STS [R8+0x4], R11 ;  /* 0x0000040b08003388 */ /* 0x0007e40000000800 */
.L_x_1504:
[----:B------:R-:W-:Y:S05]  /*0510*/  BSYNC.RECONVERGENT B0 ;  /* 0x0000000000007941 */ /* 0x000fea0003800200 */
.L_x_1503:
[----:B------:R-:W-:Y:S06]  /*0520*/  BAR.SYNC.DEFER_BLOCKING 0x0 ;  /* 0x0000000000007b1d */ /* 0x000fec0000010000 */
[----:B------:R-:W-:Y:S04]  /*0530*/  BSSY.RECONVERGENT B0, `(.L_x_1505) ;  /* 0x0000007000007945 */ /* 0x000fe80003800200 */
[----:B------:R-:W-:Y:S05]  /*0540*/  @!P2 BRA `(.L_x_1506) ;  /* 0x000000000014a947 */ /* 0x000fea0003800000 */
[----:B0123--:R-:W-:Y:S04]  /*0550*/  LDS R11, [R8] ;  /* 0x00000000080b7984 */ /* 0x00ffe80000000800 */
[----:B------:R-:W0:Y:S02]  /*0560*/  LDS R10, [R8+0x4] ;  /* 0x00000400080a7984 */ /* 0x000e240000000800 */
[----:B0-----:R-:W-:-:S13]  /*0570*/  FSETP.GT.AND P3, PT, R11, R10, PT ;  /* 0x0000000a0b00720b */ /* 0x001fda0003f64000 */
[----:B------:R4:W-:Y:S04]  /*0580*/  @P3 STS [R8], R10 ;  /* 0x0000000a08003388 */ /* 0x0009e80000000800 */
[----:B------:R4:W-:Y:S02]  /*0590*/  @P3 STS [R8+0x4], R11 ;  /* 0x0000040b08003388 */ /* 0x0009e40000000800 */
.L_x_1506:
[----:B------:R-:W-:Y:S05]  /*05a0*/  BSYNC.RECONVERGENT B0 ;  /* 0x0000000000007941 */ /* 0x000fea0003800200 */
.L_x_1505:
[----:B------:R-:W-:Y:S06]  /*05b0*/  BAR.SYNC.DEFER_BLOCKING 0x0 ;  /* 0x0000000000007b1d */ /* 0x000fec0000010000 */
[----:B------:R-:W-:Y:S04]  /*05c0*/  BSSY.RECONVERGENT B0, `(.L_x_1507) ;  /* 0x0000007000007945 */ /* 0x000fe80003800200 */
[----:B------:R-:W-:Y:S05]  /*05d0*/  @!P0 BRA `(.L_x_1508) ;  /* 0x0000000000148947 */ /* 0x000fea0003800000 */
[----:B01234-:R-:W-:Y:S04]  /*05e0*/  LDS R11, [R8] ;  /* 0x00000000080b7984 */ /* 0x01ffe80000000800 */
[----:B------:R-:W0:Y:S02]  /*05f0*/  LDS R10, [R8+0x4] ;  /* 0x00000400080a7984 */ /* 0x000e240000000800 */
[----:B0-----:R-:W-:-:S13]  /*0600*/  FSETP.GT.AND P3, PT, R11, R10, PT ;  /* 0x0000000a0b00720b */ /* 0x001fda0003f64000 */
[----:B------:R0:W-:Y:S04]  /*0610*/  @P3 STS [R8], R10 ;  /* 0x0000000a08003388 */ /* 0x0001e80000000800 */
[----:B------:R0:W-:Y:S02]  /*0620*/  @P3 STS [R8+0x4], R11 ;  /* 0x0000040b08003388 */ /* 0x0001e40000000800 */
.L_x_1508:
[----:B------:R-:W-:Y:S05]  /*0630*/  BSYNC.RECONVERGENT B0 ;  /* 0x0000000000007941 */ /* 0x000fea0003800200 */
.L_x_1507:
        /* <DEDUP_REMOVED lines=8> */
.L_x_1510:
[----:B------:R-:W-:Y:S05]  /*06c0*/  BSYNC.RECONVERGENT B0 ;  /* 0x0000000000007941 */ /* 0x000fea0003800200 */
.L_x_1509:
[----:B------:R-:W-:Y:S01]  /*06d0*/  VIADD R12, R12, 0x4 ;  /* 0x000000040c0c7836 */ /* 0x000fe20000000000 */
[----:B------:R-:W-:Y:S04]  /*06e0*/  BAR.SYNC.DEFER_BLOCKING 0x0 ;  /* 0x0000000000007b1d */ /* 0x000fe80000010000 */
[----:B------:R-:W-:Y:S02]  /*06f0*/  ISETP.NE.AND P4, PT, R12, RZ, PT ;  /* 0x000000ff0c00720c */ /* 0x000fe40003f85270 */
[----:B------:R-:W-:Y:S04]  /*0700*/  BSSY.RECONVERGENT B0, `(.L_x_1511) ;  /* 0x0000007000007945 */ /* 0x000fe80003800200 */
[----:B------:R-:W-:Y:S07]  /*0710*/  @!P0 BRA `(.L_x_1512) ;  /* 0x0000000000148947 */ /* 0x000fee0003800000 */
[----:B01234-:R-:W-:Y:S04]  /*0720*/  LDS R11, [R8] ;  /* 0x00000000080b7984 */ /* 0x01ffe80000000800 */
[----:B------:R-:W0:Y:S02]  /*0730*/  LDS R10, [R8+0x4] ;  /* 0x00000400080a7984 */ /* 0x000e240000000800 */
[----:B0-----:R-:W-:-:S13]  /*0740*/  FSETP.GT.AND P3, PT, R11, R10, PT ;  /* 0x0000000a0b00720b */ /* 0x001fda0003f64000 */
[----:B------:R0:W-:Y:S04]  /*0750*/  @P3 STS [R8], R10 ;  /* 0x0000000a08003388 */ /* 0x0001e80000000800 */
[----:B------:R0:W-:Y:S02]  /*0760*/  @P3 STS [R8+0x4], R11 ;  /* 0x0000040b08003388 */ /* 0x0001e40000000800 */
.L_x_1512:
[----:B------:R-:W-:Y:S05]  /*0770*/  BSYNC.RECONVERGENT B0 ;  /* 0x0000000000007941 */ /* 0x000fea0003800200 */
.L_x_1511:
[----:B------:R-:W-:Y:S06]  /*0780*/  BAR.SYNC.DEFER_BLOCKING 0x0 ;  /* 0x0000000000007b1d */ /* 0x000fec0000010000 */
[----:B------:R-:W-:Y:S05]  /*0790*/  @P4 BRA `(.L_x_1513) ;  /* 0xfffffff800d44947 */ /* 0x000fea000383ffff */
.L_x_1496:
[----:B------:R-:W-:-:S13]  /*07a0*/  ISETP.NE.AND P3, PT, R13, RZ, PT ;  /* 0x000000ff0d00720c */ /* 0x000fda0003f65270 */
[----:B------:R-:W-:Y:S05]  /*07b0*/  @!P3 BRA `(.L_x_1495) ;  /* 0x0000000000e8b947 */ /* 0x000fea0003800000 */
[----:B------:R-:W-:Y:S04]  /*07c0*/  BSSY.RECONVERGENT B0, `(.L_x_1514) ;  /* 0x0000007000007945 */ /* 0x000fe80003800200 */
[----:B------:R-:W-:Y:S05]  /*07d0*/  @!P2 BRA `(.L_x_1515) ;  /* 0x000000000014a947 */ /* 0x000fea0003800000 */
[----:B01234-:R-:W-:Y:S04]  /*07e0*/  LDS R11, [R8] ;  /* 0x00000000080b7984 */ /* 0x01ffe80000000800 */
[----:B------:R-:W0:Y:S02]  /*07f0*/  LDS R10, [R8+0x4] ;  /* 0x00000400080a7984 */ /* 0x000e240000000800 */
[----:B0-----:R-:W-:-:S13]  /*0800*/  FSETP.GT.AND P3, PT, R11, R10, PT ;  /* 0x0000000a0b00720b */ /* 0x001fda0003f64000 */
[----:B------:R0:W-:Y:S04]  /*0810*/  @P3 STS [R8], R10 ;  /* 0x0000000a08003388 */ /* 0x0001e80000000800 */
[----:B------:R0:W-:Y:S02]  /*0820*/  @P3 STS [R8+0x4], R11 ;  /* 0x0000040b08003388 */ /* 0x0001e40000000800 */
.L_x_1515:
[----:B------:R-:W-:Y:S05]  /*0830*/  BSYNC.RECONVERGENT B0 ;  /* 0x0000000000007941 */ /* 0x000fea0003800200 */
.L_x_1514:
        /* <DEDUP_REMOVED lines=8> */
.L_x_1517:
[----:B------:R-:W-:Y:S05]  /*08c0*/  BSYNC.RECONVERGENT B0 ;  /* 0x0000000000007941 */ /* 0x000fea0003800200 */
.L_x_1516:
[----:B------:R-:W-:Y:S01]  /*08d0*/  BAR.SYNC.DEFER_BLOCKING 0x0 ;  /* 0x0000000000007b1d */ /* 0x000fe20000010000 */
[----:B------:R-:W-:-:S13]  /*08e0*/  ISETP.NE.AND P3, PT, R13, 0x1, PT ;  /* 0x000000010d00780c */ /* 0x000fda0003f65270 */
        /* <DEDUP_REMOVED lines=8> */
.L_x_1519:
[----:B------:R-:W-:Y:S05]  /*0970*/  BSYNC.RECONVERGENT B0 ;  /* 0x0000000000007941 */ /* 0x000fea0003800200 */
.L_x_1518:
        /* <DEDUP_REMOVED lines=8> */
.L_x_1521:
[----:B------:R-:W-:Y:S05]  /*0a00*/  BSYNC.RECONVERGENT B0 ;  /* 0x0000000000007941 */ /* 0x000fea0003800200 */
.L_x_1520:
        /* <DEDUP_REMOVED lines=10> */
.L_x_1523:
[----:B------:R-:W-:Y:S05]  /*0ab0*/  BSYNC.RECONVERGENT B0 ;  /* 0x0000000000007941 */ /* 0x000fea0003800200 */
.L_x_1522:
        /* <DEDUP_REMOVED lines=8> */
.L_x_1525:
[----:B------:R-:W-:Y:S05]  /*0b40*/  BSYNC.RECONVERGENT B0 ;  /* 0x0000000000007941 */ /* 0x000fea0003800200 */
.L_x_1524:
[----:B------:R-:W-:Y:S06]  /*0b50*/  BAR.SYNC.DEFER_BLOCKING 0x0 ;  /* 0x0000000000007b1d */ /* 0x000fec0000010000 */
.L_x_1495:
[----:B------:R-:W-:Y:S01]  /*0b60*/  ISETP.GE.AND P0, PT, R4, R9, PT ;  /* 0x000000090400720c */ /* 0x000fe20003f06270 */
[----:B------:R-:W-:-:S12]  /*0b70*/  BSSY.RECONVERGENT B0, `(.L_x_1494) ;  /* 0x0000008000007945 */ /* 0x000fd80003800200 */
[----:B------:R-:W-:Y:S05]  /*0b80*/  @P0 BRA `(.L_x_1526) ;  /* 0x0000000000180947 */ /* 0x000fea0003800000 */
[----:B------:R-:W5:Y:S01]  /*0b90*/  LDG.E R3, desc[UR6][R2.64] ;  /* 0x0000000602037981 */ /* 0x000f62000c1e1900 */
[----:B01234-:R-:W0:Y:S03]  /*0ba0*/  LDC.64 R10, c[0x0][0x380] ;  /* 0x0000e000ff0a7b82 */ /* 0x01fe260000000a00 */
[----:B------:R-:W1:Y:S01]  /*0bb0*/  LDS R9, [R8] ;  /* 0x0000000008097984 */ /* 0x000e620000000800 */
[----:B-----5:R-:W-:-:S04]  /*0bc0*/  IMAD.IADD R13, R3, 0x1, R4 ;  /* 0x00000001030d7824 */ /* 0x020fc800078e0204 */
[----:B0-----:R-:W-:-:S05]  /*0bd0*/  IMAD.WIDE R10, R13, 0x4, R10 ;  /* 0x000000040d0a7825 */ /* 0x001fca00078e020a */
[----:B-1----:R0:W-:Y:S02]  /*0be0*/  STG.E desc[UR6][R10.64], R9 ;  /* 0x000000090a007986 */ /* 0x0021e4000c101906 */
.L_x_1526:
[----:B------:R-:W-:Y:S05]  /*0bf0*/  BSYNC.RECONVERGENT B0 ;  /* 0x0000000000007941 */ /* 0x000fea0003800200 */
.L_x_1494:
[----:B------:R-:W-:Y:S05]  /*0c00*/  @!P1 BRA `(.L_x_1527) ;  /* 0xfffffff4003c9947 */ /* 0x000fea000383ffff */
[----:B------:R-:W-:Y:S05]  /*0c10*/  EXIT ;  /* 0x000000000000794d */ /* 0x000fea0003800000 */
.L_x_1528:
        /* <DEDUP_REMOVED lines=14> */
.L_x_1551:


//--------------------- .text._Z16histogram_kernelPiS_i --------------------------
	.section	.text._Z16histogram_kernelPiS_i,"ax",@progbits
	.align	128
        .global         _Z16histogram_kernelPiS_i
        .type           _Z16histogram_kernelPiS_i,@function
        .size           _Z16histogram_kernelPiS_i,(.L_x_1552 - _Z16histogram_kernelPiS_i)
        .other          _Z16histogram_kernelPiS_i,@"STO_CUDA_ENTRY STV_DEFAULT"
_Z16histogram_kernelPiS_i:
.text._Z16histogram_kernelPiS_i:
[----:B------:R-:W-:Y:S01]  /*0000*/  LDC R1, c[0x0][0x37c] ;  /* 0x0000df00ff017b82 */ /* 0x000fe20000000800 */
[----:B------:R-:W0:Y:S07]  /*0010*/  S2R R7, SR_TID.X ;  /* 0x0000000000077919 */ /* 0x000e2e0000002100 */
[----:B------:R-:W0:Y:S01]  /*0020*/  S2UR UR4, SR_CTAID.X ;  /* 0x00000000000479c3 */ /* 0x000e220000002500 */
[----:B------:R-:W1:Y:S07]  /*0030*/  LDCU UR6, c[0x0][0x390] ;  /* 0x00007200ff0677ac */ /* 0x000e6e0008000800 */
[----:B------:R-:W0:Y:S01]  /*0040*/  LDC R0, c[0x0][0x360] ;  /* 0x0000d800ff007b82 */ /* 0x000e220000000800 */
[----:B------:R-:W2:Y:S01]  /*0050*/  LDCU UR5, c[0x0][0x370] ;  /* 0x00006e00ff0577ac */ /* 0x000ea20008000800 */
[----:B0-----:R-:W-:-:S02]  /*0060*/  IMAD R7, R0, UR4, R7 ;  /* 0x0000000400077c24 */ /* 0x001fc4000f8e0207 */
[----:B--2---:R-:W-:-:S03]  /*0070*/  IMAD R0, R0, UR5, RZ ;  /* 0x0000000500007c24 */ /* 0x004fc6000f8e02ff */
[----:B-1----:R-:W-:-:S13]  /*0080*/  ISETP.GE.AND P0, PT, R7, UR6, PT ;  /* 0x0000000607007c0c */ /* 0x002fda000bf06270 */
[----:B------:R-:W-:Y:S05]  /*0090*/  @P0 EXIT ;  /* 0x000000000000094d */ /* 0x000fea0003800000 */
[----:B------:R-:W0:Y:S01]  /*00a0*/  I2F.U32.RP R8, R0 ;  /* 0x0000000000087306 */ /* 0x000e220000209000 */
[C---:B------:R-:W-:Y:S01]  /*00b0*/  IADD3 R4, PT, PT, R0.reuse, R7, RZ ;  /* 0x0000000700047210 */ /* 0x040fe20007ffe0ff */
[----:B------:R-:W-:Y:S01]  /*00c0*/  IMAD.MOV R9, RZ, RZ, -R0 ;  /* 0x000000ffff097224 */ /* 0x000fe200078e0a00 */
[----:B------:R-:W-:Y:S01]  /*00d0*/  ISETP.NE.U32.AND P2, PT, R0, RZ, PT ;  /* 0x000000ff0000720c */ /* 0x000fe20003f45070 */
[----:B------:R-:W1:Y:S01]  /*00e0*/  LDCU.64 UR4, c[0x0][0x358] ;  /* 0x00006b00ff0477ac */ /* 0x000e620008000a00 */
[C---:B------:R-:W-:Y:S01]  /*00f0*/  ISETP.GE.AND P0, PT, R4.reuse, UR6, PT ;  /* 0x0000000604007c0c */ /* 0x040fe2000bf06270 */
[----:B------:R-:W-:Y:S01]  /*0100*/  BSSY.RECONVERGENT B0, `(.L_x_1529) ;  /* 0x0000028000007945 */ /* 0x000fe20003800200 */
[----:B------:R-:W-:Y:S02]  /*0110*/  VIMNMX R5, PT, PT, R4, UR6, !PT ;  /* 0x0000000604057c48 */ /* 0x000fe4000ffe0100 */
[----:B------:R-:W-:-:S04]  /*0120*/  SEL R6, RZ, 0x1, P0 ;  /* 0x00000001ff067807 */ /* 0x000fc80000000000 */
[----:B------:R-:W-:Y:S01]  /*0130*/  IADD3 R5, PT, PT, R5, -R4, -R6 ;  /* 0x8000000405057210 */ /* 0x000fe20007ffe806 */
[----:B0-----:R-:W0:Y:S02]  /*0140*/  MUFU.RCP R8, R8 ;  /* 0x0000000800087308 */ /* 0x001e240000001000 */
[----:B0-----:R-:W-:-:S06]  /*0150*/  IADD3 R2, PT, PT, R8, 0xffffffe, RZ ;  /* 0x0ffffffe08027810 */ /* 0x001fcc0007ffe0ff */
[----:B------:R0:W2:Y:S02]  /*0160*/  F2I.FTZ.U32.TRUNC.NTZ R3, R2 ;  /* 0x0000000200037305 */ /* 0x0000a4000021f000 */
[----:B0-----:R-:W-:Y:S02]  /*0170*/  IMAD.MOV.U32 R2, RZ, RZ, RZ ;  /* 0x000000ffff027224 */ /* 0x001fe400078e00ff */
[----:B--2---:R-:W-:-:S04]  /*0180*/  IMAD R9, R9, R3, RZ ;  /* 0x0000000309097224 */ /* 0x004fc800078e02ff */
[----:B------:R-:W-:-:S06]  /*0190*/  IMAD.HI.U32 R8, R3, R9, R2 ;  /* 0x0000000903087227 */ /* 0x000fcc00078e0002 */
[----:B------:R-:W-:-:S05]  /*01a0*/  IMAD.HI.U32 R9, R8, R5, RZ ;  /* 0x0000000508097227 */ /* 0x000fca00078e00ff */
[----:B------:R-:W-:-:S05]  /*01b0*/  IADD3 R2, PT, PT, -R9, RZ, RZ ;  /* 0x000000ff09027210 */ /* 0x000fca0007ffe1ff */
[----:B------:R-:W-:Y:S02]  /*01c0*/  IMAD R5, R0, R2, R5 ;  /* 0x0000000200057224 */ /* 0x000fe400078e0205 */
[----:B------:R-:W0:Y:S03]  /*01d0*/  LDC.64 R2, c[0x0][0x388] ;  /* 0x0000e200ff027b82 */ /* 0x000e260000000a00 */
[----:B------:R-:W-:-:S13]  /*01e0*/  ISETP.GE.U32.AND P0, PT, R5, R0, PT ;  /* 0x000000000500720c */ /* 0x000fda0003f06070 */
[----:B------:R-:W-:Y:S01]  /*01f0*/  @P0 IMAD.IADD R5, R5, 0x1, -R0 ;  /* 0x0000000105050824 */ /* 0x000fe200078e0a00 */
[----:B------:R-:W-:-:S04]  /*0200*/  @P0 IADD3 R9, PT, PT, R9, 0x1, RZ ;  /* 0x0000000109090810 */ /* 0x000fc80007ffe0ff */
[-C--:B------:R-:W-:Y:S02]  /*0210*/  ISETP.GE.U32.AND P1, PT, R5, R0.reuse, PT ;  /* 0x000000000500720c */ /* 0x080fe40003f26070 */
[----:B------:R-:W2:Y:S11]  /*0220*/  LDC.64 R4, c[0x0][0x380] ;  /* 0x0000e000ff047b82 */ /* 0x000eb60000000a00 */
[----:B------:R-:W-:Y:S01]  /*0230*/  @P1 VIADD R9, R9, 0x1 ;  /* 0x0000000109091836 */ /* 0x000fe20000000000 */
[----:B------:R-:W-:-:S04]  /*0240*/  @!P2 LOP3.LUT R9, RZ, R0, RZ, 0x33, !PT ;  /* 0x00000000ff09a212 */ /* 0x000fc800078e33ff */
[----:B------:R-:W-:-:S04]  /*0250*/  IADD3 R6, PT, PT, R6, R9, RZ ;  /* 0x0000000906067210 */ /* 0x000fc80007ffe0ff */
[C---:B------:R-:W-:Y:S02]  /*0260*/  LOP3.LUT R8, R6.reuse, 0x3, RZ, 0xc0, !PT ;  /* 0x0000000306087812 */ /* 0x040fe400078ec0ff */
[----:B------:R-:W-:Y:S02]  /*0270*/  ISETP.GE.U32.AND P1, PT, R6, 0x3, PT ;  /* 0x000000030600780c */ /* 0x000fe40003f26070 */
[----:B------:R-:W-:-:S13]  /*0280*/  ISETP.NE.AND P0, PT, R8, 0x3, PT ;  /* 0x000000030800780c */ /* 0x000fda0003f05270 */
[----:B01----:R-:W-:Y:S05]  /*0290*/  @!P0 BRA `(.L_x_1530) ;  /* 0x0000000000388947 */ /* 0x003fea0003800000 */
[----:B------:R-:W0:Y:S01]  /*02a0*/  LDC.64 R12, c[0x0][0x380] ;  /* 0x0000e000ff0c7b82 */ /* 0x000e220000000a00 */
[----:B------:R-:W-:-:S05]  /*02b0*/  VIADD R6, R6, 0x1 ;  /* 0x0000000106067836 */ /* 0x000fca0000000000 */
[----:B------:R-:W-:Y:S02]  /*02c0*/  LOP3.LUT R6, R6, 0x3, RZ, 0xc0, !PT ;  /* 0x0000000306067812 */ /* 0x000fe400078ec0ff */
[----:B------:R-:W1:Y:S02]  /*02d0*/  LDC.64 R14, c[0x0][0x388] ;  /* 0x0000e200ff0e7b82 */ /* 0x000e640000000a00 */
[----:B------:R-:W-:-:S07]  /*02e0*/  IADD3 R6, PT, PT, -R6, RZ, RZ ;  /* 0x000000ff06067210 */ /* 0x000fce0007ffe1ff */
.L_x_1531:
[----:B0-----:R-:W-:-:S06]  /*02f0*/  IMAD.WIDE R8, R7, 0x4, R12 ;  /* 0x0000000407087825 */ /* 0x001fcc00078e020c */
[----:B------:R-:W1:Y:S01]  /*0300*/  LDG.E R9, desc[UR4][R8.64] ;  /* 0x0000000408097981 */ /* 0x000e62000c1e1900 */
[----:B------:R-:W-:Y:S01]  /*0310*/  IADD3 R6, PT, PT, R6, 0x1, RZ ;  /* 0x0000000106067810 */ /* 0x000fe20007ffe0ff */
[----:B---3--:R-:W-:-:S03]  /*0320*/  IMAD.MOV.U32 R17, RZ, RZ, 0x1 ;  /* 0x00000001ff117424 */ /* 0x008fc600078e00ff */
[----:B------:R-:W-:Y:S01]  /*0330*/  ISETP.NE.AND P0, PT, R6, RZ, PT ;  /* 0x000000ff0600720c */ /* 0x000fe20003f05270 */
[----:B------:R-:W-:Y:S02]  /*0340*/  IMAD.IADD R7, R0, 0x1, R7 ;  /* 0x0000000100077824 */ /* 0x000fe400078e0207 */
[----:B-1----:R-:W-:-:S05]  /*0350*/  IMAD.WIDE R10, R9, 0x4, R14 ;  /* 0x00000004090a7825 */ /* 0x002fca00078e020e */
[----:B------:R3:W-:Y:S05]  /*0360*/  REDG.E.ADD.STRONG.GPU desc[UR4][R10.64], R17 ;  /* 0x000000110a00798e */ /* 0x0007ea000c12e104 */
[----:B------:R-:W-:Y:S05]  /*0370*/  @P0 BRA `(.L_x_1531) ;  /* 0xfffffffc00dc0947 */ /* 0x000fea000383ffff */
.L_x_1530:
[----:B------:R-:W-:Y:S05]  /*0380*/  BSYNC.RECONVERGENT B0 ;  /* 0x0000000000007941 */ /* 0x000fea0003800200 */
.L_x_1529:
[----:B------:R-:W-:Y:S05]  /*0390*/  @!P1 EXIT ;  /* 0x000000000000994d */ /* 0x000fea0003800000 */
.L_x_1532:
[----:B--2---:R-:W-:-:S05]  /*03a0*/  IMAD.WIDE R18, R7, 0x4, R4 ;  /* 0x0000000407127825 */ /* 0x004fca00078e0204 */
[----:B0-----:R-:W2:Y:S01]  /*03b0*/  LDG.E R9, desc[UR4][R18.64] ;  /* 0x0000000412097981 */ /* 0x001ea2000c1e1900 */
[----:B------:R-:W-:Y:S02]  /*03c0*/  HFMA2 R23, -RZ, RZ, 0, 5.9604644775390625e-08 ;  /* 0x00000001ff177431 */ /* 0x000fe400000001ff */
[----:B---3--:R-:W-:-:S04]  /*03d0*/  IMAD.WIDE R10, R0, 0x4, R18 ;  /* 0x00000004000a7825 */ /* 0x008fc800078e0212 */
[----:B--2---:R-:W-:-:S05]  /*03e0*/  IMAD.WIDE R8, R9, 0x4, R2 ;  /* 0x0000000409087825 */ /* 0x004fca00078e0202 */
[----:B------:R0:W-:Y:S04]  /*03f0*/  REDG.E.ADD.STRONG.GPU desc[UR4][R8.64], R23 ;  /* 0x000000170800798e */ /* 0x0001e8000c12e104 */
[----:B------:R-:W2:Y:S01]  /*0400*/  LDG.E R13, desc[UR4][R10.64] ;  /* 0x000000040a0d7981 */ /* 0x000ea2000c1e1900 */
[----:B------:R-:W-:-:S04]  /*0410*/  IMAD.WIDE R14, R0, 0x4, R10 ;  /* 0x00000004000e7825 */ /* 0x000fc800078e020a */
[----:B--2---:R-:W-:-:S05]  /*0420*/  IMAD.WIDE R12, R13, 0x4, R2 ;  /* 0x000000040d0c7825 */ /* 0x004fca00078e0202 */
[----:B------:R0:W-:Y:S04]  /*0430*/  REDG.E.ADD.STRONG.GPU desc[UR4][R12.64], R23 ;  /* 0x000000170c00798e */ /* 0x0001e8000c12e104 */
[----:B------:R-:W2:Y:S01]  /*0440*/  LDG.E R17, desc[UR4][R14.64] ;  /* 0x000000040e117981 */ /* 0x000ea2000c1e1900 */
[C---:B------:R-:W-:Y:S01]  /*0450*/  IMAD.WIDE R18, R0.reuse, 0x4, R14 ;  /* 0x0000000400127825 */ /* 0x040fe200078e020e */
[----:B------:R-:W-:-:S03]  /*0460*/  LEA R7, R0, R7, 0x2 ;  /* 0x0000000700077211 */ /* 0x000fc600078e10ff */
[----:B--2---:R-:W-:-:S05]  /*0470*/  IMAD.WIDE R16, R17, 0x4, R2 ;  /* 0x0000000411107825 */ /* 0x004fca00078e0202 */
[----:B------:R0:W-:Y:S04]  /*0480*/  REDG.E.ADD.STRONG.GPU desc[UR4][R16.64], R23 ;  /* 0x000000171000798e */ /* 0x0001e8000c12e104 */
[----:B------:R-:W2:Y:S01]  /*0490*/  LDG.E R19, desc[UR4][R18.64] ;  /* 0x0000000412137981 */ /* 0x000ea2000c1e1900 */
[----:B------:R-:W-:Y:S01]  /*04a0*/  ISETP.GE.AND P0, PT, R7, UR6, PT ;  /* 0x0000000607007c0c */ /* 0x000fe2000bf06270 */
[----:B--2---:R-:W-:-:S05]  /*04b0*/  IMAD.WIDE R20, R19, 0x4, R2 ;  /* 0x0000000413147825 */ /* 0x004fca00078e0202 */
[----:B------:R0:W-:Y:S07]  /*04c0*/  REDG.E.ADD.STRONG.GPU desc[UR4][R20.64], R23 ;  /* 0x000000171400798e */ /* 0x0001ee000c12e104 */
[----:B------:R-:W-:Y:S05]  /*04d0*/  @!P0 BRA `(.L_x_1532) ;  /* 0xfffffffc00b08947 */ /* 0x000fea000383ffff */
[----:B------:R-:W-:Y:S05]  /*04e0*/  EXIT ;  /* 0x000000000000794d */ /* 0x000fea0003800000 */
.L_x_1533:
        /* <DEDUP_REMOVED lines=9> */
.L_x_1552:


//--------------------- .nv.shared._ZN3cub18CUB_300001_SM_10006detail11EmptyKernelIvEEvv --------------------------
	.section	.nv.shared._ZN3cub18CUB_300001_SM_10006detail11EmptyKernelIvEEvv,"aw",@nobits
	.sectionflags	@""
	.align	16
	.zero		1024


//--------------------- .nv.shared.reserved.0     --------------------------
	.section	.nv.shared.reserved.0,"aw",@nobits
	.weak		__nv_reservedSMEM_offset_0_alias
	.size		__nv_reservedSMEM_offset_0_alias, 0, 64
	.other		__nv_reservedSMEM_offset_0_alias,@"STO_CUDA_RESERVED_SHARED STV_DEFAULT"
__nv_reservedSMEM_offset_0_alias:
	.zero		0
	.zero		64


//--------------------- .nv.global                --------------------------
	.section	.nv.global,"aw",@nobits
.nv.global:
	.type		_ZN34_INTERNAL_6b533408_4_k_cu_286e3ddc6thrust24THRUST_300001_SM_1000_NS12placeholders2_8E,@object
	.size		_ZN34_INTERNAL_6b533408_4_k_cu_286e3ddc6thrust24THRUST_300001_SM_1000_NS12placeholders2_8E,(_ZN34_INTERNAL_6b533408_4_k_cu_286e3ddc4cuda3std3__436_GLOBAL__N__6b533408_4_k_cu_286e3ddc6ignoreE - _ZN34_INTERNAL_6b533408_4_k_cu_286e3ddc6thrust24THRUST_300001_SM_1000_NS12placeholders2_8E)
_ZN34_INTERNAL_6b533408_4_k_cu_286e3ddc6thrust24THRUST_300001_SM_1000_NS12placeholders2_8E:
	.zero		1
	.type		_ZN34_INTERNAL_6b533408_4_k_cu_286e3ddc4cuda3std3__436_GLOBAL__N__6b533408_4_k_cu_286e3ddc6ignoreE,@object
	.size		_ZN34_INTERNAL_6b533408_4_k_cu_286e3ddc4cuda3std3__436_GLOBAL__N__6b533408_4_k_cu_286e3ddc6ignoreE,(_ZN34_INTERNAL_6b533408_4_k_cu_286e3ddc4cuda3std6ranges3__45__cpo4dataE - _ZN34_INTERNAL_6b533408_4_k_cu_286e3ddc4cuda3std3__436_GLOBAL__N__6b533408_4_k_cu_286e3ddc6ignoreE)
_ZN34_INTERNAL_6b533408_4_k_cu_286e3ddc4cuda3std3__436_GLOBAL__N__6b533408_4_k_cu_286e3ddc6ignoreE:
	.zero		1
	.type		_ZN34_INTERNAL_6b533408_4_k_cu_286e3ddc4cuda3std6ranges3__45__cpo4dataE,@object
	.size		_ZN34_INTERNAL_6b533408_4_k_cu_286e3ddc4cuda3std6ranges3__45__cpo4dataE,(_ZN34_INTERNAL_6b533408_4_k_cu_286e3ddc6thrust24THRUST_300001_SM_1000_NS6system3cpp3parE - _ZN34_INTERNAL_6b533408_4_k_cu_286e3ddc4cuda3std6ranges3__45__cpo4dataE)
_ZN34_INTERNAL_6b533408_4_k_cu_286e3ddc4cuda3std6ranges3__45__cpo4dataE:
	.zero		1
	.type		_ZN34_INTERNAL_6b533408_4_k_cu_286e3ddc6thrust24THRUST_300001_SM_1000_NS6system3cpp3parE,@object
	.size		_ZN34_INTERNAL_6b533408_4_k_cu_286e3ddc6thrust24THRUST_300001_SM_1000_NS6system3cpp3parE,(_ZN34_INTERNAL_6b533408_4_k_cu_286e3ddc4cuda3std3__45__cpo5beginE - _ZN34_INTERNAL_6b533408_4_k_cu_286e3ddc6thrust24THRUST_300001_SM_1000_NS6system3cpp3parE)
_ZN34_INTERNAL_6b533408_4_k_cu_286e3ddc6thrust24THRUST_300001_SM_1000_NS6system3cpp3parE:
	.zero		1
	.type		_ZN34_INTERNAL_6b533408_4_k_cu_286e3ddc4cuda3std3__45__cpo5beginE,@object
	.size		_ZN34_INTERNAL_6b533408_4_k_cu_286e3ddc4cuda3std3__45__cpo5beginE,(_ZN34_INTERNAL_6b533408_4_k_cu_286e3ddc4cuda3std6ranges3__45__cpo5beginE - _ZN34_INTERNAL_6b533408_4_k_cu_286e3ddc4cuda3std3__45__cpo5beginE)
_ZN34_INTERNAL_6b533408_4_k_cu_286e3ddc4cuda3std3__45__cpo5beginE:
	.zero		1
	.type		_ZN34_INTERNAL_6b533408_4_k_cu_286e3ddc4cuda3std6ranges3__45__cpo5beginE,@object
	.size		_ZN34_INTERNAL_6b533408_4_k_cu_286e3ddc4cuda3std6ranges3__45__cpo5beginE,(_ZN34_INTERNAL_6b533408_4_k_cu_286e3ddc6thrust24THRUST_300001_SM_1000_NS6deviceE - _ZN34_INTERNAL_6b533408_4_k_cu_286e3ddc4cuda3std6ranges3__45__cpo5beginE)
_ZN34_INTERNAL_6b533408_4_k_cu_286e3ddc4cuda3std6ranges3__45__cpo5beginE:
	.zero		1
	.type		_ZN34_INTERNAL_6b533408_4_k_cu_286e3ddc6thrust24THRUST_300001_SM_1000_NS6deviceE,@object
	.size		_ZN34_INTERNAL_6b533408_4_k_cu_286e3ddc6thrust24THRUST_300001_SM_1000_NS6deviceE,(_ZN34_INTERNAL_6b533408_4_k_cu_286e3ddc4cuda3std3__47nulloptE - _ZN34_INTERNAL_6b533408_4_k_cu_286e3ddc6thrust24THRUST_300001_SM_1000_NS6deviceE)
_ZN34_INTERNAL_6b533408_4_k_cu_286e3ddc6thrust24THRUST_300001_SM_1000_NS6deviceE:
	.zero		1
	.type		_ZN34_INTERNAL_6b533408_4_k_cu_286e3ddc4cuda3std3__47nulloptE,@object
	.size		_ZN34_INTERNAL_6b533408_4_k_cu_286e3ddc4cuda3std3__47nulloptE,(_ZN34_INTERNAL_6b533408_4_k_cu_286e3ddc4cuda3std6ranges3__45__cpo8distanceE - _ZN34_INTERNAL_6b533408_4_k_cu_286e3ddc4cuda3std3__47nulloptE)
_ZN34_INTERNAL_6b533408_4_k_cu_286e3ddc4cuda3std3__47nulloptE:
	.zero		1
	.type		_ZN34_INTERNAL_6b533408_4_k_cu_286e3ddc4cuda3std6ranges3__45__cpo8distanceE,@object
	.size		_ZN34_INTERNAL_6b533408_4_k_cu_286e3ddc4cuda3std6ranges3__45__cpo8distanceE,(_ZN34_INTERNAL_6b533408_4_k_cu_286e3ddc6thrust24THRUST_300001_SM_1000_NS12placeholders2_4E - _ZN34_INTERNAL_6b533408_4_k_cu_286e3ddc4cuda3std6ranges3__45__cpo8distanceE)
_ZN34_INTERNAL_6b533408_4_k_cu_286e3ddc4cuda3std6ranges3__45__cpo8distanceE:
	.zero		1
	.type		_ZN34_INTERNAL_6b533408_4_k_cu_286e3ddc6thrust24THRUST_300001_SM_1000_NS12placeholders2_4E,@object
	.size		_ZN34_INTERNAL_6b533408_4_k_cu_286e3ddc6thrust24THRUST_300001_SM_1000_NS12placeholders2_4E,(_ZN34_INTERNAL_6b533408_4_k_cu_286e3ddc4cuda3std3__45__cpo6rbeginE - _ZN34_INTERNAL_6b533408_4_k_cu_286e3ddc6thrust24THRUST_300001_SM_1000_NS12placeholders2_4E)
_ZN34_INTERNAL_6b533408_4_k_cu_286e3ddc6thrust24THRUST_300001_SM_1000_NS12placeholders2_4E:
	.zero		1
	.type		_ZN34_INTERNAL_6b533408_4_k_cu_286e3ddc4cuda3std3__45__cpo6rbeginE,@object
	.size		_ZN34_INTERNAL_6b533408_4_k_cu_286e3ddc4cuda3std3__45__cpo6rbeginE,(_ZN34_INTERNAL_6b533408_4_k_cu_286e3ddc4cuda3std6ranges3__45__cpo7advanceE - _ZN34_INTERNAL_6b533408_4_k_cu_286e3ddc4cuda3std3__45__cpo6rbeginE)
_ZN34_INTERNAL_6b533408_4_k_cu_286e3ddc4cuda3std3__45__cpo6rbeginE:
	.zero		1
	.type		_ZN34_INTERNAL_6b533408_4_k_cu_286e3ddc4cuda3std6ranges3__45__cpo7advanceE,@object
	.size		_ZN34_INTERNAL_6b533408_4_k_cu_286e3ddc4cuda3std6ranges3__45__cpo7advanceE,(_ZN34_INTERNAL_6b533408_4_k_cu_286e3ddc6thrust24THRUST_300001_SM_1000_NS12placeholders3_10E - _ZN34_INTERNAL_6b533408_4_k_cu_286e3ddc4cuda3std6ranges3__45__cpo7advanceE)
_ZN34_INTERNAL_6b533408_4_k_cu_286e3ddc4cuda3std6ranges3__45__cpo7advanceE:
	.zero		1
	.type		_ZN34_INTERNAL_6b533408_4_k_cu_286e3ddc6thrust24THRUST_300001_SM_1000_NS12placeholders3_10E,@object
	.size		_ZN34_INTERNAL_6b533408_4_k_cu_286e3ddc6thrust24THRUST_300001_SM_1000_NS12placeholders3_10E,(_ZN34_INTERNAL_6b533408_4_k_cu_286e3ddc4cuda3std3__48in_placeE - _ZN34_INTERNAL_6b533408_4_k_cu_286e3ddc6thrust24THRUST_300001_SM_1000_NS12placeholders3_10E)
_ZN34_INTERNAL_6b533408_4_k_cu_286e3ddc6thrust24THRUST_300001_SM_1000_NS12placeholders3_10E:
	.zero		1
	.type		_ZN34_INTERNAL_6b533408_4_k_cu_286e3ddc4cuda3std3__48in_placeE,@object
	.size		_ZN34_INTERNAL_6b533408_4_k_cu_286e3ddc4cuda3std3__48in_placeE,(_ZN34_INTERNAL_6b533408_4_k_cu_286e3ddc4cuda3std6ranges3__45__cpo4sizeE - _ZN34_INTERNAL_6b533408_4_k_cu_286e3ddc4cuda3std3__48in_placeE)
_ZN34_INTERNAL_6b533408_4_k_cu_286e3ddc4cuda3std3__48in_placeE:
	.zero		1
	.type		_ZN34_INTERNAL_6b533408_4_k_cu_286e3ddc4cuda3std6ranges3__45__cpo4sizeE,@object
	.size		_ZN34_INTERNAL_6b533408_4_k_cu_286e3ddc4cuda3std6ranges3__45__cpo4sizeE,(_ZN34_INTERNAL_6b533408_4_k_cu_286e3ddc6thrust24THRUST_300001_SM_1000_NS12placeholders2_2E - _ZN34_INTERNAL_6b533408_4_k_cu_286e3ddc4cuda3std6ranges3__45__cpo4sizeE)
_ZN34_INTERNAL_6b533408_4_k_cu_286e3ddc4cuda3std6ranges3__45__cpo4sizeE:
	.zero		1
	.type		_ZN34_INTERNAL_6b533408_4_k_cu_286e3ddc6thrust24THRUST_300001_SM_1000_NS12placeholders2_2E,@object
	.size		_ZN34_INTERNAL_6b533408_4_k_cu_286e3ddc6thrust24THRUST_300001_SM_1000_NS12placeholders2_2E,(_ZN34_INTERNAL_6b533408_4_k_cu_286e3ddc4cuda3std3__45__cpo6cbeginE - _ZN34_INTERNAL_6b533408_4_k_cu_286e3ddc6thrust24THRUST_300001_SM_1000_NS12placeholders2_2E)
_ZN34_INTERNAL_6b533408_4_k_cu_286e3ddc6thrust24THRUST_300001_SM_1000_NS12placeholders2_2E:
	.zero		1
	.type		_ZN34_INTERNAL_6b533408_4_k_cu_286e3ddc4cuda3std3__45__cpo6cbeginE,@object
	.size		_ZN34_INTERNAL_6b533408_4_k_cu_286e3ddc4cuda3std3__45__cpo6cbeginE,(_ZN34_INTERNAL_6b533408_4_k_cu_286e3ddc4cuda3std6ranges3__45__cpo6cbeginE - _ZN34_INTERNAL_6b533408_4_k_cu_286e3ddc4cuda3std3__45__cpo6cbeginE)
_ZN34_INTERNAL_6b533408_4_k_cu_286e3ddc4cuda3std3__45__cpo6cbeginE:
	.zero		1
	.type		_ZN34_INTERNAL_6b533408_4_k_cu_286e3ddc4cuda3std6ranges3__45__cpo6cbeginE,@object
	.size		_ZN34_INTERNAL_6b533408_4_k_cu_286e3ddc4cuda3std6ranges3__45__cpo6cbeginE,(_ZN34_INTERNAL_6b533408_4_k_cu_286e3ddc6thrust24THRUST_300001_SM_1000_NS12placeholders2_6E - _ZN34_INTERNAL_6b533408_4_k_cu_286e3ddc4cuda3std6ranges3__45__cpo6cbeginE)
_ZN34_INTERNAL_6b533408_4_k_cu_286e3ddc4cuda3std6ranges3__45__cpo6cbeginE:
	.zero		1
	.type		_ZN34_INTERNAL_6b533408_4_k_cu_286e3ddc6thrust24THRUST_300001_SM_1000_NS12placeholders2_6E,@object
	.size		_ZN34_INTERNAL_6b533408_4_k_cu_286e3ddc6thrust24THRUST_300001_SM_1000_NS12placeholders2_6E,(_ZN34_INTERNAL_6b533408_4_k_cu_286e3ddc4cuda3std3__45__cpo7crbeginE - _ZN34_INTERNAL_6b533408_4_k_cu_286e3ddc6thrust24THRUST_300001_SM_1000_NS12placeholders2_6E)
_ZN34_INTERNAL_6b533408_4_k_cu_286e3ddc6thrust24THRUST_300001_SM_1000_NS12placeholders2_6E:
	.zero		1
	.type		_ZN34_INTERNAL_6b533408_4_k_cu_286e3ddc4cuda3std3__45__cpo7crbeginE,@object
	.size		_ZN34_INTERNAL_6b533408_4_k_cu_286e3ddc4cuda3std3__45__cpo7crbeginE,(_ZN34_INTERNAL_6b533408_4_k_cu_286e3ddc4cuda3std6ranges3__45__cpo4nextE - _ZN34_INTERNAL_6b533408_4_k_cu_286e3ddc4cuda3std3__45__cpo7crbeginE)
_ZN34_INTERNAL_6b533408_4_k_cu_286e3ddc4cuda3std3__45__cpo7crbeginE:
	.zero		1
	.type		_ZN34_INTERNAL_6b533408_4_k_cu_286e3ddc4cuda3std6ranges3__45__cpo4nextE,@object
	.size		_ZN34_INTERNAL_6b533408_4_k_cu_286e3ddc4cuda3std6ranges3__45__cpo4nextE,(_ZN34_INTERNAL_6b533408_4_k_cu_286e3ddc4cuda3std6ranges3__45__cpo4swapE - _ZN34_INTERNAL_6b533408_4_k_cu_286e3ddc4cuda3std6ranges3__45__cpo4nextE)
_ZN34_INTERNAL_6b533408_4_k_cu_286e3ddc4cuda3std6ranges3__45__cpo4nextE:
	.zero		1
	.type		_ZN34_INTERNAL_6b533408_4_k_cu_286e3ddc4cuda3std6ranges3__45__cpo4swapE,@object
	.size		_ZN34_INTERNAL_6b533408_4_k_cu_286e3ddc4cuda3std6ranges3__45__cpo4swapE,(_ZN34_INTERNAL_6b533408_4_k_cu_286e3ddc6thrust24THRUST_300001_SM_1000_NS8cuda_cub10par_nosyncE - _ZN34_INTERNAL_6b533408_4_k_cu_286e3ddc4cuda3std6ranges3__45__cpo4swapE)
_ZN34_INTERNAL_6b533408_4_k_cu_286e3ddc4cuda3std6ranges3__45__cpo4swapE:
	.zero		1
	.type		_ZN34_INTERNAL_6b533408_4_k_cu_286e3ddc6thrust24THRUST_300001_SM_1000_NS8cuda_cub10par_nosyncE,@object
	.size		_ZN34_INTERNAL_6b533408_4_k_cu_286e3ddc6thrust24THRUST_300001_SM_1000_NS8cuda_cub10par_nosyncE,(_ZN34_INTERNAL_6b533408_4_k_cu_286e3ddc6thrust24THRUST_300001_SM_1000_NS3seqE - _ZN34_INTERNAL_6b533408_4_k_cu_286e3ddc6thrust24THRUST_300001_SM_1000_NS8cuda_cub10par_nosyncE)
_ZN34_INTERNAL_6b533408_4_k_cu_286e3ddc6thrust24THRUST_300001_SM_1000_NS8cuda_cub10par_nosyncE:
	.zero		1
	.type		_ZN34_INTERNAL_6b533408_4_k_cu_286e3ddc6thrust24THRUST_300001_SM_1000_NS3seqE,@object
	.size		_ZN34_INTERNAL_6b533408_4_k_cu_286e3ddc6thrust24THRUST_300001_SM_1000_NS3seqE,(_ZN34_INTERNAL_6b533408_4_k_cu_286e3ddc4cuda3std3__420unreachable_sentinelE - _ZN34_INTERNAL_6b533408_4_k_cu_286e3ddc6thrust24THRUST_300001_SM_1000_NS3seqE)
_ZN34_INTERNAL_6b533408_4_k_cu_286e3ddc6thrust24THRUST_300001_SM_1000_NS3seqE:
	.zero		1
	.type		_ZN34_INTERNAL_6b533408_4_k_cu_286e3ddc4cuda3std3__420unreachable_sentinelE,@object
	.size		_ZN34_INTERNAL_6b533408_4_k_cu_286e3ddc4cuda3std3__420unreachable_sentinelE,(_ZN34_INTERNAL_6b533408_4_k_cu_286e3ddc4cuda3std6ranges3__45__cpo5ssizeE - _ZN34_INTERNAL_6b533408_4_k_cu_286e3ddc4cuda3std3__420unreachable_sentinelE)
_ZN34_INTERNAL_6b533408_4_k_cu_286e3ddc4cuda3std3__420unreachable_sentinelE:
	.zero		1
	.type		_ZN34_INTERNAL_6b533408_4_k_cu_286e3ddc4cuda3std6ranges3__45__cpo5ssizeE,@object
	.size		_ZN34_INTERNAL_6b533408_4_k_cu_286e3ddc4cuda3std6ranges3__45__cpo5ssizeE,(_ZN34_INTERNAL_6b533408_4_k_cu_286e3ddc6thrust24THRUST_300001_SM_1000_NS12placeholders2_3E - _ZN34_INTERNAL_6b533408_4_k_cu_286e3ddc4cuda3std6ranges3__45__cpo5ssizeE)
_ZN34_INTERNAL_6b533408_4_k_cu_286e3ddc4cuda3std6ranges3__45__cpo5ssizeE:
	.zero		1
	.type		_ZN34_INTERNAL_6b533408_4_k_cu_286e3ddc6thrust24THRUST_300001_SM_1000_NS12placeholders2_3E,@object
	.size		_ZN34_INTERNAL_6b533408_4_k_cu_286e3ddc6thrust24THRUST_300001_SM_1000_NS12placeholders2_3E,(_ZN34_INTERNAL_6b533408_4_k_cu_286e3ddc4cuda3std3__45__cpo4cendE - _ZN34_INTERNAL_6b533408_4_k_cu_286e3ddc6thrust24THRUST_300001_SM_1000_NS12placeholders2_3E)
_ZN34_INTERNAL_6b533408_4_k_cu_286e3ddc6thrust24THRUST_300001_SM_1000_NS12placeholders2_3E:
	.zero		1
	.type		_ZN34_INTERNAL_6b533408_4_k_cu_286e3ddc4cuda3std3__45__cpo4cendE,@object
	.size		_ZN34_INTERNAL_6b533408_4_k_cu_286e3ddc4cuda3std3__45__cpo4cendE,(_ZN34_INTERNAL_6b533408_4_k_cu_286e3ddc4cuda3std6ranges3__45__cpo4cendE - _ZN34_INTERNAL_6b533408_4_k_cu_286e3ddc4cuda3std3__45__cpo4cendE)
_ZN34_INTERNAL_6b533408_4_k_cu_286e3ddc4cuda3std3__45__cpo4cendE:
	.zero		1
	.type		_ZN34_INTERNAL_6b533408_4_k_cu_286e3ddc4cuda3std6ranges3__45__cpo4cendE,@object
	.size		_ZN34_INTERNAL_6b533408_4_k_cu_286e3ddc4cuda3std6ranges3__45__cpo4cendE,(_ZN34_INTERNAL_6b533408_4_k_cu_286e3ddc6thrust24THRUST_300001_SM_1000_NS12placeholders2_7E - _ZN34_INTERNAL_6b533408_4_k_cu_286e3ddc4cuda3std6ranges3__45__cpo4cendE)
_ZN34_INTERNAL_6b533408_4_k_cu_286e3ddc4cuda3std6ranges3__45__cpo4cendE:
	.zero		1
	.type		_ZN34_INTERNAL_6b533408_4_k_cu_286e3ddc6thrust24THRUST_300001_SM_1000_NS12placeholders2_7E,@object
	.size		_ZN34_INTERNAL_6b533408_4_k_cu_286e3ddc6thrust24THRUST_300001_SM_1000_NS12placeholders2_7E,(_ZN34_INTERNAL_6b533408_4_k_cu_286e3ddc4cuda3std3__45__cpo5crendE - _ZN34_INTERNAL_6b533408_4_k_cu_286e3ddc6thrust24THRUST_300001_SM_1000_NS12placeholders2_7E)
_ZN34_INTERNAL_6b533408_4_k_cu_286e3ddc6thrust24THRUST_300001_SM_1000_NS12placeholders2_7E:
	.zero		1
	.type		_ZN34_INTERNAL_6b533408_4_k_cu_286e3ddc4cuda3std3__45__cpo5crendE,@object
	.size		_ZN34_INTERNAL_6b533408_4_k_cu_286e3ddc4cuda3std3__45__cpo5crendE,(_ZN34_INTERNAL_6b533408_4_k_cu_286e3ddc4cuda3std6ranges3__45__cpo4prevE - _ZN34_INTERNAL_6b533408_4_k_cu_286e3ddc4cuda3std3__45__cpo5crendE)
_ZN34_INTERNAL_6b533408_4_k_cu_286e3ddc4cuda3std3__45__cpo5crendE:
	.zero		1
	.type		_ZN34_INTERNAL_6b533408_4_k_cu_286e3ddc4cuda3std6ranges3__45__cpo4prevE,@object
	.size		_ZN34_INTERNAL_6b533408_4_k_cu_286e3ddc4cuda3std6ranges3__45__cpo4prevE,(_ZN34_INTERNAL_6b533408_4_k_cu_286e3ddc4cuda3std6ranges3__45__cpo9iter_moveE - _ZN34_INTERNAL_6b533408_4_k_cu_286e3ddc4cuda3std6ranges3__45__cpo4prevE)
_ZN34_INTERNAL_6b533408_4_k_cu_286e3ddc4cuda3std6ranges3__45__cpo4prevE:
	.zero		1
	.type		_ZN34_INTERNAL_6b533408_4_k_cu_286e3ddc4cuda3std6ranges3__45__cpo9iter_moveE,@object
	.size		_ZN34_INTERNAL_6b533408_4_k_cu_286e3ddc4cuda3std6ranges3__45__cpo9iter_moveE,(_ZN34_INTERNAL_6b533408_4_k_cu_286e3ddc6thrust24THRUST_300001_SM_1000_NS6system6detail10sequential3seqE - _ZN34_INTERNAL_6b533408_4_k_cu_286e3ddc4cuda3std6ranges3__45__cpo9iter_moveE)
_ZN34_INTERNAL_6b533408_4_k_cu_286e3ddc4cuda3std6ranges3__45__cpo9iter_moveE:
	.zero		1
	.type		_ZN34_INTERNAL_6b533408_4_k_cu_286e3ddc6thrust24THRUST_300001_SM_1000_NS6system6detail10sequential3seqE,@object
	.size		_ZN34_INTERNAL_6b533408_4_k_cu_286e3ddc6thrust24THRUST_300001_SM_1000_NS6system6detail10sequential3seqE,(_ZN34_INTERNAL_6b533408_4_k_cu_286e3ddc6thrust24THRUST_300001_SM_1000_NS12placeholders2_9E - _ZN34_INTERNAL_6b533408_4_k_cu_286e3ddc6thrust24THRUST_300001_SM_1000_NS6system6detail10sequential3seqE)
_ZN34_INTERNAL_6b533408_4_k_cu_286e3ddc6thrust24THRUST_300001_SM_1000_NS6system6detail10sequential3seqE:
	.zero		1
	.type		_ZN34_INTERNAL_6b533408_4_k_cu_286e3ddc6thrust24THRUST_300001_SM_1000_NS12placeholders2_9E,@object
	.size		_ZN34_INTERNAL_6b533408_4_k_cu_286e3ddc6thrust24THRUST_300001_SM_1000_NS12placeholders2_9E,(_ZN34_INTERNAL_6b533408_4_k_cu_286e3ddc4cuda3std3__419piecewise_constructE - _ZN34_INTERNAL_6b533408_4_k_cu_286e3ddc6thrust24THRUST_300001_SM_1000_NS12placeholders2_9E)
_ZN34_INTERNAL_6b533408_4_k_cu_286e3ddc6thrust24THRUST_300001_SM_1000_NS12placeholders2_9E:
	.zero		1
	.type		_ZN34_INTERNAL_6b533408_4_k_cu_286e3ddc4cuda3std3__419piecewise_constructE,@object
	.size		_ZN34_INTERNAL_6b533408_4_k_cu_286e3ddc4cuda3std3__419piecewise_constructE,(_ZN34_INTERNAL_6b533408_4_k_cu_286e3ddc4cuda3std6ranges3__45__cpo5cdataE - _ZN34_INTERNAL_6b533408_4_k_cu_286e3ddc4cuda3std3__419piecewise_constructE)
_ZN34_INTERNAL_6b533408_4_k_cu_286e3ddc4cuda3std3__419piecewise_constructE:
	.zero		1
	.type		_ZN34_INTERNAL_6b533408_4_k_cu_286e3ddc4cuda3std6ranges3__45__cpo5cdataE,@object
	.size		_ZN34_INTERNAL_6b533408_4_k_cu_286e3ddc4cuda3std6ranges3__45__cpo5cdataE,(_ZN34_INTERNAL_6b533408_4_k_cu_286e3ddc6thrust24THRUST_300001_SM_1000_NS12placeholders2_1E - _ZN34_INTERNAL_6b533408_4_k_cu_286e3ddc4cuda3std6ranges3__45__cpo5cdataE)
_ZN34_INTERNAL_6b533408_4_k_cu_286e3ddc4cuda3std6ranges3__45__cpo5cdataE:
	.zero		1
	.type		_ZN34_INTERNAL_6b533408_4_k_cu_286e3ddc6thrust24THRUST_300001_SM_1000_NS12placeholders2_1E,@object
	.size		_ZN34_INTERNAL_6b533408_4_k_cu_286e3ddc6thrust24THRUST_300001_SM_1000_NS12placeholders2_1E,(_ZN34_INTERNAL_6b533408_4_k_cu_286e3ddc4cuda3std3__45__cpo3endE - _ZN34_INTERNAL_6b533408_4_k_cu_286e3ddc6thrust24THRUST_300001_SM_1000_NS12placeholders2_1E)
_ZN34_INTERNAL_6b533408_4_k_cu_286e3ddc6thrust24THRUST_300001_SM_1000_NS12placeholders2_1E:
	.zero		1
	.type		_ZN34_INTERNAL_6b533408_4_k_cu_286e3ddc4cuda3std3__45__cpo3endE,@object
	.size		_ZN34_INTERNAL_6b533408_4_k_cu_286e3ddc4cuda3std3__45__cpo3endE,(_ZN34_INTERNAL_6b533408_4_k_cu_286e3ddc4cuda3std6ranges3__45__cpo3endE - _ZN34_INTERNAL_6b533408_4_k_cu_286e3ddc4cuda3std3__45__cpo3endE)
_ZN34_INTERNAL_6b533408_4_k_cu_286e3ddc4cuda3std3__45__cpo3endE:
	.zero		1
	.type		_ZN34_INTERNAL_6b533408_4_k_cu_286e3ddc4cuda3std6ranges3__45__cpo3endE,@object
	.size		_ZN34_INTERNAL_6b533408_4_k_cu_286e3ddc4cuda3std6ranges3__45__cpo3endE,(_ZN34_INTERNAL_6b533408_4_k_cu_286e3ddc6thrust24THRUST_300001_SM_1000_NS12placeholders2_5E - _ZN34_INTERNAL_6b533408_4_k_cu_286e3ddc4cuda3std6ranges3__45__cpo3endE)
_ZN34_INTERNAL_6b533408_4_k_cu_286e3ddc4cuda3std6ranges3__45__cpo3endE:
	.zero		1
	.type		_ZN34_INTERNAL_6b533408_4_k_cu_286e3ddc6thrust24THRUST_300001_SM_1000_NS12placeholders2_5E,@object
	.size		_ZN34_INTERNAL_6b533408_4_k_cu_286e3ddc6thrust24THRUST_300001_SM_1000_NS12placeholders2_5E,(_ZN34_INTERNAL_6b533408_4_k_cu_286e3ddc4cuda3std3__45__cpo4rendE - _ZN34_INTERNAL_6b533408_4_k_cu_286e3ddc6thrust24THRUST_300001_SM_1000_NS12placeholders2_5E)
_ZN34_INTERNAL_6b533408_4_k_cu_286e3ddc6thrust24THRUST_300001_SM_1000_NS12placeholders2_5E:
	.zero		1
	.type		_ZN34_INTERNAL_6b533408_4_k_cu_286e3ddc4cuda3std3__45__cpo4rendE,@object
	.size		_ZN34_INTERNAL_6b533408_4_k_cu_286e3ddc4cuda3std3__45__cpo4rendE,(_ZN34_INTERNAL_6b533408_4_k_cu_286e3ddc4cuda3std6ranges3__45__cpo9iter_swapE - _ZN34_INTERNAL_6b533408_4_k_cu_286e3ddc4cuda3std3__45__cpo4rendE)
_ZN34_INTERNAL_6b533408_4_k_cu_286e3ddc4cuda3std3__45__cpo4rendE:
	.zero		1
	.type		_ZN34_INTERNAL_6b533408_4_k_cu_286e3ddc4cuda3std6ranges3__45__cpo9iter_swapE,@object
	.size		_ZN34_INTERNAL_6b533408_4_k_cu_286e3ddc4cuda3std6ranges3__45__cpo9iter_swapE,(_ZN34_INTERNAL_6b533408_4_k_cu_286e3ddc4cuda3std3__48unexpectE - _ZN34_INTERNAL_6b533408_4_k_cu_286e3ddc4cuda3std6ranges3__45__cpo9iter_swapE)
_ZN34_INTERNAL_6b533408_4_k_cu_286e3ddc4cuda3std6ranges3__45__cpo9iter_swapE:
	.zero		1
	.type		_ZN34_INTERNAL_6b533408_4_k_cu_286e3ddc4cuda3std3__48unexpectE,@object
	.size		_ZN34_INTERNAL_6b533408_4_k_cu_286e3ddc4cuda3std3__48unexpectE,(_ZN34_INTERNAL_6b533408_4_k_cu_286e3ddc6thrust24THRUST_300001_SM_1000_NS8cuda_cub3parE - _ZN34_INTERNAL_6b533408_4_k_cu_286e3ddc4cuda3std3__48unexpectE)
_ZN34_INTERNAL_6b533408_4_k_cu_286e3ddc4cuda3std3__48unexpectE:
	.zero		1
	.type		_ZN34_INTERNAL_6b533408_4_k_cu_286e3ddc6thrust24THRUST_300001_SM_1000_NS8cuda_cub3parE,@object
	.size		_ZN34_INTERNAL_6b533408_4_k_cu_286e3ddc6thrust24THRUST_300001_SM_1000_NS8cuda_cub3parE,(.L_29 - _ZN34_INTERNAL_6b533408_4_k_cu_286e3ddc6thrust24THRUST_300001_SM_1000_NS8cuda_cub3parE)
_ZN34_INTERNAL_6b533408_4_k_cu_286e3ddc6thrust24THRUST_300001_SM_1000_NS8cuda_cub3parE:
	.zero		1
.L_29:


//--------------------- .nv.shared._ZN6thrust24THRUST_300001_SM_1000_NS8cuda_cub4core6detail13_kernel_agentINS1_8__reduce11ReduceAgentIPN4cuda3std3__45tupleIJflEEESC_SB_lNS1_9__extrema9arg_min_fIfl10comparatorEEEEJSC_SC_iSG_EEEvDpT0_ --------------------------
	.section	.nv.shared._ZN6thrust24THRUST_300001_SM_1000_NS8cuda_cub4core6detail13_kernel_agentINS1_8__reduce11ReduceAgentIPN4cuda3std3__45tupleIJflEEESC_SB_lNS1_9__extrema9arg_min_fIfl10comparatorEEEEJSC_SC_iSG_EEEvDpT0_,"aw",@nobits
	.sectionflags	@""
	.align	16
	.zero		1024


//--------------------- .nv.shared._ZN6thrust24THRUST_300001_SM_1000_NS8cuda_cub4core6detail13_kernel_agentINS1_8__reduce11ReduceAgentINS0_12zip_iteratorIN4cuda3std3__45tupleIJNS0_10device_ptrIfEENS0_17counting_iteratorIlNS0_11use_defaultESF_SF_EEEEEEEPNSB_IJflEEESJ_lNS1_9__extrema9arg_min_fIfl10comparatorEEEEJSI_SK_lN3cub18CUB_300001_SM_100013GridEvenShareIlEENSR_9GridQueueIyEESO_EEEvDpT0_ --------------------------
	.section	.nv.shared._ZN6thrust24THRUST_300001_SM_1000_NS8cuda_cub4core6detail13_kernel_agentINS1_8__reduce11ReduceAgentINS0_12zip_iteratorIN4cuda3std3__45tupleIJNS0_10device_ptrIfEENS0_17counting_iteratorIlNS0_11use_defaultESF_SF_EEEEEEEPNSB_IJflEEESJ_lNS1_9__extrema9arg_min_fIfl10comparatorEEEEJSI_SK_lN3cub18CUB_300001_SM_100013GridEvenShareIlEENSR_9GridQueueIyEESO_EEEvDpT0_,"aw",@nobits
	.sectionflags	@""
	.align	16
	.zero		1024


//--------------------- .nv.shared._ZN6thrust24THRUST_300001_SM_1000_NS8cuda_cub4core6detail13_kernel_agentINS1_8__reduce11ReduceAgentINS0_12zip_iteratorIN4cuda3std3__45tupleIJNS0_10device_ptrIfEENS0_17counting_iteratorIlNS0_11use_defaultESF_SF_EEEEEEEPNSB_IJflEEESJ_lNS1_9__extrema9arg_min_fIfl10comparatorEEEEJSI_SK_lSO_EEEvDpT0_ --------------------------
	.section	.nv.shared._ZN6thrust24THRUST_300001_SM_1000_NS8cuda_cub4core6detail13_kernel_agentINS1_8__reduce11ReduceAgentINS0_12zip_iteratorIN4cuda3std3__45tupleIJNS0_10device_ptrIfEENS0_17counting_iteratorIlNS0_11use_defaultESF_SF_EEEEEEEPNSB_IJflEEESJ_lNS1_9__extrema9arg_min_fIfl10comparatorEEEEJSI_SK_lSO_EEEvDpT0_,"aw",@nobits
	.sectionflags	@""
	.align	16
	.zero		1024


//--------------------- .nv.shared._ZN6thrust24THRUST_300001_SM_1000_NS8cuda_cub4core6detail13_kernel_agentINS1_8__reduce11ReduceAgentIPN4cuda3std3__45tupleIJflEEESC_SB_iNS1_9__extrema9arg_min_fIfl10comparatorEEEEJSC_SC_iSG_EEEvDpT0_ --------------------------
	.section	.nv.shared._ZN6thrust24THRUST_300001_SM_1000_NS8cuda_cub4core6detail13_kernel_agentINS1_8__reduce11ReduceAgentIPN4cuda3std3__45tupleIJflEEESC_SB_iNS1_9__extrema9arg_min_fIfl10comparatorEEEEJSC_SC_iSG_EEEvDpT0_,"aw",@nobits
	.sectionflags	@""
	.align	16
	.zero		1024


//--------------------- .nv.shared._ZN6thrust24THRUST_300001_SM_1000_NS8cuda_cub4core6detail13_kernel_agentINS1_8__reduce11ReduceAgentINS0_12zip_iteratorIN4cuda3std3__45tupleIJNS0_10device_ptrIfEENS0_17counting_iteratorIlNS0_11use_defaultESF_SF_EEEEEEEPNSB_IJflEEESJ_iNS1_9__extrema9arg_min_fIfl10comparatorEEEEJSI_SK_iN3cub18CUB_300001_SM_100013GridEvenShareIiEENSR_9GridQueueIjEESO_EEEvDpT0_ --------------------------
	.section	.nv.shared._ZN6thrust24THRUST_300001_SM_1000_NS8cuda_cub4core6detail13_kernel_agentINS1_8__reduce11ReduceAgentINS0_12zip_iteratorIN4cuda3std3__45tupleIJNS0_10device_ptrIfEENS0_17counting_iteratorIlNS0_11use_defaultESF_SF_EEEEEEEPNSB_IJflEEESJ_iNS1_9__extrema9arg_min_fIfl10comparatorEEEEJSI_SK_iN3cub18CUB_300001_SM_100013GridEvenShareIiEENSR_9GridQueueIjEESO_EEEvDpT0_,"aw",@nobits
	.sectionflags	@""
	.align	16
	.zero		1024


//--------------------- .nv.shared._ZN6thrust24THRUST_300001_SM_1000_NS8cuda_cub4core6detail13_kernel_agentINS1_8__reduce11ReduceAgentINS0_12zip_iteratorIN4cuda3std3__45tupleIJNS0_10device_ptrIfEENS0_17counting_iteratorIlNS0_11use_defaultESF_SF_EEEEEEEPNSB_IJflEEESJ_iNS1_9__extrema9arg_min_fIfl10comparatorEEEEJSI_SK_iSO_EEEvDpT0_ --------------------------
	.section	.nv.shared._ZN6thrust24THRUST_300001_SM_1000_NS8cuda_cub4core6detail13_kernel_agentINS1_8__reduce11ReduceAgentINS0_12zip_iteratorIN4cuda3std3__45tupleIJNS0_10device_ptrIfEENS0_17counting_iteratorIlNS0_11use_defaultESF_SF_EEEEEEEPNSB_IJflEEESJ_iNS1_9__extrema9arg_min_fIfl10comparatorEEEEJSI_SK_iSO_EEEvDpT0_,"aw",@nobits
	.sectionflags	@""
	.align	16
	.zero		1024


//--------------------- .nv.shared._ZN6thrust24THRUST_300001_SM_1000_NS8cuda_cub4core6detail13_kernel_agentINS1_8__reduce11ReduceAgentIPN4cuda3std3__45tupleIJflEEESC_SB_lNS1_9__extrema9arg_max_fIfl10comparatorEEEEJSC_SC_iSG_EEEvDpT0_ --------------------------
	.section	.nv.shared._ZN6thrust24THRUST_300001_SM_1000_NS8cuda_cub4core6detail13_kernel_agentINS1_8__reduce11ReduceAgentIPN4cuda3std3__45tupleIJflEEESC_SB_lNS1_9__extrema9arg_max_fIfl10comparatorEEEEJSC_SC_iSG_EEEvDpT0_,"aw",@nobits
	.sectionflags	@""
	.align	16
	.zero		1024


//--------------------- .nv.shared._ZN6thrust24THRUST_300001_SM_1000_NS8cuda_cub4core6detail13_kernel_agentINS1_8__reduce10DrainAgentIlEEJN3cub18CUB_300001_SM_10009GridQueueIyEElEEEvDpT0_ --------------------------
	.section	.nv.shared._ZN6thrust24THRUST_300001_SM_1000_NS8cuda_cub4core6detail13_kernel_agentINS1_8__reduce10DrainAgentIlEEJN3cub18CUB_300001_SM_10009GridQueueIyEElEEEvDpT0_,"aw",@nobits
	.sectionflags	@""
	.align	16
	.zero		1024


//--------------------- .nv.shared._ZN6thrust24THRUST_300001_SM_1000_NS8cuda_cub4core6detail13_kernel_agentINS1_8__reduce11ReduceAgentINS0_12zip_iteratorIN4cuda3std3__45tupleIJNS0_10device_ptrIfEENS0_17counting_iteratorIlNS0_11use_defaultESF_SF_EEEEEEEPNSB_IJflEEESJ_lNS1_9__extrema9arg_max_fIfl10comparatorEEEEJSI_SK_lN3cub18CUB_300001_SM_100013GridEvenShareIlEENSR_9GridQueueIyEESO_EEEvDpT0_ --------------------------
	.section	.nv.shared._ZN6thrust24THRUST_300001_SM_1000_NS8cuda_cub4core6detail13_kernel_agentINS1_8__reduce11ReduceAgentINS0_12zip_iteratorIN4cuda3std3__45tupleIJNS0_10device_ptrIfEENS0_17counting_iteratorIlNS0_11use_defaultESF_SF_EEEEEEEPNSB_IJflEEESJ_lNS1_9__extrema9arg_max_fIfl10comparatorEEEEJSI_SK_lN3cub18CUB_300001_SM_100013GridEvenShareIlEENSR_9GridQueueIyEESO_EEEvDpT0_,"aw",@nobits
	.sectionflags	@""
	.align	16
	.zero		1024


//--------------------- .nv.shared._ZN6thrust24THRUST_300001_SM_1000_NS8cuda_cub4core6detail13_kernel_agentINS1_8__reduce11ReduceAgentINS0_12zip_iteratorIN4cuda3std3__45tupleIJNS0_10device_ptrIfEENS0_17counting_iteratorIlNS0_11use_defaultESF_SF_EEEEEEEPNSB_IJflEEESJ_lNS1_9__extrema9arg_max_fIfl10comparatorEEEEJSI_SK_lSO_EEEvDpT0_ --------------------------
	.section	.nv.shared._ZN6thrust24THRUST_300001_SM_1000_NS8cuda_cub4core6detail13_kernel_agentINS1_8__reduce11ReduceAgentINS0_12zip_iteratorIN4cuda3std3__45tupleIJNS0_10device_ptrIfEENS0_17counting_iteratorIlNS0_11use_defaultESF_SF_EEEEEEEPNSB_IJflEEESJ_lNS1_9__extrema9arg_max_fIfl10comparatorEEEEJSI_SK_lSO_EEEvDpT0_,"aw",@nobits
	.sectionflags	@""
	.align	16
	.zero		1024


//--------------------- .nv.shared._ZN6thrust24THRUST_300001_SM_1000_NS8cuda_cub4core6detail13_kernel_agentINS1_8__reduce11ReduceAgentIPN4cuda3std3__45tupleIJflEEESC_SB_iNS1_9__extrema9arg_max_fIfl10comparatorEEEEJSC_SC_iSG_EEEvDpT0_ --------------------------
	.section	.nv.shared._ZN6thrust24THRUST_300001_SM_1000_NS8cuda_cub4core6detail13_kernel_agentINS1_8__reduce11ReduceAgentIPN4cuda3std3__45tupleIJflEEESC_SB_iNS1_9__extrema9arg_max_fIfl10comparatorEEEEJSC_SC_iSG_EEEvDpT0_,"aw",@nobits
	.sectionflags	@""
	.align	16
	.zero		1024


//--------------------- .nv.shared._ZN6thrust24THRUST_300001_SM_1000_NS8cuda_cub4core6detail13_kernel_agentINS1_8__reduce10DrainAgentIiEEJN3cub18CUB_300001_SM_10009GridQueueIjEEiEEEvDpT0_ --------------------------
	.section	.nv.shared._ZN6thrust24THRUST_300001_SM_1000_NS8cuda_cub4core6detail13_kernel_agentINS1_8__reduce10DrainAgentIiEEJN3cub18CUB_300001_SM_10009GridQueueIjEEiEEEvDpT0_,"aw",@nobits
	.sectionflags	@""
	.align	16
	.zero		1024


//--------------------- .nv.shared._ZN6thrust24THRUST_300001_SM_1000_NS8cuda_cub4core6detail13_kernel_agentINS1_8__reduce11ReduceAgentINS0_12zip_iteratorIN4cuda3std3__45tupleIJNS0_10device_ptrIfEENS0_17counting_iteratorIlNS0_11use_defaultESF_SF_EEEEEEEPNSB_IJflEEESJ_iNS1_9__extrema9arg_max_fIfl10comparatorEEEEJSI_SK_iN3cub18CUB_300001_SM_100013GridEvenShareIiEENSR_9GridQueueIjEESO_EEEvDpT0_ --------------------------
	.section	.nv.shared._ZN6thrust24THRUST_300001_SM_1000_NS8cuda_cub4core6detail13_kernel_agentINS1_8__reduce11ReduceAgentINS0_12zip_iteratorIN4cuda3std3__45tupleIJNS0_10device_ptrIfEENS0_17counting_iteratorIlNS0_11use_defaultESF_SF_EEEEEEEPNSB_IJflEEESJ_iNS1_9__extrema9arg_max_fIfl10comparatorEEEEJSI_SK_iN3cub18CUB_300001_SM_100013GridEvenShareIiEENSR_9GridQueueIjEESO_EEEvDpT0_,"aw",@nobits
	.sectionflags	@""
	.align	16
	.zero		1024


//--------------------- .nv.shared._ZN6thrust24THRUST_300001_SM_1000_NS8cuda_cub4core6detail13_kernel_agentINS1_8__reduce11ReduceAgentINS0_12zip_iteratorIN4cuda3std3__45tupleIJNS0_10device_ptrIfEENS0_17counting_iteratorIlNS0_11use_defaultESF_SF_EEEEEEEPNSB_IJflEEESJ_iNS1_9__extrema9arg_max_fIfl10comparatorEEEEJSI_SK_iSO_EEEvDpT0_ --------------------------
	.section	.nv.shared._ZN6thrust24THRUST_300001_SM_1000_NS8cuda_cub4core6detail13_kernel_agentINS1_8__reduce11ReduceAgentINS0_12zip_iteratorIN4cuda3std3__45tupleIJNS0_10device_ptrIfEENS0_17counting_iteratorIlNS0_11use_defaultESF_SF_EEEEEEEPNSB_IJflEEESJ_iNS1_9__extrema9arg_max_fIfl10comparatorEEEEJSI_SK_iSO_EEEvDpT0_,"aw",@nobits
	.sectionflags	@""
	.align	16
	.zero		1024


//--------------------- .nv.shared._Z8add_summPiS_i --------------------------
	.section	.nv.shared._Z8add_summPiS_i,"aw",@nobits
	.sectionflags	@""
	.align	16
	.zero		1024


//--------------------- .nv.shared._Z11scan_blocksPiS_S_b --------------------------
	.section	.nv.shared._Z11scan_blocksPiS_S_b,"aw",@nobits
	.sectionflags	@""
	.align	16
.nv.shared._Z11scan_blocksPiS_S_b:
	.zero		5120


//--------------------- .nv.shared._Z13odd_even_sortPfPiii --------------------------
	.section	.nv.shared._Z13odd_even_sortPfPiii,"aw",@nobits
	.sectionflags	@""
	.align	16
.nv.shared._Z13odd_even_sortPfPiii:
	.zero		5120


//--------------------- .nv.shared._Z16histogram_kernelPiS_i --------------------------
	.section	.nv.shared._Z16histogram_kernelPiS_i,"aw",@nobits
	.sectionflags	@""
	.align	16
	.zero		1024


//--------------------- .nv.constant0._ZN3cub18CUB_300001_SM_10006detail11EmptyKernelIvEEvv --------------------------
	.section	.nv.constant0._ZN3cub18CUB_300001_SM_10006detail11EmptyKernelIvEEvv,"a",@progbits
	.sectionflags	@""
	.align	4
.nv.constant0._ZN3cub18CUB_300001_SM_10006detail11EmptyKernelIvEEvv:
	.zero		896


//--------------------- .nv.constant0._ZN6thrust24THRUST_300001_SM_1000_NS8cuda_cub4core6detail13_kernel_agentINS1_8__reduce11ReduceAgentIPN4cuda3std3__45tupleIJflEEESC_SB_lNS1_9__extrema9arg_min_fIfl10comparatorEEEEJSC_SC_iSG_EEEvDpT0_ --------------------------
	.section	.nv.constant0._ZN6thrust24THRUST_300001_SM_1000_NS8cuda_cub4core6detail13_kernel_agentINS1_8__reduce11ReduceAgentIPN4cuda3std3__45tupleIJflEEESC_SB_lNS1_9__extrema9arg_min_fIfl10comparatorEEEEJSC_SC_iSG_EEEvDpT0_,"a",@progbits
	.sectionflags	@""
	.align	4
.nv.constant0._ZN6thrust24THRUST_300001_SM_1000_NS8cuda_cub4core6detail13_kernel_agentINS1_8__reduce11ReduceAgentIPN4cuda3std3__45tupleIJflEEESC_SB_lNS1_9__extrema9arg_min_fIfl10comparatorEEEEJSC_SC_iSG_EEEvDpT0_:
	.zero		917


//--------------------- .nv.constant0._ZN6thrust24THRUST_300001_SM_1000_NS8cuda_cub4core6detail13_kernel_agentINS1_8__reduce11ReduceAgentINS0_12zip_iteratorIN4cuda3std3__45tupleIJNS0_10device_ptrIfEENS0_17counting_iteratorIlNS0_11use_defaultESF_SF_EEEEEEEPNSB_IJflEEESJ_lNS1_9__extrema9arg_min_fIfl10comparatorEEEEJSI_SK_lN3cub18CUB_300001_SM_100013GridEvenShareIlEENSR_9GridQueueIyEESO_EEEvDpT0_ --------------------------
	.section	.nv.constant0._ZN6thrust24THRUST_300001_SM_1000_NS8cuda_cub4core6detail13_kernel_agentINS1_8__reduce11ReduceAgentINS0_12zip_iteratorIN4cuda3std3__45tupleIJNS0_10device_ptrIfEENS0_17counting_iteratorIlNS0_11use_defaultESF_SF_EEEEEEEPNSB_IJflEEESJ_lNS1_9__extrema9arg_min_fIfl10comparatorEEEEJSI_SK_lN3cub18CUB_300001_SM_100013GridEvenShareIlEENSR_9GridQueueIyEESO_EEEvDpT0_,"a",@progbits
	.sectionflags	@""
	.align	4
.nv.constant0._ZN6thrust24THRUST_300001_SM_1000_NS8cuda_cub4core6detail13_kernel_agentINS1_8__reduce11ReduceAgentINS0_12zip_iteratorIN4cuda3std3__45tupleIJNS0_10device_ptrIfEENS0_17counting_iteratorIlNS0_11use_defaultESF_SF_EEEEEEEPNSB_IJflEEESJ_lNS1_9__extrema9arg_min_fIfl10comparatorEEEEJSI_SK_lN3cub18CUB_300001_SM_100013GridEvenShareIlEENSR_9GridQueueIyEESO_EEEvDpT0_:
	.zero		1009


//--------------------- .nv.constant0._ZN6thrust24THRUST_300001_SM_1000_NS8cuda_cub4core6detail13_kernel_agentINS1_8__reduce11ReduceAgentINS0_12zip_iteratorIN4cuda3std3__45tupleIJNS0_10device_ptrIfEENS0_17counting_iteratorIlNS0_11use_defaultESF_SF_EEEEEEEPNSB_IJflEEESJ_lNS1_9__extrema9arg_min_fIfl10comparatorEEEEJSI_SK_lSO_EEEvDpT0_ --------------------------
	.section	.nv.constant0._ZN6thrust24THRUST_300001_SM_1000_NS8cuda_cub4core6detail13_kernel_agentINS1_8__reduce11ReduceAgentINS0_12zip_iteratorIN4cuda3std3__45tupleIJNS0_10device_ptrIfEENS0_17counting_iteratorIlNS0_11use_defaultESF_SF_EEEEEEEPNSB_IJflEEESJ_lNS1_9__extrema9arg_min_fIfl10comparatorEEEEJSI_SK_lSO_EEEvDpT0_,"a",@progbits
	.sectionflags	@""
	.align	4
.nv.constant0._ZN6thrust24THRUST_300001_SM_1000_NS8cuda_cub4core6detail13_kernel_agentINS1_8__reduce11ReduceAgentINS0_12zip_iteratorIN4cuda3std3__45tupleIJNS0_10device_ptrIfEENS0_17counting_iteratorIlNS0_11use_defaultESF_SF_EEEEEEEPNSB_IJflEEESJ_lNS1_9__extrema9arg_min_fIfl10comparatorEEEEJSI_SK_lSO_EEEvDpT0_:
	.zero		929


//--------------------- .nv.constant0._ZN6thrust24THRUST_300001_SM_1000_NS8cuda_cub4core6detail13_kernel_agentINS1_8__reduce11ReduceAgentIPN4cuda3std3__45tupleIJflEEESC_SB_iNS1_9__extrema9arg_min_fIfl10comparatorEEEEJSC_SC_iSG_EEEvDpT0_ --------------------------
	.section	.nv.constant0._ZN6thrust24THRUST_300001_SM_1000_NS8cuda_cub4core6detail13_kernel_agentINS1_8__reduce11ReduceAgentIPN4cuda3std3__45tupleIJflEEESC_SB_iNS1_9__extrema9arg_min_fIfl10comparatorEEEEJSC_SC_iSG_EEEvDpT0_,"a",@progbits
	.sectionflags	@""
	.align	4
.nv.constant0._ZN6thrust24THRUST_300001_SM_1000_NS8cuda_cub4core6detail13_kernel_agentINS1_8__reduce11ReduceAgentIPN4cuda3std3__45tupleIJflEEESC_SB_iNS1_9__extrema9arg_min_fIfl10comparatorEEEEJSC_SC_iSG_EEEvDpT0_:
	.zero		917


//--------------------- .nv.constant0._ZN6thrust24THRUST_300001_SM_1000_NS8cuda_cub4core6detail13_kernel_agentINS1_8__reduce11ReduceAgentINS0_12zip_iteratorIN4cuda3std3__45tupleIJNS0_10device_ptrIfEENS0_17counting_iteratorIlNS0_11use_defaultESF_SF_EEEEEEEPNSB_IJflEEESJ_iNS1_9__extrema9arg_min_fIfl10comparatorEEEEJSI_SK_iN3cub18CUB_300001_SM_100013GridEvenShareIiEENSR_9GridQueueIjEESO_EEEvDpT0_ --------------------------
	.section	.nv.constant0._ZN6thrust24THRUST_300001_SM_1000_NS8cuda_cub4core6detail13_kernel_agentINS1_8__reduce11ReduceAgentINS0_12zip_iteratorIN4cuda3std3__45tupleIJNS0_10device_ptrIfEENS0_17counting_iteratorIlNS0_11use_defaultESF_SF_EEEEEEEPNSB_IJflEEESJ_iNS1_9__extrema9arg_min_fIfl10comparatorEEEEJSI_SK_iN3cub18CUB_300001_SM_100013GridEvenShareIiEENSR_9GridQueueIjEESO_EEEvDpT0_,"a",@progbits
	.sectionflags	@""
	.align	4
.nv.constant0._ZN6thrust24THRUST_300001_SM_1000_NS8cuda_cub4core6detail13_kernel_agentINS1_8__reduce11ReduceAgentINS0_12zip_iteratorIN4cuda3std3__45tupleIJNS0_10device_ptrIfEENS0_17counting_iteratorIlNS0_11use_defaultESF_SF_EEEEEEEPNSB_IJflEEESJ_iNS1_9__extrema9arg_min_fIfl10comparatorEEEEJSI_SK_iN3cub18CUB_300001_SM_100013GridEvenShareIiEENSR_9GridQueueIjEESO_EEEvDpT0_:
	.zero		977


//--------------------- .nv.constant0._ZN6thrust24THRUST_300001_SM_1000_NS8cuda_cub4core6detail13_kernel_agentINS1_8__reduce11ReduceAgentINS0_12zip_iteratorIN4cuda3std3__45tupleIJNS0_10device_ptrIfEENS0_17counting_iteratorIlNS0_11use_defaultESF_SF_EEEEEEEPNSB_IJflEEESJ_iNS1_9__extrema9arg_min_fIfl10comparatorEEEEJSI_SK_iSO_EEEvDpT0_ --------------------------
	.section	.nv.constant0._ZN6thrust24THRUST_300001_SM_1000_NS8cuda_cub4core6detail13_kernel_agentINS1_8__reduce11ReduceAgentINS0_12zip_iteratorIN4cuda3std3__45tupleIJNS0_10device_ptrIfEENS0_17counting_iteratorIlNS0_11use_defaultESF_SF_EEEEEEEPNSB_IJflEEESJ_iNS1_9__extrema9arg_min_fIfl10comparatorEEEEJSI_SK_iSO_EEEvDpT0_,"a",@progbits
	.sectionflags	@""
	.align	4
.nv.constant0._ZN6thrust24THRUST_300001_SM_1000_NS8cuda_cub4core6detail13_kernel_agentINS1_8__reduce11ReduceAgentINS0_12zip_iteratorIN4cuda3std3__45tupleIJNS0_10device_ptrIfEENS0_17counting_iteratorIlNS0_11use_defaultESF_SF_EEEEEEEPNSB_IJflEEESJ_iNS1_9__extrema9arg_min_fIfl10comparatorEEEEJSI_SK_iSO_EEEvDpT0_:
	.zero		925


//--------------------- .nv.constant0._ZN6thrust24THRUST_300001_SM_1000_NS8cuda_cub4core6detail13_kernel_agentINS1_8__reduce11ReduceAgentIPN4cuda3std3__45tupleIJflEEESC_SB_lNS1_9__extrema9arg_max_fIfl10comparatorEEEEJSC_SC_iSG_EEEvDpT0_ --------------------------
	.section	.nv.constant0._ZN6thrust24THRUST_300001_SM_1000_NS8cuda_cub4core6detail13_kernel_agentINS1_8__reduce11ReduceAgentIPN4cuda3std3__45tupleIJflEEESC_SB_lNS1_9__extrema9arg_max_fIfl10comparatorEEEEJSC_SC_iSG_EEEvDpT0_,"a",@progbits
	.sectionflags	@""
	.align	4
.nv.constant0._ZN6thrust24THRUST_300001_SM_1000_NS8cuda_cub4core6detail13_kernel_agentINS1_8__reduce11ReduceAgentIPN4cuda3std3__45tupleIJflEEESC_SB_lNS1_9__extrema9arg_max_fIfl10comparatorEEEEJSC_SC_iSG_EEEvDpT0_:
	.zero		917


//--------------------- .nv.constant0._ZN6thrust24THRUST_300001_SM_1000_NS8cuda_cub4core6detail13_kernel_agentINS1_8__reduce10DrainAgentIlEEJN3cub18CUB_300001_SM_10009GridQueueIyEElEEEvDpT0_ --------------------------
	.section	.nv.constant0._ZN6thrust24THRUST_300001_SM_1000_NS8cuda_cub4core6detail13_kernel_agentINS1_8__reduce10DrainAgentIlEEJN3cub18CUB_300001_SM_10009GridQueueIyEElEEEvDpT0_,"a",@progbits
	.sectionflags	@""
	.align	4
.nv.constant0._ZN6thrust24THRUST_300001_SM_1000_NS8cuda_cub4core6detail13_kernel_agentINS1_8__reduce10DrainAgentIlEEJN3cub18CUB_300001_SM_10009GridQueueIyEElEEEvDpT0_:
	.zero		912


//--------------------- .nv.constant0._ZN6thrust24THRUST_300001_SM_1000_NS8cuda_cub4core6detail13_kernel_agentINS1_8__reduce11ReduceAgentINS0_12zip_iteratorIN4cuda3std3__45tupleIJNS0_10device_ptrIfEENS0_17counting_iteratorIlNS0_11use_defaultESF_SF_EEEEEEEPNSB_IJflEEESJ_lNS1_9__extrema9arg_max_fIfl10comparatorEEEEJSI_SK_lN3cub18CUB_300001_SM_100013GridEvenShareIlEENSR_9GridQueueIyEESO_EEEvDpT0_ --------------------------
	.section	.nv.constant0._ZN6thrust24THRUST_300001_SM_1000_NS8cuda_cub4core6detail13_kernel_agentINS1_8__reduce11ReduceAgentINS0_12zip_iteratorIN4cuda3std3__45tupleIJNS0_10device_ptrIfEENS0_17counting_iteratorIlNS0_11use_defaultESF_SF_EEEEEEEPNSB_IJflEEESJ_lNS1_9__extrema9arg_max_fIfl10comparatorEEEEJSI_SK_lN3cub18CUB_300001_SM_100013GridEvenShareIlEENSR_9GridQueueIyEESO_EEEvDpT0_,"a",@progbits
	.sectionflags	@""
	.align	4
.nv.constant0._ZN6thrust24THRUST_300001_SM_1000_NS8cuda_cub4core6detail13_kernel_agentINS1_8__reduce11ReduceAgentINS0_12zip_iteratorIN4cuda3std3__45tupleIJNS0_10device_ptrIfEENS0_17counting_iteratorIlNS0_11use_defaultESF_SF_EEEEEEEPNSB_IJflEEESJ_lNS1_9__extrema9arg_max_fIfl10comparatorEEEEJSI_SK_lN3cub18CUB_300001_SM_100013GridEvenShareIlEENSR_9GridQueueIyEESO_EEEvDpT0_:
	.zero		1009


//--------------------- .nv.constant0._ZN6thrust24THRUST_300001_SM_1000_NS8cuda_cub4core6detail13_kernel_agentINS1_8__reduce11ReduceAgentINS0_12zip_iteratorIN4cuda3std3__45tupleIJNS0_10device_ptrIfEENS0_17counting_iteratorIlNS0_11use_defaultESF_SF_EEEEEEEPNSB_IJflEEESJ_lNS1_9__extrema9arg_max_fIfl10comparatorEEEEJSI_SK_lSO_EEEvDpT0_ --------------------------
	.section	.nv.constant0._ZN6thrust24THRUST_300001_SM_1000_NS8cuda_cub4core6detail13_kernel_agentINS1_8__reduce11ReduceAgentINS0_12zip_iteratorIN4cuda3std3__45tupleIJNS0_10device_ptrIfEENS0_17counting_iteratorIlNS0_11use_defaultESF_SF_EEEEEEEPNSB_IJflEEESJ_lNS1_9__extrema9arg_max_fIfl10comparatorEEEEJSI_SK_lSO_EEEvDpT0_,"a",@progbits
	.sectionflags	@""
	.align	4
.nv.constant0._ZN6thrust24THRUST_300001_SM_1000_NS8cuda_cub4core6detail13_kernel_agentINS1_8__reduce11ReduceAgentINS0_12zip_iteratorIN4cuda3std3__45tupleIJNS0_10device_ptrIfEENS0_17counting_iteratorIlNS0_11use_defaultESF_SF_EEEEEEEPNSB_IJflEEESJ_lNS1_9__extrema9arg_max_fIfl10comparatorEEEEJSI_SK_lSO_EEEvDpT0_:
	.zero		929


//--------------------- .nv.constant0._ZN6thrust24THRUST_300001_SM_1000_NS8cuda_cub4core6detail13_kernel_agentINS1_8__reduce11ReduceAgentIPN4cuda3std3__45tupleIJflEEESC_SB_iNS1_9__extrema9arg_max_fIfl10comparatorEEEEJSC_SC_iSG_EEEvDpT0_ --------------------------
	.section	.nv.constant0._ZN6thrust24THRUST_300001_SM_1000_NS8cuda_cub4core6detail13_kernel_agentINS1_8__reduce11ReduceAgentIPN4cuda3std3__45tupleIJflEEESC_SB_iNS1_9__extrema9arg_max_fIfl10comparatorEEEEJSC_SC_iSG_EEEvDpT0_,"a",@progbits
	.sectionflags	@""
	.align	4
.nv.constant0._ZN6thrust24THRUST_300001_SM_1000_NS8cuda_cub4core6detail13_kernel_agentINS1_8__reduce11ReduceAgentIPN4cuda3std3__45tupleIJflEEESC_SB_iNS1_9__extrema9arg_max_fIfl10comparatorEEEEJSC_SC_iSG_EEEvDpT0_:
	.zero		917


//--------------------- .nv.constant0._ZN6thrust24THRUST_300001_SM_1000_NS8cuda_cub4core6detail13_kernel_agentINS1_8__reduce10DrainAgentIiEEJN3cub18CUB_300001_SM_10009GridQueueIjEEiEEEvDpT0_ --------------------------
	.section	.nv.constant0._ZN6thrust24THRUST_300001_SM_1000_NS8cuda_cub4core6detail13_kernel_agentINS1_8__reduce10DrainAgentIiEEJN3cub18CUB_300001_SM_10009GridQueueIjEEiEEEvDpT0_,"a",@progbits
	.sectionflags	@""
	.align	4
.nv.constant0._ZN6thrust24THRUST_300001_SM_1000_NS8cuda_cub4core6detail13_kernel_agentINS1_8__reduce10DrainAgentIiEEJN3cub18CUB_300001_SM_10009GridQueueIjEEiEEEvDpT0_:
	.zero		908


//--------------------- .nv.constant0._ZN6thrust24THRUST_300001_SM_1000_NS8cuda_cub4core6detail13_kernel_agentINS1_8__reduce11ReduceAgentINS0_12zip_iteratorIN4cuda3std3__45tupleIJNS0_10device_ptrIfEENS0_17counting_iteratorIlNS0_11use_defaultESF_SF_EEEEEEEPNSB_IJflEEESJ_iNS1_9__extrema9arg_max_fIfl10comparatorEEEEJSI_SK_iN3cub18CUB_300001_SM_100013GridEvenShareIiEENSR_9GridQueueIjEESO_EEEvDpT0_ --------------------------
	.section	.nv.constant0._ZN6thrust24THRUST_300001_SM_1000_NS8cuda_cub4core6detail13_kernel_agentINS1_8__reduce11ReduceAgentINS0_12zip_iteratorIN4cuda3std3__45tupleIJNS0_10device_ptrIfEENS0_17counting_iteratorIlNS0_11use_defaultESF_SF_EEEEEEEPNSB_IJflEEESJ_iNS1_9__extrema9arg_max_fIfl10comparatorEEEEJSI_SK_iN3cub18CUB_300001_SM_100013GridEvenShareIiEENSR_9GridQueueIjEESO_EEEvDpT0_,"a",@progbits
	.sectionflags	@""
	.align	4
.nv.constant0._ZN6thrust24THRUST_300001_SM_1000_NS8cuda_cub4core6detail13_kernel_agentINS1_8__reduce11ReduceAgentINS0_12zip_iteratorIN4cuda3std3__45tupleIJNS0_10device_ptrIfEENS0_17counting_iteratorIlNS0_11use_defaultESF_SF_EEEEEEEPNSB_IJflEEESJ_iNS1_9__extrema9arg_max_fIfl10comparatorEEEEJSI_SK_iN3cub18CUB_300001_SM_100013GridEvenShareIiEENSR_9GridQueueIjEESO_EEEvDpT0_:
	.zero		977


//--------------------- .nv.constant0._ZN6thrust24THRUST_300001_SM_1000_NS8cuda_cub4core6detail13_kernel_agentINS1_8__reduce11ReduceAgentINS0_12zip_iteratorIN4cuda3std3__45tupleIJNS0_10device_ptrIfEENS0_17counting_iteratorIlNS0_11use_defaultESF_SF_EEEEEEEPNSB_IJflEEESJ_iNS1_9__extrema9arg_max_fIfl10comparatorEEEEJSI_SK_iSO_EEEvDpT0_ --------------------------
	.section	.nv.constant0._ZN6thrust24THRUST_300001_SM_1000_NS8cuda_cub4core6detail13_kernel_agentINS1_8__reduce11ReduceAgentINS0_12zip_iteratorIN4cuda3std3__45tupleIJNS0_10device_ptrIfEENS0_17counting_iteratorIlNS0_11use_defaultESF_SF_EEEEEEEPNSB_IJflEEESJ_iNS1_9__extrema9arg_max_fIfl10comparatorEEEEJSI_SK_iSO_EEEvDpT0_,"a",@progbits
	.sectionflags	@""
	.align	4
.nv.constant0._ZN6thrust24THRUST_300001_SM_1000_NS8cuda_cub4core6detail13_kernel_agentINS1_8__reduce11ReduceAgentINS0_12zip_iteratorIN4cuda3std3__45tupleIJNS0_10device_ptrIfEENS0_17counting_iteratorIlNS0_11use_defaultESF_SF_EEEEEEEPNSB_IJflEEESJ_iNS1_9__extrema9arg_max_fIfl10comparatorEEEEJSI_SK_iSO_EEEvDpT0_:
	.zero		925


//--------------------- .nv.constant0._Z8add_summPiS_i --------------------------
	.section	.nv.constant0._Z8add_summPiS_i,"a",@progbits
	.sectionflags	@""
	.align	4
.nv.constant0._Z8add_summPiS_i:
	.zero		916


//--------------------- .nv.constant0._Z11scan_blocksPiS_S_b --------------------------
	.section	.nv.constant0._Z11scan_blocksPiS_S_b,"a",@progbits
	.sectionflags	@""
	.align	4
.nv.constant0._Z11scan_blocksPiS_S_b:
	.zero		921


//--------------------- .nv.constant0._Z13odd_even_sortPfPiii --------------------------
	.section	.nv.constant0._Z13odd_even_sortPfPiii,"a",@progbits
	.sectionflags	@""
	.align	4
.nv.constant0._Z13odd_even_sortPfPiii:
	.zero		920


//--------------------- .nv.constant0._Z16histogram_kernelPiS_i --------------------------
	.section	.nv.constant0._Z16histogram_kernelPiS_i,"a",@progbits
	.sectionflags	@""
	.align	4
.nv.constant0._Z16histogram_kernelPiS_i:
	.zero		916


//--------------------- SYMBOLS --------------------------

	.type		.nv.reservedSmem.offset0,@object
	.size		.nv.reservedSmem.offset0,0x4
	.type		.nv.reservedSmem.cap,@object
	.size		.nv.reservedSmem.cap,0x4
